//
// Generated by NVIDIA NVVM Compiler
//
// Compiler Build ID: CL-36424714
// Cuda compilation tools, release 13.0, V13.0.88
// Based on NVVM 20.0.0
//

.version 9.0
.target sm_100
.address_size 64

	// .globl	_Z4calcPdS_i
// _ZZN3cub18CUB_300001_SM_10006detail6reduce28DeviceReduceSingleTileKernelINS2_10policy_hubIdjN4cuda3__47maximumIvEEE10Policy1000EPdSB_jS8_ddNS5_3std3__410__identityEEEvT0_T1_T2_T3_T4_T6_E12temp_storage has been demoted
// _ZZN3cub18CUB_300001_SM_10006detail6reduce18DeviceReduceKernelINS2_10policy_hubIdjN4cuda3__47maximumIvEEE10Policy1000EPdjS8_dNS5_3std3__410__identityEEEvT0_PT3_T1_NS0_13GridEvenShareISI_EET2_T4_E12temp_storage has been demoted
// _ZZN3cub18CUB_300001_SM_10006detail6reduce28DeviceReduceSingleTileKernelINS2_10policy_hubIdjN4cuda3__47maximumIvEEE10Policy1000EPdSB_iS8_ddNS5_3std3__410__identityEEEvT0_T1_T2_T3_T4_T6_E12temp_storage has been demoted
.global .align 1 .b8 _ZN34_INTERNAL_2d02b1d1_4_k_cu_9e0a45c04cuda3std3__45__cpo5beginE[1];
.global .align 1 .b8 _ZN34_INTERNAL_2d02b1d1_4_k_cu_9e0a45c04cuda3std3__45__cpo3endE[1];
.global .align 1 .b8 _ZN34_INTERNAL_2d02b1d1_4_k_cu_9e0a45c04cuda3std3__45__cpo6cbeginE[1];
.global .align 1 .b8 _ZN34_INTERNAL_2d02b1d1_4_k_cu_9e0a45c04cuda3std3__45__cpo4cendE[1];
.global .align 1 .b8 _ZN34_INTERNAL_2d02b1d1_4_k_cu_9e0a45c04cuda3std3__45__cpo6rbeginE[1];
.global .align 1 .b8 _ZN34_INTERNAL_2d02b1d1_4_k_cu_9e0a45c04cuda3std3__45__cpo4rendE[1];
.global .align 1 .b8 _ZN34_INTERNAL_2d02b1d1_4_k_cu_9e0a45c04cuda3std3__45__cpo7crbeginE[1];
.global .align 1 .b8 _ZN34_INTERNAL_2d02b1d1_4_k_cu_9e0a45c04cuda3std3__45__cpo5crendE[1];
.global .align 1 .b8 _ZN34_INTERNAL_2d02b1d1_4_k_cu_9e0a45c04cuda3std3__436_GLOBAL__N__2d02b1d1_4_k_cu_9e0a45c06ignoreE[1];
.global .align 1 .b8 _ZN34_INTERNAL_2d02b1d1_4_k_cu_9e0a45c04cuda3std3__419piecewise_constructE[1];
.global .align 1 .b8 _ZN34_INTERNAL_2d02b1d1_4_k_cu_9e0a45c04cuda3std3__48in_placeE[1];
.global .align 1 .b8 _ZN34_INTERNAL_2d02b1d1_4_k_cu_9e0a45c04cuda3std3__420unreachable_sentinelE[1];
.global .align 1 .b8 _ZN34_INTERNAL_2d02b1d1_4_k_cu_9e0a45c04cuda3std3__47nulloptE[1];
.global .align 1 .b8 _ZN34_INTERNAL_2d02b1d1_4_k_cu_9e0a45c04cuda3std3__48unexpectE[1];
.global .align 1 .b8 _ZN34_INTERNAL_2d02b1d1_4_k_cu_9e0a45c04cuda3std6ranges3__45__cpo4swapE[1];
.global .align 1 .b8 _ZN34_INTERNAL_2d02b1d1_4_k_cu_9e0a45c04cuda3std6ranges3__45__cpo9iter_moveE[1];
.global .align 1 .b8 _ZN34_INTERNAL_2d02b1d1_4_k_cu_9e0a45c04cuda3std6ranges3__45__cpo5beginE[1];
.global .align 1 .b8 _ZN34_INTERNAL_2d02b1d1_4_k_cu_9e0a45c04cuda3std6ranges3__45__cpo3endE[1];
.global .align 1 .b8 _ZN34_INTERNAL_2d02b1d1_4_k_cu_9e0a45c04cuda3std6ranges3__45__cpo6cbeginE[1];
.global .align 1 .b8 _ZN34_INTERNAL_2d02b1d1_4_k_cu_9e0a45c04cuda3std6ranges3__45__cpo4cendE[1];
.global .align 1 .b8 _ZN34_INTERNAL_2d02b1d1_4_k_cu_9e0a45c04cuda3std6ranges3__45__cpo7advanceE[1];
.global .align 1 .b8 _ZN34_INTERNAL_2d02b1d1_4_k_cu_9e0a45c04cuda3std6ranges3__45__cpo9iter_swapE[1];
.global .align 1 .b8 _ZN34_INTERNAL_2d02b1d1_4_k_cu_9e0a45c04cuda3std6ranges3__45__cpo4nextE[1];
.global .align 1 .b8 _ZN34_INTERNAL_2d02b1d1_4_k_cu_9e0a45c04cuda3std6ranges3__45__cpo4prevE[1];
.global .align 1 .b8 _ZN34_INTERNAL_2d02b1d1_4_k_cu_9e0a45c04cuda3std6ranges3__45__cpo4dataE[1];
.global .align 1 .b8 _ZN34_INTERNAL_2d02b1d1_4_k_cu_9e0a45c04cuda3std6ranges3__45__cpo5cdataE[1];
.global .align 1 .b8 _ZN34_INTERNAL_2d02b1d1_4_k_cu_9e0a45c04cuda3std6ranges3__45__cpo4sizeE[1];
.global .align 1 .b8 _ZN34_INTERNAL_2d02b1d1_4_k_cu_9e0a45c04cuda3std6ranges3__45__cpo5ssizeE[1];
.global .align 1 .b8 _ZN34_INTERNAL_2d02b1d1_4_k_cu_9e0a45c04cuda3std6ranges3__45__cpo8distanceE[1];
.global .align 1 .b8 _ZN34_INTERNAL_2d02b1d1_4_k_cu_9e0a45c06thrust24THRUST_300001_SM_1000_NS6system6detail10sequential3seqE[1];
.global .align 1 .b8 _ZN34_INTERNAL_2d02b1d1_4_k_cu_9e0a45c06thrust24THRUST_300001_SM_1000_NS12placeholders2_1E[1];
.global .align 1 .b8 _ZN34_INTERNAL_2d02b1d1_4_k_cu_9e0a45c06thrust24THRUST_300001_SM_1000_NS12placeholders2_2E[1];
.global .align 1 .b8 _ZN34_INTERNAL_2d02b1d1_4_k_cu_9e0a45c06thrust24THRUST_300001_SM_1000_NS12placeholders2_3E[1];
.global .align 1 .b8 _ZN34_INTERNAL_2d02b1d1_4_k_cu_9e0a45c06thrust24THRUST_300001_SM_1000_NS12placeholders2_4E[1];
.global .align 1 .b8 _ZN34_INTERNAL_2d02b1d1_4_k_cu_9e0a45c06thrust24THRUST_300001_SM_1000_NS12placeholders2_5E[1];
.global .align 1 .b8 _ZN34_INTERNAL_2d02b1d1_4_k_cu_9e0a45c06thrust24THRUST_300001_SM_1000_NS12placeholders2_6E[1];
.global .align 1 .b8 _ZN34_INTERNAL_2d02b1d1_4_k_cu_9e0a45c06thrust24THRUST_300001_SM_1000_NS12placeholders2_7E[1];
.global .align 1 .b8 _ZN34_INTERNAL_2d02b1d1_4_k_cu_9e0a45c06thrust24THRUST_300001_SM_1000_NS12placeholders2_8E[1];
.global .align 1 .b8 _ZN34_INTERNAL_2d02b1d1_4_k_cu_9e0a45c06thrust24THRUST_300001_SM_1000_NS12placeholders2_9E[1];
.global .align 1 .b8 _ZN34_INTERNAL_2d02b1d1_4_k_cu_9e0a45c06thrust24THRUST_300001_SM_1000_NS12placeholders3_10E[1];

.visible .entry _Z4calcPdS_i(
	.param .u64 .ptr .align 1 _Z4calcPdS_i_param_0,
	.param .u64 .ptr .align 1 _Z4calcPdS_i_param_1,
	.param .u32 _Z4calcPdS_i_param_2
)
{
	.reg .pred 	%p<7>;
	.reg .b32 	%r<8>;
	.reg .b64 	%rd<20>;
	.reg .b64 	%fd<9>;

	ld.param.u64 	%rd2, [_Z4calcPdS_i_param_0];
	ld.param.u64 	%rd3, [_Z4calcPdS_i_param_1];
	ld.param.u32 	%r4, [_Z4calcPdS_i_param_2];
	mov.u32 	%r5, %ctaid.x;
	mov.u32 	%r6, %tid.x;
	cvt.u64.u32 	%rd1, %r6;
	setp.eq.s32 	%p1, %r5, 0;
	add.s32 	%r2, %r4, -1;
	setp.ge.u32 	%p2, %r5, %r2;
	or.pred  	%p3, %p1, %p2;
	@%p3 bra 	$L__BB0_3;
	cvt.u32.u64 	%r7, %rd1;
	setp.eq.s32 	%p4, %r7, 0;
	setp.ge.u32 	%p5, %r7, %r2;
	or.pred  	%p6, %p4, %p5;
	@%p6 bra 	$L__BB0_3;
	cvta.to.global.u64 	%rd5, %rd2;
	cvt.s64.s32 	%rd6, %r4;
	cvt.u64.u32 	%rd7, %r5;
	mul.lo.s64 	%rd8, %rd6, %rd7;
	add.s64 	%rd9, %rd8, %rd1;
	shl.b64 	%rd10, %rd9, 3;
	add.s64 	%rd11, %rd5, %rd10;
	ld.global.f64 	%fd1, [%rd11+-8];
	sub.s64 	%rd12, %rd8, %rd6;
	add.s64 	%rd13, %rd12, %rd1;
	shl.b64 	%rd14, %rd13, 3;
	add.s64 	%rd15, %rd5, %rd14;
	ld.global.f64 	%fd2, [%rd15];
	add.f64 	%fd3, %fd1, %fd2;
	mul.wide.s32 	%rd16, %r4, 8;
	add.s64 	%rd17, %rd11, %rd16;
	ld.global.f64 	%fd4, [%rd17];
	add.f64 	%fd5, %fd3, %fd4;
	ld.global.f64 	%fd6, [%rd11+8];
	add.f64 	%fd7, %fd5, %fd6;
	mul.f64 	%fd8, %fd7, 0d3FD0000000000000;
	cvta.to.global.u64 	%rd18, %rd3;
	add.s64 	%rd19, %rd18, %rd10;
	st.global.f64 	[%rd19], %fd8;
$L__BB0_3:
	ret;

}
	// .globl	_Z9findErrorPdS_S_m
.visible .entry _Z9findErrorPdS_S_m(
	.param .u64 .ptr .align 1 _Z9findErrorPdS_S_m_param_0,
	.param .u64 .ptr .align 1 _Z9findErrorPdS_S_m_param_1,
	.param .u64 .ptr .align 1 _Z9findErrorPdS_S_m_param_2,
	.param .u64 _Z9findErrorPdS_S_m_param_3
)
{
	.reg .pred 	%p<7>;
	.reg .b32 	%r<6>;
	.reg .b64 	%rd<19>;
	.reg .b64 	%fd<4>;

	ld.param.u64 	%rd4, [_Z9findErrorPdS_S_m_param_0];
	ld.param.u64 	%rd5, [_Z9findErrorPdS_S_m_param_1];
	ld.param.u64 	%rd6, [_Z9findErrorPdS_S_m_param_2];
	ld.param.u64 	%rd7, [_Z9findErrorPdS_S_m_param_3];
	mov.u32 	%r1, %ctaid.x;
	cvt.u64.u32 	%rd1, %r1;
	mov.u32 	%r3, %tid.x;
	cvt.u64.u32 	%rd2, %r3;
	setp.eq.s32 	%p1, %r1, 0;
	add.s64 	%rd3, %rd7, -1;
	setp.le.u64 	%p2, %rd3, %rd1;
	or.pred  	%p3, %p1, %p2;
	@%p3 bra 	$L__BB1_3;
	cvt.u32.u64 	%r4, %rd2;
	setp.eq.s32 	%p4, %r4, 0;
	setp.le.u64 	%p5, %rd3, %rd2;
	or.pred  	%p6, %p4, %p5;
	@%p6 bra 	$L__BB1_3;
	mov.u32 	%r5, %ntid.x;
	cvt.u64.u32 	%rd10, %r5;
	mad.lo.s64 	%rd11, %rd1, %rd10, %rd2;
	cvta.to.global.u64 	%rd12, %rd5;
	shl.b64 	%rd13, %rd11, 3;
	add.s64 	%rd14, %rd12, %rd13;
	ld.global.f64 	%fd1, [%rd14];
	cvta.to.global.u64 	%rd15, %rd4;
	add.s64 	%rd16, %rd15, %rd13;
	ld.global.f64 	%fd2, [%rd16];
	sub.f64 	%fd3, %fd1, %fd2;
	cvta.to.global.u64 	%rd17, %rd6;
	add.s64 	%rd18, %rd17, %rd13;
	st.global.f64 	[%rd18], %fd3;
$L__BB1_3:
	ret;

}
	// .globl	_ZN3cub18CUB_300001_SM_10006detail11EmptyKernelIvEEvv
.visible .entry _ZN3cub18CUB_300001_SM_10006detail11EmptyKernelIvEEvv()
{


	ret;

}
	// .globl	_ZN3cub18CUB_300001_SM_10006detail6reduce28DeviceReduceSingleTileKernelINS2_10policy_hubIdjN4cuda3__47maximumIvEEE10Policy1000EPdSB_jS8_ddNS5_3std3__410__identityEEEvT0_T1_T2_T3_T4_T6_
.visible .entry _ZN3cub18CUB_300001_SM_10006detail6reduce28DeviceReduceSingleTileKernelINS2_10policy_hubIdjN4cuda3__47maximumIvEEE10Policy1000EPdSB_jS8_ddNS5_3std3__410__identityEEEvT0_T1_T2_T3_T4_T6_(
	.param .u64 .ptr .align 1 _ZN3cub18CUB_300001_SM_10006detail6reduce28DeviceReduceSingleTileKernelINS2_10policy_hubIdjN4cuda3__47maximumIvEEE10Policy1000EPdSB_jS8_ddNS5_3std3__410__identityEEEvT0_T1_T2_T3_T4_T6__param_0,
	.param .u64 .ptr .align 1 _ZN3cub18CUB_300001_SM_10006detail6reduce28DeviceReduceSingleTileKernelINS2_10policy_hubIdjN4cuda3__47maximumIvEEE10Policy1000EPdSB_jS8_ddNS5_3std3__410__identityEEEvT0_T1_T2_T3_T4_T6__param_1,
	.param .u32 _ZN3cub18CUB_300001_SM_10006detail6reduce28DeviceReduceSingleTileKernelINS2_10policy_hubIdjN4cuda3__47maximumIvEEE10Policy1000EPdSB_jS8_ddNS5_3std3__410__identityEEEvT0_T1_T2_T3_T4_T6__param_2,
	.param .align 1 .b8 _ZN3cub18CUB_300001_SM_10006detail6reduce28DeviceReduceSingleTileKernelINS2_10policy_hubIdjN4cuda3__47maximumIvEEE10Policy1000EPdSB_jS8_ddNS5_3std3__410__identityEEEvT0_T1_T2_T3_T4_T6__param_3[1],
	.param .f64 _ZN3cub18CUB_300001_SM_10006detail6reduce28DeviceReduceSingleTileKernelINS2_10policy_hubIdjN4cuda3__47maximumIvEEE10Policy1000EPdSB_jS8_ddNS5_3std3__410__identityEEEvT0_T1_T2_T3_T4_T6__param_4,
	.param .align 1 .b8 _ZN3cub18CUB_300001_SM_10006detail6reduce28DeviceReduceSingleTileKernelINS2_10policy_hubIdjN4cuda3__47maximumIvEEE10Policy1000EPdSB_jS8_ddNS5_3std3__410__identityEEEvT0_T1_T2_T3_T4_T6__param_5[1]
)
.maxntid 256
.minnctapersm 1
{
	.reg .pred 	%p<220>;
	.reg .b32 	%r<482>;
	.reg .b64 	%rd<205>;
	.reg .b64 	%fd<381>;
	// demoted variable
	.shared .align 8 .b8 _ZZN3cub18CUB_300001_SM_10006detail6reduce28DeviceReduceSingleTileKernelINS2_10policy_hubIdjN4cuda3__47maximumIvEEE10Policy1000EPdSB_jS8_ddNS5_3std3__410__identityEEEvT0_T1_T2_T3_T4_T6_E12temp_storage[80];
	ld.param.u64 	%rd16, [_ZN3cub18CUB_300001_SM_10006detail6reduce28DeviceReduceSingleTileKernelINS2_10policy_hubIdjN4cuda3__47maximumIvEEE10Policy1000EPdSB_jS8_ddNS5_3std3__410__identityEEEvT0_T1_T2_T3_T4_T6__param_0];
	ld.param.u64 	%rd17, [_ZN3cub18CUB_300001_SM_10006detail6reduce28DeviceReduceSingleTileKernelINS2_10policy_hubIdjN4cuda3__47maximumIvEEE10Policy1000EPdSB_jS8_ddNS5_3std3__410__identityEEEvT0_T1_T2_T3_T4_T6__param_1];
	ld.param.u32 	%r69, [_ZN3cub18CUB_300001_SM_10006detail6reduce28DeviceReduceSingleTileKernelINS2_10policy_hubIdjN4cuda3__47maximumIvEEE10Policy1000EPdSB_jS8_ddNS5_3std3__410__identityEEEvT0_T1_T2_T3_T4_T6__param_2];
	ld.param.f64 	%fd58, [_ZN3cub18CUB_300001_SM_10006detail6reduce28DeviceReduceSingleTileKernelINS2_10policy_hubIdjN4cuda3__47maximumIvEEE10Policy1000EPdSB_jS8_ddNS5_3std3__410__identityEEEvT0_T1_T2_T3_T4_T6__param_4];
	cvta.to.global.u64 	%rd1, %rd17;
	setp.ne.s32 	%p1, %r69, 0;
	@%p1 bra 	$L__BB3_3;
	mov.u32 	%r455, %tid.x;
	setp.ne.s32 	%p219, %r455, 0;
	@%p219 bra 	$L__BB3_76;
	st.global.f64 	[%rd1], %fd58;
	bra.uni 	$L__BB3_76;
$L__BB3_3:
	and.b64  	%rd18, %rd16, 31;
	setp.ne.s64 	%p2, %rd18, 0;
	@%p2 bra 	$L__BB3_39;
	setp.gt.u32 	%p110, %r69, 2047;
	@%p110 bra 	$L__BB3_23;
	mov.u32 	%r1, %tid.x;
	setp.ge.u32 	%p159, %r1, %r69;
	mov.f64 	%fd359, 0d0000000000000000;
	mov.u32 	%r459, %r1;
	@%p159 bra 	$L__BB3_7;
	mul.wide.u32 	%rd168, %r1, 8;
	add.s64 	%rd167, %rd16, %rd168;
	// begin inline asm
	ld.global.nc.u64 %rd166, [%rd167];
	// end inline asm
	mov.b64 	%fd359, %rd166;
	add.s32 	%r459, %r1, 256;
$L__BB3_7:
	setp.ge.u32 	%p160, %r459, %r69;
	@%p160 bra 	$L__BB3_14;
	not.b32 	%r331, %r459;
	add.s32 	%r4, %r69, %r331;
	and.b32  	%r332, %r4, 768;
	setp.eq.s32 	%p161, %r332, 768;
	@%p161 bra 	$L__BB3_11;
	mul.wide.u32 	%rd169, %r459, 8;
	add.s64 	%rd201, %rd16, %rd169;
	shr.u32 	%r333, %r4, 8;
	add.s32 	%r334, %r333, 1;
	and.b32  	%r335, %r334, 3;
	neg.s32 	%r457, %r335;
$L__BB3_10:
	.pragma "nounroll";
	// begin inline asm
	ld.global.nc.u64 %rd170, [%rd201];
	// end inline asm
	mov.b64 	%fd272, %rd170;
	setp.lt.f64 	%p162, %fd359, %fd272;
	selp.f64 	%fd359, %fd272, %fd359, %p162;
	add.s32 	%r459, %r459, 256;
	add.s64 	%rd201, %rd201, 2048;
	add.s32 	%r457, %r457, 1;
	setp.ne.s32 	%p163, %r457, 0;
	@%p163 bra 	$L__BB3_10;
$L__BB3_11:
	setp.lt.u32 	%p164, %r4, 768;
	@%p164 bra 	$L__BB3_14;
	mul.wide.u32 	%rd172, %r459, 8;
	add.s64 	%rd202, %rd16, %rd172;
$L__BB3_13:
	// begin inline asm
	ld.global.nc.u64 %rd173, [%rd202];
	// end inline asm
	mov.b64 	%fd273, %rd173;
	setp.lt.f64 	%p165, %fd359, %fd273;
	selp.f64 	%fd274, %fd273, %fd359, %p165;
	add.s64 	%rd176, %rd202, 2048;
	// begin inline asm
	ld.global.nc.u64 %rd175, [%rd176];
	// end inline asm
	mov.b64 	%fd275, %rd175;
	setp.lt.f64 	%p166, %fd274, %fd275;
	selp.f64 	%fd276, %fd275, %fd274, %p166;
	add.s64 	%rd178, %rd202, 4096;
	// begin inline asm
	ld.global.nc.u64 %rd177, [%rd178];
	// end inline asm
	mov.b64 	%fd277, %rd177;
	setp.lt.f64 	%p167, %fd276, %fd277;
	selp.f64 	%fd278, %fd277, %fd276, %p167;
	add.s64 	%rd180, %rd202, 6144;
	// begin inline asm
	ld.global.nc.u64 %rd179, [%rd180];
	// end inline asm
	mov.b64 	%fd279, %rd179;
	setp.lt.f64 	%p168, %fd278, %fd279;
	selp.f64 	%fd359, %fd279, %fd278, %p168;
	add.s32 	%r459, %r459, 1024;
	add.s64 	%rd202, %rd202, 8192;
	setp.lt.s32 	%p169, %r459, %r69;
	@%p169 bra 	$L__BB3_13;
$L__BB3_14:
	setp.lt.u32 	%p170, %r69, 256;
	@%p170 bra 	$L__BB3_19;
	// begin inline asm
	mov.u32 %r399, %laneid;
	// end inline asm
	mov.b64 	%rd191, %fd359;
	mov.b64 	{%r401, %r406}, %rd191;
	mov.b32 	%r407, 1;
	mov.b32 	%r448, 31;
	mov.b32 	%r449, -1;
	// begin inline asm
	shfl.sync.down.b32 %r400, %r401, %r407, %r448, %r449;
	// end inline asm
	// begin inline asm
	shfl.sync.down.b32 %r405, %r406, %r407, %r448, %r449;
	// end inline asm
	mov.b64 	%rd192, {%r400, %r405};
	mov.b64 	%fd327, %rd192;
	setp.gt.s32 	%p198, %r399, 30;
	setp.lt.f64 	%p199, %fd359, %fd327;
	selp.f64 	%fd328, %fd327, %fd359, %p199;
	selp.f64 	%fd329, %fd359, %fd328, %p198;
	mov.b64 	%rd193, %fd329;
	mov.b64 	{%r411, %r416}, %rd193;
	mov.b32 	%r417, 2;
	// begin inline asm
	shfl.sync.down.b32 %r410, %r411, %r417, %r448, %r449;
	// end inline asm
	// begin inline asm
	shfl.sync.down.b32 %r415, %r416, %r417, %r448, %r449;
	// end inline asm
	mov.b64 	%rd194, {%r410, %r415};
	mov.b64 	%fd330, %rd194;
	setp.gt.s32 	%p200, %r399, 29;
	setp.lt.f64 	%p201, %fd329, %fd330;
	selp.f64 	%fd331, %fd330, %fd329, %p201;
	selp.f64 	%fd332, %fd329, %fd331, %p200;
	mov.b64 	%rd195, %fd332;
	mov.b64 	{%r421, %r426}, %rd195;
	mov.b32 	%r427, 4;
	// begin inline asm
	shfl.sync.down.b32 %r420, %r421, %r427, %r448, %r449;
	// end inline asm
	// begin inline asm
	shfl.sync.down.b32 %r425, %r426, %r427, %r448, %r449;
	// end inline asm
	mov.b64 	%rd196, {%r420, %r425};
	mov.b64 	%fd333, %rd196;
	setp.gt.s32 	%p202, %r399, 27;
	setp.lt.f64 	%p203, %fd332, %fd333;
	selp.f64 	%fd334, %fd333, %fd332, %p203;
	selp.f64 	%fd335, %fd332, %fd334, %p202;
	mov.b64 	%rd197, %fd335;
	mov.b64 	{%r431, %r436}, %rd197;
	mov.b32 	%r437, 8;
	// begin inline asm
	shfl.sync.down.b32 %r430, %r431, %r437, %r448, %r449;
	// end inline asm
	// begin inline asm
	shfl.sync.down.b32 %r435, %r436, %r437, %r448, %r449;
	// end inline asm
	mov.b64 	%rd198, {%r430, %r435};
	mov.b64 	%fd336, %rd198;
	setp.gt.s32 	%p204, %r399, 23;
	setp.lt.f64 	%p205, %fd335, %fd336;
	selp.f64 	%fd337, %fd336, %fd335, %p205;
	selp.f64 	%fd338, %fd335, %fd337, %p204;
	mov.b64 	%rd199, %fd338;
	mov.b64 	{%r441, %r446}, %rd199;
	mov.b32 	%r447, 16;
	// begin inline asm
	shfl.sync.down.b32 %r440, %r441, %r447, %r448, %r449;
	// end inline asm
	// begin inline asm
	shfl.sync.down.b32 %r445, %r446, %r447, %r448, %r449;
	// end inline asm
	mov.b64 	%rd200, {%r440, %r445};
	mov.b64 	%fd339, %rd200;
	setp.gt.s32 	%p206, %r399, 15;
	setp.lt.f64 	%p207, %fd338, %fd339;
	selp.f64 	%fd10, %fd339, %fd338, %p207;
	selp.f64 	%fd380, %fd338, %fd10, %p206;
	setp.ne.s32 	%p208, %r399, 0;
	@%p208 bra 	$L__BB3_17;
	shr.u32 	%r450, %r1, 2;
	and.b32  	%r451, %r450, 248;
	mov.u32 	%r452, _ZZN3cub18CUB_300001_SM_10006detail6reduce28DeviceReduceSingleTileKernelINS2_10policy_hubIdjN4cuda3__47maximumIvEEE10Policy1000EPdSB_jS8_ddNS5_3std3__410__identityEEEvT0_T1_T2_T3_T4_T6_E12temp_storage;
	add.s32 	%r453, %r452, %r451;
	st.shared.f64 	[%r453+8], %fd10;
$L__BB3_17:
	bar.sync 	0;
	setp.ne.s32 	%p209, %r1, 0;
	@%p209 bra 	$L__BB3_74;
	ld.shared.f64 	%fd340, [_ZZN3cub18CUB_300001_SM_10006detail6reduce28DeviceReduceSingleTileKernelINS2_10policy_hubIdjN4cuda3__47maximumIvEEE10Policy1000EPdSB_jS8_ddNS5_3std3__410__identityEEEvT0_T1_T2_T3_T4_T6_E12temp_storage+16];
	setp.lt.f64 	%p210, %fd380, %fd340;
	selp.f64 	%fd341, %fd340, %fd380, %p210;
	ld.shared.f64 	%fd342, [_ZZN3cub18CUB_300001_SM_10006detail6reduce28DeviceReduceSingleTileKernelINS2_10policy_hubIdjN4cuda3__47maximumIvEEE10Policy1000EPdSB_jS8_ddNS5_3std3__410__identityEEEvT0_T1_T2_T3_T4_T6_E12temp_storage+24];
	setp.lt.f64 	%p211, %fd341, %fd342;
	selp.f64 	%fd343, %fd342, %fd341, %p211;
	ld.shared.f64 	%fd344, [_ZZN3cub18CUB_300001_SM_10006detail6reduce28DeviceReduceSingleTileKernelINS2_10policy_hubIdjN4cuda3__47maximumIvEEE10Policy1000EPdSB_jS8_ddNS5_3std3__410__identityEEEvT0_T1_T2_T3_T4_T6_E12temp_storage+32];
	setp.lt.f64 	%p212, %fd343, %fd344;
	selp.f64 	%fd345, %fd344, %fd343, %p212;
	ld.shared.f64 	%fd346, [_ZZN3cub18CUB_300001_SM_10006detail6reduce28DeviceReduceSingleTileKernelINS2_10policy_hubIdjN4cuda3__47maximumIvEEE10Policy1000EPdSB_jS8_ddNS5_3std3__410__identityEEEvT0_T1_T2_T3_T4_T6_E12temp_storage+40];
	setp.lt.f64 	%p213, %fd345, %fd346;
	selp.f64 	%fd347, %fd346, %fd345, %p213;
	ld.shared.f64 	%fd348, [_ZZN3cub18CUB_300001_SM_10006detail6reduce28DeviceReduceSingleTileKernelINS2_10policy_hubIdjN4cuda3__47maximumIvEEE10Policy1000EPdSB_jS8_ddNS5_3std3__410__identityEEEvT0_T1_T2_T3_T4_T6_E12temp_storage+48];
	setp.lt.f64 	%p214, %fd347, %fd348;
	selp.f64 	%fd349, %fd348, %fd347, %p214;
	ld.shared.f64 	%fd350, [_ZZN3cub18CUB_300001_SM_10006detail6reduce28DeviceReduceSingleTileKernelINS2_10policy_hubIdjN4cuda3__47maximumIvEEE10Policy1000EPdSB_jS8_ddNS5_3std3__410__identityEEEvT0_T1_T2_T3_T4_T6_E12temp_storage+56];
	setp.lt.f64 	%p215, %fd349, %fd350;
	selp.f64 	%fd351, %fd350, %fd349, %p215;
	ld.shared.f64 	%fd352, [_ZZN3cub18CUB_300001_SM_10006detail6reduce28DeviceReduceSingleTileKernelINS2_10policy_hubIdjN4cuda3__47maximumIvEEE10Policy1000EPdSB_jS8_ddNS5_3std3__410__identityEEEvT0_T1_T2_T3_T4_T6_E12temp_storage+64];
	setp.lt.f64 	%p216, %fd351, %fd352;
	selp.f64 	%fd380, %fd352, %fd351, %p216;
	bra.uni 	$L__BB3_74;
$L__BB3_19:
	// begin inline asm
	mov.u32 %r336, %laneid;
	// end inline asm
	and.b32  	%r387, %r1, 992;
	add.s32 	%r388, %r387, 32;
	setp.gt.u32 	%p171, %r388, %r69;
	not.b32 	%r389, %r387;
	add.s32 	%r390, %r69, %r389;
	selp.b32 	%r385, %r390, 31, %p171;
	mov.b64 	%rd181, %fd359;
	mov.b64 	{%r338, %r343}, %rd181;
	mov.b32 	%r344, 1;
	mov.b32 	%r386, -1;
	// begin inline asm
	shfl.sync.down.b32 %r337, %r338, %r344, %r385, %r386;
	// end inline asm
	// begin inline asm
	shfl.sync.down.b32 %r342, %r343, %r344, %r385, %r386;
	// end inline asm
	mov.b64 	%rd182, {%r337, %r342};
	mov.b64 	%fd280, %rd182;
	setp.lt.s32 	%p172, %r336, %r385;
	setp.lt.f64 	%p173, %fd359, %fd280;
	selp.f64 	%fd281, %fd280, %fd359, %p173;
	selp.f64 	%fd282, %fd281, %fd359, %p172;
	mov.b64 	%rd183, %fd282;
	mov.b64 	{%r348, %r353}, %rd183;
	mov.b32 	%r354, 2;
	// begin inline asm
	shfl.sync.down.b32 %r347, %r348, %r354, %r385, %r386;
	// end inline asm
	// begin inline asm
	shfl.sync.down.b32 %r352, %r353, %r354, %r385, %r386;
	// end inline asm
	mov.b64 	%rd184, {%r347, %r352};
	mov.b64 	%fd283, %rd184;
	add.s32 	%r391, %r336, 2;
	setp.gt.s32 	%p174, %r391, %r385;
	setp.lt.f64 	%p175, %fd282, %fd283;
	selp.f64 	%fd284, %fd283, %fd282, %p175;
	selp.f64 	%fd285, %fd282, %fd284, %p174;
	mov.b64 	%rd185, %fd285;
	mov.b64 	{%r358, %r363}, %rd185;
	mov.b32 	%r364, 4;
	// begin inline asm
	shfl.sync.down.b32 %r357, %r358, %r364, %r385, %r386;
	// end inline asm
	// begin inline asm
	shfl.sync.down.b32 %r362, %r363, %r364, %r385, %r386;
	// end inline asm
	mov.b64 	%rd186, {%r357, %r362};
	mov.b64 	%fd286, %rd186;
	add.s32 	%r392, %r336, 4;
	setp.gt.s32 	%p176, %r392, %r385;
	setp.lt.f64 	%p177, %fd285, %fd286;
	selp.f64 	%fd287, %fd286, %fd285, %p177;
	selp.f64 	%fd288, %fd285, %fd287, %p176;
	mov.b64 	%rd187, %fd288;
	mov.b64 	{%r368, %r373}, %rd187;
	mov.b32 	%r374, 8;
	// begin inline asm
	shfl.sync.down.b32 %r367, %r368, %r374, %r385, %r386;
	// end inline asm
	// begin inline asm
	shfl.sync.down.b32 %r372, %r373, %r374, %r385, %r386;
	// end inline asm
	mov.b64 	%rd188, {%r367, %r372};
	mov.b64 	%fd289, %rd188;
	add.s32 	%r393, %r336, 8;
	setp.gt.s32 	%p178, %r393, %r385;
	setp.lt.f64 	%p179, %fd288, %fd289;
	selp.f64 	%fd290, %fd289, %fd288, %p179;
	selp.f64 	%fd291, %fd288, %fd290, %p178;
	mov.b64 	%rd189, %fd291;
	mov.b64 	{%r378, %r383}, %rd189;
	mov.b32 	%r384, 16;
	// begin inline asm
	shfl.sync.down.b32 %r377, %r378, %r384, %r385, %r386;
	// end inline asm
	// begin inline asm
	shfl.sync.down.b32 %r382, %r383, %r384, %r385, %r386;
	// end inline asm
	mov.b64 	%rd190, {%r377, %r382};
	mov.b64 	%fd292, %rd190;
	add.s32 	%r394, %r336, 16;
	setp.gt.s32 	%p180, %r394, %r385;
	setp.lt.f64 	%p181, %fd291, %fd292;
	selp.f64 	%fd293, %fd292, %fd291, %p181;
	selp.f64 	%fd380, %fd291, %fd293, %p180;
	setp.ne.s32 	%p182, %r336, 0;
	@%p182 bra 	$L__BB3_21;
	shr.u32 	%r395, %r1, 2;
	and.b32  	%r396, %r395, 248;
	mov.u32 	%r397, _ZZN3cub18CUB_300001_SM_10006detail6reduce28DeviceReduceSingleTileKernelINS2_10policy_hubIdjN4cuda3__47maximumIvEEE10Policy1000EPdSB_jS8_ddNS5_3std3__410__identityEEEvT0_T1_T2_T3_T4_T6_E12temp_storage;
	add.s32 	%r398, %r397, %r396;
	st.shared.f64 	[%r398+8], %fd380;
$L__BB3_21:
	bar.sync 	0;
	setp.ne.s32 	%p183, %r1, 0;
	@%p183 bra 	$L__BB3_74;
	setp.gt.u32 	%p184, %r69, 32;
	ld.shared.f64 	%fd294, [_ZZN3cub18CUB_300001_SM_10006detail6reduce28DeviceReduceSingleTileKernelINS2_10policy_hubIdjN4cuda3__47maximumIvEEE10Policy1000EPdSB_jS8_ddNS5_3std3__410__identityEEEvT0_T1_T2_T3_T4_T6_E12temp_storage+16];
	setp.lt.f64 	%p185, %fd380, %fd294;
	selp.f64 	%fd296, %fd294, %fd380, %p185;
	selp.f64 	%fd297, %fd296, %fd380, %p184;
	setp.gt.u32 	%p186, %r69, 64;
	ld.shared.f64 	%fd299, [_ZZN3cub18CUB_300001_SM_10006detail6reduce28DeviceReduceSingleTileKernelINS2_10policy_hubIdjN4cuda3__47maximumIvEEE10Policy1000EPdSB_jS8_ddNS5_3std3__410__identityEEEvT0_T1_T2_T3_T4_T6_E12temp_storage+24];
	setp.lt.f64 	%p187, %fd297, %fd299;
	selp.f64 	%fd301, %fd299, %fd297, %p187;
	selp.f64 	%fd302, %fd301, %fd297, %p186;
	setp.gt.u32 	%p188, %r69, 96;
	ld.shared.f64 	%fd304, [_ZZN3cub18CUB_300001_SM_10006detail6reduce28DeviceReduceSingleTileKernelINS2_10policy_hubIdjN4cuda3__47maximumIvEEE10Policy1000EPdSB_jS8_ddNS5_3std3__410__identityEEEvT0_T1_T2_T3_T4_T6_E12temp_storage+32];
	setp.lt.f64 	%p189, %fd302, %fd304;
	selp.f64 	%fd306, %fd304, %fd302, %p189;
	selp.f64 	%fd307, %fd306, %fd302, %p188;
	setp.gt.u32 	%p190, %r69, 128;
	ld.shared.f64 	%fd309, [_ZZN3cub18CUB_300001_SM_10006detail6reduce28DeviceReduceSingleTileKernelINS2_10policy_hubIdjN4cuda3__47maximumIvEEE10Policy1000EPdSB_jS8_ddNS5_3std3__410__identityEEEvT0_T1_T2_T3_T4_T6_E12temp_storage+40];
	setp.lt.f64 	%p191, %fd307, %fd309;
	selp.f64 	%fd311, %fd309, %fd307, %p191;
	selp.f64 	%fd312, %fd311, %fd307, %p190;
	setp.gt.u32 	%p192, %r69, 160;
	ld.shared.f64 	%fd314, [_ZZN3cub18CUB_300001_SM_10006detail6reduce28DeviceReduceSingleTileKernelINS2_10policy_hubIdjN4cuda3__47maximumIvEEE10Policy1000EPdSB_jS8_ddNS5_3std3__410__identityEEEvT0_T1_T2_T3_T4_T6_E12temp_storage+48];
	setp.lt.f64 	%p193, %fd312, %fd314;
	selp.f64 	%fd316, %fd314, %fd312, %p193;
	selp.f64 	%fd317, %fd316, %fd312, %p192;
	setp.gt.u32 	%p194, %r69, 192;
	ld.shared.f64 	%fd319, [_ZZN3cub18CUB_300001_SM_10006detail6reduce28DeviceReduceSingleTileKernelINS2_10policy_hubIdjN4cuda3__47maximumIvEEE10Policy1000EPdSB_jS8_ddNS5_3std3__410__identityEEEvT0_T1_T2_T3_T4_T6_E12temp_storage+56];
	setp.lt.f64 	%p195, %fd317, %fd319;
	selp.f64 	%fd321, %fd319, %fd317, %p195;
	selp.f64 	%fd322, %fd321, %fd317, %p194;
	setp.gt.u32 	%p196, %r69, 224;
	ld.shared.f64 	%fd324, [_ZZN3cub18CUB_300001_SM_10006detail6reduce28DeviceReduceSingleTileKernelINS2_10policy_hubIdjN4cuda3__47maximumIvEEE10Policy1000EPdSB_jS8_ddNS5_3std3__410__identityEEEvT0_T1_T2_T3_T4_T6_E12temp_storage+64];
	setp.lt.f64 	%p197, %fd322, %fd324;
	selp.f64 	%fd326, %fd324, %fd322, %p197;
	selp.f64 	%fd380, %fd326, %fd322, %p196;
	bra.uni 	$L__BB3_74;
$L__BB3_23:
	mov.u32 	%r13, %tid.x;
	shl.b32 	%r263, %r13, 2;
	mul.wide.u32 	%rd127, %r263, 8;
	add.s64 	%rd117, %rd16, %rd127;
	// begin inline asm
	ld.global.nc.v2.u64 {%rd115, %rd116}, [%rd117];
	// end inline asm
	add.s64 	%rd120, %rd117, 16;
	// begin inline asm
	ld.global.nc.v2.u64 {%rd118, %rd119}, [%rd120];
	// end inline asm
	mov.b64 	%fd206, %rd115;
	mov.b64 	%fd207, %rd116;
	mov.b64 	%fd208, %rd118;
	mov.b64 	%fd209, %rd119;
	add.s64 	%rd123, %rd117, 8192;
	// begin inline asm
	ld.global.nc.v2.u64 {%rd121, %rd122}, [%rd123];
	// end inline asm
	add.s64 	%rd126, %rd117, 8208;
	// begin inline asm
	ld.global.nc.v2.u64 {%rd124, %rd125}, [%rd126];
	// end inline asm
	mov.b64 	%fd210, %rd121;
	mov.b64 	%fd211, %rd122;
	mov.b64 	%fd212, %rd124;
	mov.b64 	%fd213, %rd125;
	setp.lt.f64 	%p111, %fd206, %fd207;
	selp.f64 	%fd214, %fd207, %fd206, %p111;
	setp.lt.f64 	%p112, %fd214, %fd208;
	selp.f64 	%fd215, %fd208, %fd214, %p112;
	setp.lt.f64 	%p113, %fd215, %fd209;
	selp.f64 	%fd216, %fd209, %fd215, %p113;
	setp.lt.f64 	%p114, %fd216, %fd210;
	selp.f64 	%fd217, %fd210, %fd216, %p114;
	setp.lt.f64 	%p115, %fd217, %fd211;
	selp.f64 	%fd218, %fd211, %fd217, %p115;
	setp.lt.f64 	%p116, %fd218, %fd212;
	selp.f64 	%fd219, %fd212, %fd218, %p116;
	setp.lt.f64 	%p117, %fd219, %fd213;
	selp.f64 	%fd366, %fd213, %fd219, %p117;
	add.s32 	%r14, %r69, -2048;
	setp.lt.u32 	%p118, %r14, 2048;
	mov.b32 	%r462, 2048;
	@%p118 bra 	$L__BB3_27;
	mov.b32 	%r462, 2048;
$L__BB3_25:
	mul.wide.u32 	%rd140, %r462, 8;
	add.s64 	%rd130, %rd117, %rd140;
	// begin inline asm
	ld.global.nc.v2.u64 {%rd128, %rd129}, [%rd130];
	// end inline asm
	add.s64 	%rd133, %rd130, 16;
	// begin inline asm
	ld.global.nc.v2.u64 {%rd131, %rd132}, [%rd133];
	// end inline asm
	mov.b64 	%fd220, %rd128;
	mov.b64 	%fd221, %rd129;
	mov.b64 	%fd222, %rd131;
	mov.b64 	%fd223, %rd132;
	add.s64 	%rd136, %rd130, 8192;
	// begin inline asm
	ld.global.nc.v2.u64 {%rd134, %rd135}, [%rd136];
	// end inline asm
	add.s64 	%rd139, %rd130, 8208;
	// begin inline asm
	ld.global.nc.v2.u64 {%rd137, %rd138}, [%rd139];
	// end inline asm
	mov.b64 	%fd224, %rd134;
	mov.b64 	%fd225, %rd135;
	mov.b64 	%fd226, %rd137;
	mov.b64 	%fd227, %rd138;
	setp.lt.f64 	%p119, %fd366, %fd220;
	selp.f64 	%fd228, %fd220, %fd366, %p119;
	setp.lt.f64 	%p120, %fd228, %fd221;
	selp.f64 	%fd229, %fd221, %fd228, %p120;
	setp.lt.f64 	%p121, %fd229, %fd222;
	selp.f64 	%fd230, %fd222, %fd229, %p121;
	setp.lt.f64 	%p122, %fd230, %fd223;
	selp.f64 	%fd231, %fd223, %fd230, %p122;
	setp.lt.f64 	%p123, %fd231, %fd224;
	selp.f64 	%fd232, %fd224, %fd231, %p123;
	setp.lt.f64 	%p124, %fd232, %fd225;
	selp.f64 	%fd233, %fd225, %fd232, %p124;
	setp.lt.f64 	%p125, %fd233, %fd226;
	selp.f64 	%fd234, %fd226, %fd233, %p125;
	setp.lt.f64 	%p126, %fd234, %fd227;
	selp.f64 	%fd366, %fd227, %fd234, %p126;
	sub.s32 	%r265, %r69, %r462;
	setp.lt.u32 	%p127, %r265, 2048;
	@%p127 bra 	$L__BB3_35;
	add.s32 	%r462, %r462, 2048;
	setp.le.u32 	%p128, %r462, %r14;
	@%p128 bra 	$L__BB3_25;
$L__BB3_27:
	setp.le.u32 	%p129, %r69, %r462;
	@%p129 bra 	$L__BB3_35;
	sub.s32 	%r18, %r69, %r462;
	setp.ge.s32 	%p130, %r13, %r18;
	@%p130 bra 	$L__BB3_35;
	not.b32 	%r266, %r13;
	add.s32 	%r267, %r69, %r266;
	sub.s32 	%r19, %r267, %r462;
	and.b32  	%r268, %r19, 768;
	setp.eq.s32 	%p131, %r268, 768;
	mov.u32 	%r466, %r13;
	@%p131 bra 	$L__BB3_32;
	add.s32 	%r464, %r13, %r462;
	shr.u32 	%r269, %r19, 8;
	add.s32 	%r270, %r269, 1;
	and.b32  	%r271, %r270, 3;
	neg.s32 	%r463, %r271;
	mov.u32 	%r466, %r13;
$L__BB3_31:
	.pragma "nounroll";
	mul.wide.u32 	%rd143, %r464, 8;
	add.s64 	%rd142, %rd16, %rd143;
	// begin inline asm
	ld.global.nc.u64 %rd141, [%rd142];
	// end inline asm
	mov.b64 	%fd236, %rd141;
	setp.lt.f64 	%p132, %fd366, %fd236;
	selp.f64 	%fd366, %fd236, %fd366, %p132;
	add.s32 	%r466, %r466, 256;
	add.s32 	%r464, %r464, 256;
	add.s32 	%r463, %r463, 1;
	setp.ne.s32 	%p133, %r463, 0;
	@%p133 bra 	$L__BB3_31;
$L__BB3_32:
	setp.lt.u32 	%p134, %r19, 768;
	@%p134 bra 	$L__BB3_35;
	add.s32 	%r468, %r466, 512;
	add.s32 	%r467, %r466, %r462;
$L__BB3_34:
	mul.wide.u32 	%rd152, %r467, 8;
	add.s64 	%rd145, %rd16, %rd152;
	// begin inline asm
	ld.global.nc.u64 %rd144, [%rd145];
	// end inline asm
	mov.b64 	%fd237, %rd144;
	setp.lt.f64 	%p135, %fd366, %fd237;
	selp.f64 	%fd238, %fd237, %fd366, %p135;
	add.s32 	%r272, %r467, 256;
	mul.wide.u32 	%rd153, %r272, 8;
	add.s64 	%rd147, %rd16, %rd153;
	// begin inline asm
	ld.global.nc.u64 %rd146, [%rd147];
	// end inline asm
	mov.b64 	%fd239, %rd146;
	setp.lt.f64 	%p136, %fd238, %fd239;
	selp.f64 	%fd240, %fd239, %fd238, %p136;
	add.s32 	%r273, %r467, 512;
	mul.wide.u32 	%rd154, %r273, 8;
	add.s64 	%rd149, %rd16, %rd154;
	// begin inline asm
	ld.global.nc.u64 %rd148, [%rd149];
	// end inline asm
	mov.b64 	%fd241, %rd148;
	setp.lt.f64 	%p137, %fd240, %fd241;
	selp.f64 	%fd242, %fd241, %fd240, %p137;
	add.s32 	%r274, %r467, 768;
	mul.wide.u32 	%rd155, %r274, 8;
	add.s64 	%rd151, %rd16, %rd155;
	// begin inline asm
	ld.global.nc.u64 %rd150, [%rd151];
	// end inline asm
	mov.b64 	%fd243, %rd150;
	setp.lt.f64 	%p138, %fd242, %fd243;
	selp.f64 	%fd366, %fd243, %fd242, %p138;
	add.s32 	%r33, %r468, 1024;
	add.s32 	%r275, %r468, 512;
	add.s32 	%r467, %r467, 1024;
	setp.lt.s32 	%p139, %r275, %r18;
	mov.u32 	%r468, %r33;
	@%p139 bra 	$L__BB3_34;
$L__BB3_35:
	// begin inline asm
	mov.u32 %r276, %laneid;
	// end inline asm
	mov.b64 	%rd156, %fd366;
	mov.b64 	{%r278, %r283}, %rd156;
	mov.b32 	%r284, 1;
	mov.b32 	%r325, 31;
	mov.b32 	%r326, -1;
	// begin inline asm
	shfl.sync.down.b32 %r277, %r278, %r284, %r325, %r326;
	// end inline asm
	// begin inline asm
	shfl.sync.down.b32 %r282, %r283, %r284, %r325, %r326;
	// end inline asm
	mov.b64 	%rd157, {%r277, %r282};
	mov.b64 	%fd244, %rd157;
	setp.gt.s32 	%p140, %r276, 30;
	setp.lt.f64 	%p141, %fd366, %fd244;
	selp.f64 	%fd245, %fd244, %fd366, %p141;
	selp.f64 	%fd246, %fd366, %fd245, %p140;
	mov.b64 	%rd158, %fd246;
	mov.b64 	{%r288, %r293}, %rd158;
	mov.b32 	%r294, 2;
	// begin inline asm
	shfl.sync.down.b32 %r287, %r288, %r294, %r325, %r326;
	// end inline asm
	// begin inline asm
	shfl.sync.down.b32 %r292, %r293, %r294, %r325, %r326;
	// end inline asm
	mov.b64 	%rd159, {%r287, %r292};
	mov.b64 	%fd247, %rd159;
	setp.gt.s32 	%p142, %r276, 29;
	setp.lt.f64 	%p143, %fd246, %fd247;
	selp.f64 	%fd248, %fd247, %fd246, %p143;
	selp.f64 	%fd249, %fd246, %fd248, %p142;
	mov.b64 	%rd160, %fd249;
	mov.b64 	{%r298, %r303}, %rd160;
	mov.b32 	%r304, 4;
	// begin inline asm
	shfl.sync.down.b32 %r297, %r298, %r304, %r325, %r326;
	// end inline asm
	// begin inline asm
	shfl.sync.down.b32 %r302, %r303, %r304, %r325, %r326;
	// end inline asm
	mov.b64 	%rd161, {%r297, %r302};
	mov.b64 	%fd250, %rd161;
	setp.gt.s32 	%p144, %r276, 27;
	setp.lt.f64 	%p145, %fd249, %fd250;
	selp.f64 	%fd251, %fd250, %fd249, %p145;
	selp.f64 	%fd252, %fd249, %fd251, %p144;
	mov.b64 	%rd162, %fd252;
	mov.b64 	{%r308, %r313}, %rd162;
	mov.b32 	%r314, 8;
	// begin inline asm
	shfl.sync.down.b32 %r307, %r308, %r314, %r325, %r326;
	// end inline asm
	// begin inline asm
	shfl.sync.down.b32 %r312, %r313, %r314, %r325, %r326;
	// end inline asm
	mov.b64 	%rd163, {%r307, %r312};
	mov.b64 	%fd253, %rd163;
	setp.gt.s32 	%p146, %r276, 23;
	setp.lt.f64 	%p147, %fd252, %fd253;
	selp.f64 	%fd254, %fd253, %fd252, %p147;
	selp.f64 	%fd255, %fd252, %fd254, %p146;
	mov.b64 	%rd164, %fd255;
	mov.b64 	{%r318, %r323}, %rd164;
	mov.b32 	%r324, 16;
	// begin inline asm
	shfl.sync.down.b32 %r317, %r318, %r324, %r325, %r326;
	// end inline asm
	// begin inline asm
	shfl.sync.down.b32 %r322, %r323, %r324, %r325, %r326;
	// end inline asm
	mov.b64 	%rd165, {%r317, %r322};
	mov.b64 	%fd256, %rd165;
	setp.gt.s32 	%p148, %r276, 15;
	setp.lt.f64 	%p149, %fd255, %fd256;
	selp.f64 	%fd26, %fd256, %fd255, %p149;
	selp.f64 	%fd380, %fd255, %fd26, %p148;
	setp.ne.s32 	%p150, %r276, 0;
	@%p150 bra 	$L__BB3_37;
	shr.u32 	%r327, %r13, 2;
	and.b32  	%r328, %r327, 248;
	mov.u32 	%r329, _ZZN3cub18CUB_300001_SM_10006detail6reduce28DeviceReduceSingleTileKernelINS2_10policy_hubIdjN4cuda3__47maximumIvEEE10Policy1000EPdSB_jS8_ddNS5_3std3__410__identityEEEvT0_T1_T2_T3_T4_T6_E12temp_storage;
	add.s32 	%r330, %r329, %r328;
	st.shared.f64 	[%r330+8], %fd26;
$L__BB3_37:
	bar.sync 	0;
	setp.ne.s32 	%p151, %r13, 0;
	@%p151 bra 	$L__BB3_74;
	ld.shared.f64 	%fd257, [_ZZN3cub18CUB_300001_SM_10006detail6reduce28DeviceReduceSingleTileKernelINS2_10policy_hubIdjN4cuda3__47maximumIvEEE10Policy1000EPdSB_jS8_ddNS5_3std3__410__identityEEEvT0_T1_T2_T3_T4_T6_E12temp_storage+16];
	setp.lt.f64 	%p152, %fd380, %fd257;
	selp.f64 	%fd258, %fd257, %fd380, %p152;
	ld.shared.f64 	%fd259, [_ZZN3cub18CUB_300001_SM_10006detail6reduce28DeviceReduceSingleTileKernelINS2_10policy_hubIdjN4cuda3__47maximumIvEEE10Policy1000EPdSB_jS8_ddNS5_3std3__410__identityEEEvT0_T1_T2_T3_T4_T6_E12temp_storage+24];
	setp.lt.f64 	%p153, %fd258, %fd259;
	selp.f64 	%fd260, %fd259, %fd258, %p153;
	ld.shared.f64 	%fd261, [_ZZN3cub18CUB_300001_SM_10006detail6reduce28DeviceReduceSingleTileKernelINS2_10policy_hubIdjN4cuda3__47maximumIvEEE10Policy1000EPdSB_jS8_ddNS5_3std3__410__identityEEEvT0_T1_T2_T3_T4_T6_E12temp_storage+32];
	setp.lt.f64 	%p154, %fd260, %fd261;
	selp.f64 	%fd262, %fd261, %fd260, %p154;
	ld.shared.f64 	%fd263, [_ZZN3cub18CUB_300001_SM_10006detail6reduce28DeviceReduceSingleTileKernelINS2_10policy_hubIdjN4cuda3__47maximumIvEEE10Policy1000EPdSB_jS8_ddNS5_3std3__410__identityEEEvT0_T1_T2_T3_T4_T6_E12temp_storage+40];
	setp.lt.f64 	%p155, %fd262, %fd263;
	selp.f64 	%fd264, %fd263, %fd262, %p155;
	ld.shared.f64 	%fd265, [_ZZN3cub18CUB_300001_SM_10006detail6reduce28DeviceReduceSingleTileKernelINS2_10policy_hubIdjN4cuda3__47maximumIvEEE10Policy1000EPdSB_jS8_ddNS5_3std3__410__identityEEEvT0_T1_T2_T3_T4_T6_E12temp_storage+48];
	setp.lt.f64 	%p156, %fd264, %fd265;
	selp.f64 	%fd266, %fd265, %fd264, %p156;
	ld.shared.f64 	%fd267, [_ZZN3cub18CUB_300001_SM_10006detail6reduce28DeviceReduceSingleTileKernelINS2_10policy_hubIdjN4cuda3__47maximumIvEEE10Policy1000EPdSB_jS8_ddNS5_3std3__410__identityEEEvT0_T1_T2_T3_T4_T6_E12temp_storage+56];
	setp.lt.f64 	%p157, %fd266, %fd267;
	selp.f64 	%fd268, %fd267, %fd266, %p157;
	ld.shared.f64 	%fd269, [_ZZN3cub18CUB_300001_SM_10006detail6reduce28DeviceReduceSingleTileKernelINS2_10policy_hubIdjN4cuda3__47maximumIvEEE10Policy1000EPdSB_jS8_ddNS5_3std3__410__identityEEEvT0_T1_T2_T3_T4_T6_E12temp_storage+64];
	setp.lt.f64 	%p158, %fd268, %fd269;
	selp.f64 	%fd380, %fd269, %fd268, %p158;
	bra.uni 	$L__BB3_74;
$L__BB3_39:
	setp.gt.u32 	%p3, %r69, 2047;
	@%p3 bra 	$L__BB3_58;
	mov.u32 	%r35, %tid.x;
	setp.ge.u32 	%p52, %r35, %r69;
	mov.f64 	%fd372, 0d0000000000000000;
	mov.u32 	%r472, %r35;
	@%p52 bra 	$L__BB3_42;
	mul.wide.u32 	%rd82, %r35, 8;
	add.s64 	%rd81, %rd16, %rd82;
	// begin inline asm
	ld.global.nc.u64 %rd80, [%rd81];
	// end inline asm
	mov.b64 	%fd372, %rd80;
	add.s32 	%r472, %r35, 256;
$L__BB3_42:
	setp.ge.u32 	%p53, %r472, %r69;
	@%p53 bra 	$L__BB3_49;
	not.b32 	%r139, %r472;
	add.s32 	%r38, %r69, %r139;
	and.b32  	%r140, %r38, 768;
	setp.eq.s32 	%p54, %r140, 768;
	@%p54 bra 	$L__BB3_46;
	mul.wide.u32 	%rd83, %r472, 8;
	add.s64 	%rd203, %rd16, %rd83;
	shr.u32 	%r141, %r38, 8;
	add.s32 	%r142, %r141, 1;
	and.b32  	%r143, %r142, 3;
	neg.s32 	%r470, %r143;
$L__BB3_45:
	.pragma "nounroll";
	// begin inline asm
	ld.global.nc.u64 %rd84, [%rd203];
	// end inline asm
	mov.b64 	%fd125, %rd84;
	setp.lt.f64 	%p55, %fd372, %fd125;
	selp.f64 	%fd372, %fd125, %fd372, %p55;
	add.s32 	%r472, %r472, 256;
	add.s64 	%rd203, %rd203, 2048;
	add.s32 	%r470, %r470, 1;
	setp.ne.s32 	%p56, %r470, 0;
	@%p56 bra 	$L__BB3_45;
$L__BB3_46:
	setp.lt.u32 	%p57, %r38, 768;
	@%p57 bra 	$L__BB3_49;
	mul.wide.u32 	%rd86, %r472, 8;
	add.s64 	%rd204, %rd16, %rd86;
$L__BB3_48:
	// begin inline asm
	ld.global.nc.u64 %rd87, [%rd204];
	// end inline asm
	mov.b64 	%fd126, %rd87;
	setp.lt.f64 	%p58, %fd372, %fd126;
	selp.f64 	%fd127, %fd126, %fd372, %p58;
	add.s64 	%rd90, %rd204, 2048;
	// begin inline asm
	ld.global.nc.u64 %rd89, [%rd90];
	// end inline asm
	mov.b64 	%fd128, %rd89;
	setp.lt.f64 	%p59, %fd127, %fd128;
	selp.f64 	%fd129, %fd128, %fd127, %p59;
	add.s64 	%rd92, %rd204, 4096;
	// begin inline asm
	ld.global.nc.u64 %rd91, [%rd92];
	// end inline asm
	mov.b64 	%fd130, %rd91;
	setp.lt.f64 	%p60, %fd129, %fd130;
	selp.f64 	%fd131, %fd130, %fd129, %p60;
	add.s64 	%rd94, %rd204, 6144;
	// begin inline asm
	ld.global.nc.u64 %rd93, [%rd94];
	// end inline asm
	mov.b64 	%fd132, %rd93;
	setp.lt.f64 	%p61, %fd131, %fd132;
	selp.f64 	%fd372, %fd132, %fd131, %p61;
	add.s32 	%r472, %r472, 1024;
	add.s64 	%rd204, %rd204, 8192;
	setp.lt.s32 	%p62, %r472, %r69;
	@%p62 bra 	$L__BB3_48;
$L__BB3_49:
	setp.lt.u32 	%p63, %r69, 256;
	@%p63 bra 	$L__BB3_54;
	// begin inline asm
	mov.u32 %r207, %laneid;
	// end inline asm
	mov.b64 	%rd105, %fd372;
	mov.b64 	{%r209, %r214}, %rd105;
	mov.b32 	%r215, 1;
	mov.b32 	%r256, 31;
	mov.b32 	%r257, -1;
	// begin inline asm
	shfl.sync.down.b32 %r208, %r209, %r215, %r256, %r257;
	// end inline asm
	// begin inline asm
	shfl.sync.down.b32 %r213, %r214, %r215, %r256, %r257;
	// end inline asm
	mov.b64 	%rd106, {%r208, %r213};
	mov.b64 	%fd180, %rd106;
	setp.gt.s32 	%p91, %r207, 30;
	setp.lt.f64 	%p92, %fd372, %fd180;
	selp.f64 	%fd181, %fd180, %fd372, %p92;
	selp.f64 	%fd182, %fd372, %fd181, %p91;
	mov.b64 	%rd107, %fd182;
	mov.b64 	{%r219, %r224}, %rd107;
	mov.b32 	%r225, 2;
	// begin inline asm
	shfl.sync.down.b32 %r218, %r219, %r225, %r256, %r257;
	// end inline asm
	// begin inline asm
	shfl.sync.down.b32 %r223, %r224, %r225, %r256, %r257;
	// end inline asm
	mov.b64 	%rd108, {%r218, %r223};
	mov.b64 	%fd183, %rd108;
	setp.gt.s32 	%p93, %r207, 29;
	setp.lt.f64 	%p94, %fd182, %fd183;
	selp.f64 	%fd184, %fd183, %fd182, %p94;
	selp.f64 	%fd185, %fd182, %fd184, %p93;
	mov.b64 	%rd109, %fd185;
	mov.b64 	{%r229, %r234}, %rd109;
	mov.b32 	%r235, 4;
	// begin inline asm
	shfl.sync.down.b32 %r228, %r229, %r235, %r256, %r257;
	// end inline asm
	// begin inline asm
	shfl.sync.down.b32 %r233, %r234, %r235, %r256, %r257;
	// end inline asm
	mov.b64 	%rd110, {%r228, %r233};
	mov.b64 	%fd186, %rd110;
	setp.gt.s32 	%p95, %r207, 27;
	setp.lt.f64 	%p96, %fd185, %fd186;
	selp.f64 	%fd187, %fd186, %fd185, %p96;
	selp.f64 	%fd188, %fd185, %fd187, %p95;
	mov.b64 	%rd111, %fd188;
	mov.b64 	{%r239, %r244}, %rd111;
	mov.b32 	%r245, 8;
	// begin inline asm
	shfl.sync.down.b32 %r238, %r239, %r245, %r256, %r257;
	// end inline asm
	// begin inline asm
	shfl.sync.down.b32 %r243, %r244, %r245, %r256, %r257;
	// end inline asm
	mov.b64 	%rd112, {%r238, %r243};
	mov.b64 	%fd189, %rd112;
	setp.gt.s32 	%p97, %r207, 23;
	setp.lt.f64 	%p98, %fd188, %fd189;
	selp.f64 	%fd190, %fd189, %fd188, %p98;
	selp.f64 	%fd191, %fd188, %fd190, %p97;
	mov.b64 	%rd113, %fd191;
	mov.b64 	{%r249, %r254}, %rd113;
	mov.b32 	%r255, 16;
	// begin inline asm
	shfl.sync.down.b32 %r248, %r249, %r255, %r256, %r257;
	// end inline asm
	// begin inline asm
	shfl.sync.down.b32 %r253, %r254, %r255, %r256, %r257;
	// end inline asm
	mov.b64 	%rd114, {%r248, %r253};
	mov.b64 	%fd192, %rd114;
	setp.gt.s32 	%p99, %r207, 15;
	setp.lt.f64 	%p100, %fd191, %fd192;
	selp.f64 	%fd38, %fd192, %fd191, %p100;
	selp.f64 	%fd380, %fd191, %fd38, %p99;
	setp.ne.s32 	%p101, %r207, 0;
	@%p101 bra 	$L__BB3_52;
	shr.u32 	%r258, %r35, 2;
	and.b32  	%r259, %r258, 248;
	mov.u32 	%r260, _ZZN3cub18CUB_300001_SM_10006detail6reduce28DeviceReduceSingleTileKernelINS2_10policy_hubIdjN4cuda3__47maximumIvEEE10Policy1000EPdSB_jS8_ddNS5_3std3__410__identityEEEvT0_T1_T2_T3_T4_T6_E12temp_storage;
	add.s32 	%r261, %r260, %r259;
	st.shared.f64 	[%r261+8], %fd38;
$L__BB3_52:
	bar.sync 	0;
	setp.ne.s32 	%p102, %r35, 0;
	@%p102 bra 	$L__BB3_74;
	ld.shared.f64 	%fd193, [_ZZN3cub18CUB_300001_SM_10006detail6reduce28DeviceReduceSingleTileKernelINS2_10policy_hubIdjN4cuda3__47maximumIvEEE10Policy1000EPdSB_jS8_ddNS5_3std3__410__identityEEEvT0_T1_T2_T3_T4_T6_E12temp_storage+16];
	setp.lt.f64 	%p103, %fd380, %fd193;
	selp.f64 	%fd194, %fd193, %fd380, %p103;
	ld.shared.f64 	%fd195, [_ZZN3cub18CUB_300001_SM_10006detail6reduce28DeviceReduceSingleTileKernelINS2_10policy_hubIdjN4cuda3__47maximumIvEEE10Policy1000EPdSB_jS8_ddNS5_3std3__410__identityEEEvT0_T1_T2_T3_T4_T6_E12temp_storage+24];
	setp.lt.f64 	%p104, %fd194, %fd195;
	selp.f64 	%fd196, %fd195, %fd194, %p104;
	ld.shared.f64 	%fd197, [_ZZN3cub18CUB_300001_SM_10006detail6reduce28DeviceReduceSingleTileKernelINS2_10policy_hubIdjN4cuda3__47maximumIvEEE10Policy1000EPdSB_jS8_ddNS5_3std3__410__identityEEEvT0_T1_T2_T3_T4_T6_E12temp_storage+32];
	setp.lt.f64 	%p105, %fd196, %fd197;
	selp.f64 	%fd198, %fd197, %fd196, %p105;
	ld.shared.f64 	%fd199, [_ZZN3cub18CUB_300001_SM_10006detail6reduce28DeviceReduceSingleTileKernelINS2_10policy_hubIdjN4cuda3__47maximumIvEEE10Policy1000EPdSB_jS8_ddNS5_3std3__410__identityEEEvT0_T1_T2_T3_T4_T6_E12temp_storage+40];
	setp.lt.f64 	%p106, %fd198, %fd199;
	selp.f64 	%fd200, %fd199, %fd198, %p106;
	ld.shared.f64 	%fd201, [_ZZN3cub18CUB_300001_SM_10006detail6reduce28DeviceReduceSingleTileKernelINS2_10policy_hubIdjN4cuda3__47maximumIvEEE10Policy1000EPdSB_jS8_ddNS5_3std3__410__identityEEEvT0_T1_T2_T3_T4_T6_E12temp_storage+48];
	setp.lt.f64 	%p107, %fd200, %fd201;
	selp.f64 	%fd202, %fd201, %fd200, %p107;
	ld.shared.f64 	%fd203, [_ZZN3cub18CUB_300001_SM_10006detail6reduce28DeviceReduceSingleTileKernelINS2_10policy_hubIdjN4cuda3__47maximumIvEEE10Policy1000EPdSB_jS8_ddNS5_3std3__410__identityEEEvT0_T1_T2_T3_T4_T6_E12temp_storage+56];
	setp.lt.f64 	%p108, %fd202, %fd203;
	selp.f64 	%fd204, %fd203, %fd202, %p108;
	ld.shared.f64 	%fd205, [_ZZN3cub18CUB_300001_SM_10006detail6reduce28DeviceReduceSingleTileKernelINS2_10policy_hubIdjN4cuda3__47maximumIvEEE10Policy1000EPdSB_jS8_ddNS5_3std3__410__identityEEEvT0_T1_T2_T3_T4_T6_E12temp_storage+64];
	setp.lt.f64 	%p109, %fd204, %fd205;
	selp.f64 	%fd380, %fd205, %fd204, %p109;
	bra.uni 	$L__BB3_74;
$L__BB3_54:
	// begin inline asm
	mov.u32 %r144, %laneid;
	// end inline asm
	and.b32  	%r195, %r35, 992;
	add.s32 	%r196, %r195, 32;
	setp.gt.u32 	%p64, %r196, %r69;
	not.b32 	%r197, %r195;
	add.s32 	%r198, %r69, %r197;
	selp.b32 	%r193, %r198, 31, %p64;
	mov.b64 	%rd95, %fd372;
	mov.b64 	{%r146, %r151}, %rd95;
	mov.b32 	%r152, 1;
	mov.b32 	%r194, -1;
	// begin inline asm
	shfl.sync.down.b32 %r145, %r146, %r152, %r193, %r194;
	// end inline asm
	// begin inline asm
	shfl.sync.down.b32 %r150, %r151, %r152, %r193, %r194;
	// end inline asm
	mov.b64 	%rd96, {%r145, %r150};
	mov.b64 	%fd133, %rd96;
	setp.lt.s32 	%p65, %r144, %r193;
	setp.lt.f64 	%p66, %fd372, %fd133;
	selp.f64 	%fd134, %fd133, %fd372, %p66;
	selp.f64 	%fd135, %fd134, %fd372, %p65;
	mov.b64 	%rd97, %fd135;
	mov.b64 	{%r156, %r161}, %rd97;
	mov.b32 	%r162, 2;
	// begin inline asm
	shfl.sync.down.b32 %r155, %r156, %r162, %r193, %r194;
	// end inline asm
	// begin inline asm
	shfl.sync.down.b32 %r160, %r161, %r162, %r193, %r194;
	// end inline asm
	mov.b64 	%rd98, {%r155, %r160};
	mov.b64 	%fd136, %rd98;
	add.s32 	%r199, %r144, 2;
	setp.gt.s32 	%p67, %r199, %r193;
	setp.lt.f64 	%p68, %fd135, %fd136;
	selp.f64 	%fd137, %fd136, %fd135, %p68;
	selp.f64 	%fd138, %fd135, %fd137, %p67;
	mov.b64 	%rd99, %fd138;
	mov.b64 	{%r166, %r171}, %rd99;
	mov.b32 	%r172, 4;
	// begin inline asm
	shfl.sync.down.b32 %r165, %r166, %r172, %r193, %r194;
	// end inline asm
	// begin inline asm
	shfl.sync.down.b32 %r170, %r171, %r172, %r193, %r194;
	// end inline asm
	mov.b64 	%rd100, {%r165, %r170};
	mov.b64 	%fd139, %rd100;
	add.s32 	%r200, %r144, 4;
	setp.gt.s32 	%p69, %r200, %r193;
	setp.lt.f64 	%p70, %fd138, %fd139;
	selp.f64 	%fd140, %fd139, %fd138, %p70;
	selp.f64 	%fd141, %fd138, %fd140, %p69;
	mov.b64 	%rd101, %fd141;
	mov.b64 	{%r176, %r181}, %rd101;
	mov.b32 	%r182, 8;
	// begin inline asm
	shfl.sync.down.b32 %r175, %r176, %r182, %r193, %r194;
	// end inline asm
	// begin inline asm
	shfl.sync.down.b32 %r180, %r181, %r182, %r193, %r194;
	// end inline asm
	mov.b64 	%rd102, {%r175, %r180};
	mov.b64 	%fd142, %rd102;
	add.s32 	%r201, %r144, 8;
	setp.gt.s32 	%p71, %r201, %r193;
	setp.lt.f64 	%p72, %fd141, %fd142;
	selp.f64 	%fd143, %fd142, %fd141, %p72;
	selp.f64 	%fd144, %fd141, %fd143, %p71;
	mov.b64 	%rd103, %fd144;
	mov.b64 	{%r186, %r191}, %rd103;
	mov.b32 	%r192, 16;
	// begin inline asm
	shfl.sync.down.b32 %r185, %r186, %r192, %r193, %r194;
	// end inline asm
	// begin inline asm
	shfl.sync.down.b32 %r190, %r191, %r192, %r193, %r194;
	// end inline asm
	mov.b64 	%rd104, {%r185, %r190};
	mov.b64 	%fd145, %rd104;
	add.s32 	%r202, %r144, 16;
	setp.gt.s32 	%p73, %r202, %r193;
	setp.lt.f64 	%p74, %fd144, %fd145;
	selp.f64 	%fd146, %fd145, %fd144, %p74;
	selp.f64 	%fd380, %fd144, %fd146, %p73;
	setp.ne.s32 	%p75, %r144, 0;
	@%p75 bra 	$L__BB3_56;
	shr.u32 	%r203, %r35, 2;
	and.b32  	%r204, %r203, 248;
	mov.u32 	%r205, _ZZN3cub18CUB_300001_SM_10006detail6reduce28DeviceReduceSingleTileKernelINS2_10policy_hubIdjN4cuda3__47maximumIvEEE10Policy1000EPdSB_jS8_ddNS5_3std3__410__identityEEEvT0_T1_T2_T3_T4_T6_E12temp_storage;
	add.s32 	%r206, %r205, %r204;
	st.shared.f64 	[%r206+8], %fd380;
$L__BB3_56:
	bar.sync 	0;
	setp.ne.s32 	%p76, %r35, 0;
	@%p76 bra 	$L__BB3_74;
	setp.gt.u32 	%p77, %r69, 32;
	ld.shared.f64 	%fd147, [_ZZN3cub18CUB_300001_SM_10006detail6reduce28DeviceReduceSingleTileKernelINS2_10policy_hubIdjN4cuda3__47maximumIvEEE10Policy1000EPdSB_jS8_ddNS5_3std3__410__identityEEEvT0_T1_T2_T3_T4_T6_E12temp_storage+16];
	setp.lt.f64 	%p78, %fd380, %fd147;
	selp.f64 	%fd149, %fd147, %fd380, %p78;
	selp.f64 	%fd150, %fd149, %fd380, %p77;
	setp.gt.u32 	%p79, %r69, 64;
	ld.shared.f64 	%fd152, [_ZZN3cub18CUB_300001_SM_10006detail6reduce28DeviceReduceSingleTileKernelINS2_10policy_hubIdjN4cuda3__47maximumIvEEE10Policy1000EPdSB_jS8_ddNS5_3std3__410__identityEEEvT0_T1_T2_T3_T4_T6_E12temp_storage+24];
	setp.lt.f64 	%p80, %fd150, %fd152;
	selp.f64 	%fd154, %fd152, %fd150, %p80;
	selp.f64 	%fd155, %fd154, %fd150, %p79;
	setp.gt.u32 	%p81, %r69, 96;
	ld.shared.f64 	%fd157, [_ZZN3cub18CUB_300001_SM_10006detail6reduce28DeviceReduceSingleTileKernelINS2_10policy_hubIdjN4cuda3__47maximumIvEEE10Policy1000EPdSB_jS8_ddNS5_3std3__410__identityEEEvT0_T1_T2_T3_T4_T6_E12temp_storage+32];
	setp.lt.f64 	%p82, %fd155, %fd157;
	selp.f64 	%fd159, %fd157, %fd155, %p82;
	selp.f64 	%fd160, %fd159, %fd155, %p81;
	setp.gt.u32 	%p83, %r69, 128;
	ld.shared.f64 	%fd162, [_ZZN3cub18CUB_300001_SM_10006detail6reduce28DeviceReduceSingleTileKernelINS2_10policy_hubIdjN4cuda3__47maximumIvEEE10Policy1000EPdSB_jS8_ddNS5_3std3__410__identityEEEvT0_T1_T2_T3_T4_T6_E12temp_storage+40];
	setp.lt.f64 	%p84, %fd160, %fd162;
	selp.f64 	%fd164, %fd162, %fd160, %p84;
	selp.f64 	%fd165, %fd164, %fd160, %p83;
	setp.gt.u32 	%p85, %r69, 160;
	ld.shared.f64 	%fd167, [_ZZN3cub18CUB_300001_SM_10006detail6reduce28DeviceReduceSingleTileKernelINS2_10policy_hubIdjN4cuda3__47maximumIvEEE10Policy1000EPdSB_jS8_ddNS5_3std3__410__identityEEEvT0_T1_T2_T3_T4_T6_E12temp_storage+48];
	setp.lt.f64 	%p86, %fd165, %fd167;
	selp.f64 	%fd169, %fd167, %fd165, %p86;
	selp.f64 	%fd170, %fd169, %fd165, %p85;
	setp.gt.u32 	%p87, %r69, 192;
	ld.shared.f64 	%fd172, [_ZZN3cub18CUB_300001_SM_10006detail6reduce28DeviceReduceSingleTileKernelINS2_10policy_hubIdjN4cuda3__47maximumIvEEE10Policy1000EPdSB_jS8_ddNS5_3std3__410__identityEEEvT0_T1_T2_T3_T4_T6_E12temp_storage+56];
	setp.lt.f64 	%p88, %fd170, %fd172;
	selp.f64 	%fd174, %fd172, %fd170, %p88;
	selp.f64 	%fd175, %fd174, %fd170, %p87;
	setp.gt.u32 	%p89, %r69, 224;
	ld.shared.f64 	%fd177, [_ZZN3cub18CUB_300001_SM_10006detail6reduce28DeviceReduceSingleTileKernelINS2_10policy_hubIdjN4cuda3__47maximumIvEEE10Policy1000EPdSB_jS8_ddNS5_3std3__410__identityEEEvT0_T1_T2_T3_T4_T6_E12temp_storage+64];
	setp.lt.f64 	%p90, %fd175, %fd177;
	selp.f64 	%fd179, %fd177, %fd175, %p90;
	selp.f64 	%fd380, %fd179, %fd175, %p89;
	bra.uni 	$L__BB3_74;
$L__BB3_58:
	mov.u32 	%r47, %tid.x;
	mul.wide.u32 	%rd35, %r47, 8;
	add.s64 	%rd20, %rd16, %rd35;
	// begin inline asm
	ld.global.nc.u64 %rd19, [%rd20];
	// end inline asm
	mov.b64 	%fd59, %rd19;
	add.s64 	%rd22, %rd20, 2048;
	// begin inline asm
	ld.global.nc.u64 %rd21, [%rd22];
	// end inline asm
	mov.b64 	%fd60, %rd21;
	add.s64 	%rd24, %rd20, 4096;
	// begin inline asm
	ld.global.nc.u64 %rd23, [%rd24];
	// end inline asm
	mov.b64 	%fd61, %rd23;
	add.s64 	%rd26, %rd20, 6144;
	// begin inline asm
	ld.global.nc.u64 %rd25, [%rd26];
	// end inline asm
	mov.b64 	%fd62, %rd25;
	add.s64 	%rd28, %rd20, 8192;
	// begin inline asm
	ld.global.nc.u64 %rd27, [%rd28];
	// end inline asm
	mov.b64 	%fd63, %rd27;
	add.s64 	%rd30, %rd20, 10240;
	// begin inline asm
	ld.global.nc.u64 %rd29, [%rd30];
	// end inline asm
	mov.b64 	%fd64, %rd29;
	add.s64 	%rd32, %rd20, 12288;
	// begin inline asm
	ld.global.nc.u64 %rd31, [%rd32];
	// end inline asm
	mov.b64 	%fd65, %rd31;
	add.s64 	%rd34, %rd20, 14336;
	// begin inline asm
	ld.global.nc.u64 %rd33, [%rd34];
	// end inline asm
	mov.b64 	%fd66, %rd33;
	setp.lt.f64 	%p4, %fd59, %fd60;
	selp.f64 	%fd67, %fd60, %fd59, %p4;
	setp.lt.f64 	%p5, %fd67, %fd61;
	selp.f64 	%fd68, %fd61, %fd67, %p5;
	setp.lt.f64 	%p6, %fd68, %fd62;
	selp.f64 	%fd69, %fd62, %fd68, %p6;
	setp.lt.f64 	%p7, %fd69, %fd63;
	selp.f64 	%fd70, %fd63, %fd69, %p7;
	setp.lt.f64 	%p8, %fd70, %fd64;
	selp.f64 	%fd71, %fd64, %fd70, %p8;
	setp.lt.f64 	%p9, %fd71, %fd65;
	selp.f64 	%fd72, %fd65, %fd71, %p9;
	setp.lt.f64 	%p10, %fd72, %fd66;
	selp.f64 	%fd379, %fd66, %fd72, %p10;
	add.s32 	%r48, %r69, -2048;
	setp.lt.u32 	%p11, %r48, 2048;
	mov.b32 	%r475, 2048;
	@%p11 bra 	$L__BB3_62;
	mov.b32 	%r475, 2048;
$L__BB3_60:
	add.s32 	%r72, %r47, %r475;
	mul.wide.u32 	%rd52, %r72, 8;
	add.s64 	%rd37, %rd16, %rd52;
	// begin inline asm
	ld.global.nc.u64 %rd36, [%rd37];
	// end inline asm
	mov.b64 	%fd73, %rd36;
	mul.wide.u32 	%rd53, %r475, 8;
	add.s64 	%rd54, %rd20, %rd53;
	add.s64 	%rd39, %rd54, 2048;
	// begin inline asm
	ld.global.nc.u64 %rd38, [%rd39];
	// end inline asm
	mov.b64 	%fd74, %rd38;
	add.s64 	%rd41, %rd54, 4096;
	// begin inline asm
	ld.global.nc.u64 %rd40, [%rd41];
	// end inline asm
	mov.b64 	%fd75, %rd40;
	add.s64 	%rd43, %rd54, 6144;
	// begin inline asm
	ld.global.nc.u64 %rd42, [%rd43];
	// end inline asm
	mov.b64 	%fd76, %rd42;
	add.s64 	%rd45, %rd54, 8192;
	// begin inline asm
	ld.global.nc.u64 %rd44, [%rd45];
	// end inline asm
	mov.b64 	%fd77, %rd44;
	add.s64 	%rd47, %rd54, 10240;
	// begin inline asm
	ld.global.nc.u64 %rd46, [%rd47];
	// end inline asm
	mov.b64 	%fd78, %rd46;
	add.s64 	%rd49, %rd54, 12288;
	// begin inline asm
	ld.global.nc.u64 %rd48, [%rd49];
	// end inline asm
	mov.b64 	%fd79, %rd48;
	add.s64 	%rd51, %rd54, 14336;
	// begin inline asm
	ld.global.nc.u64 %rd50, [%rd51];
	// end inline asm
	mov.b64 	%fd80, %rd50;
	setp.lt.f64 	%p12, %fd379, %fd73;
	selp.f64 	%fd81, %fd73, %fd379, %p12;
	setp.lt.f64 	%p13, %fd81, %fd74;
	selp.f64 	%fd82, %fd74, %fd81, %p13;
	setp.lt.f64 	%p14, %fd82, %fd75;
	selp.f64 	%fd83, %fd75, %fd82, %p14;
	setp.lt.f64 	%p15, %fd83, %fd76;
	selp.f64 	%fd84, %fd76, %fd83, %p15;
	setp.lt.f64 	%p16, %fd84, %fd77;
	selp.f64 	%fd85, %fd77, %fd84, %p16;
	setp.lt.f64 	%p17, %fd85, %fd78;
	selp.f64 	%fd86, %fd78, %fd85, %p17;
	setp.lt.f64 	%p18, %fd86, %fd79;
	selp.f64 	%fd87, %fd79, %fd86, %p18;
	setp.lt.f64 	%p19, %fd87, %fd80;
	selp.f64 	%fd379, %fd80, %fd87, %p19;
	sub.s32 	%r73, %r69, %r475;
	setp.lt.u32 	%p20, %r73, 2048;
	@%p20 bra 	$L__BB3_70;
	add.s32 	%r475, %r475, 2048;
	setp.le.u32 	%p21, %r475, %r48;
	@%p21 bra 	$L__BB3_60;
$L__BB3_62:
	setp.le.u32 	%p22, %r69, %r475;
	@%p22 bra 	$L__BB3_70;
	sub.s32 	%r52, %r69, %r475;
	setp.ge.s32 	%p23, %r47, %r52;
	@%p23 bra 	$L__BB3_70;
	not.b32 	%r74, %r47;
	add.s32 	%r75, %r69, %r74;
	sub.s32 	%r53, %r75, %r475;
	and.b32  	%r76, %r53, 768;
	setp.eq.s32 	%p24, %r76, 768;
	mov.u32 	%r479, %r47;
	@%p24 bra 	$L__BB3_67;
	add.s32 	%r477, %r47, %r475;
	shr.u32 	%r77, %r53, 8;
	add.s32 	%r78, %r77, 1;
	and.b32  	%r79, %r78, 3;
	neg.s32 	%r476, %r79;
	mov.u32 	%r479, %r47;
$L__BB3_66:
	.pragma "nounroll";
	mul.wide.u32 	%rd57, %r477, 8;
	add.s64 	%rd56, %rd16, %rd57;
	// begin inline asm
	ld.global.nc.u64 %rd55, [%rd56];
	// end inline asm
	mov.b64 	%fd89, %rd55;
	setp.lt.f64 	%p25, %fd379, %fd89;
	selp.f64 	%fd379, %fd89, %fd379, %p25;
	add.s32 	%r479, %r479, 256;
	add.s32 	%r477, %r477, 256;
	add.s32 	%r476, %r476, 1;
	setp.ne.s32 	%p26, %r476, 0;
	@%p26 bra 	$L__BB3_66;
$L__BB3_67:
	setp.lt.u32 	%p27, %r53, 768;
	@%p27 bra 	$L__BB3_70;
	add.s32 	%r481, %r479, 512;
	add.s32 	%r480, %r479, %r475;
$L__BB3_69:
	mul.wide.u32 	%rd66, %r480, 8;
	add.s64 	%rd59, %rd16, %rd66;
	// begin inline asm
	ld.global.nc.u64 %rd58, [%rd59];
	// end inline asm
	mov.b64 	%fd90, %rd58;
	setp.lt.f64 	%p28, %fd379, %fd90;
	selp.f64 	%fd91, %fd90, %fd379, %p28;
	add.s32 	%r80, %r480, 256;
	mul.wide.u32 	%rd67, %r80, 8;
	add.s64 	%rd61, %rd16, %rd67;
	// begin inline asm
	ld.global.nc.u64 %rd60, [%rd61];
	// end inline asm
	mov.b64 	%fd92, %rd60;
	setp.lt.f64 	%p29, %fd91, %fd92;
	selp.f64 	%fd93, %fd92, %fd91, %p29;
	add.s32 	%r81, %r480, 512;
	mul.wide.u32 	%rd68, %r81, 8;
	add.s64 	%rd63, %rd16, %rd68;
	// begin inline asm
	ld.global.nc.u64 %rd62, [%rd63];
	// end inline asm
	mov.b64 	%fd94, %rd62;
	setp.lt.f64 	%p30, %fd93, %fd94;
	selp.f64 	%fd95, %fd94, %fd93, %p30;
	add.s32 	%r82, %r480, 768;
	mul.wide.u32 	%rd69, %r82, 8;
	add.s64 	%rd65, %rd16, %rd69;
	// begin inline asm
	ld.global.nc.u64 %rd64, [%rd65];
	// end inline asm
	mov.b64 	%fd96, %rd64;
	setp.lt.f64 	%p31, %fd95, %fd96;
	selp.f64 	%fd379, %fd96, %fd95, %p31;
	add.s32 	%r67, %r481, 1024;
	add.s32 	%r83, %r481, 512;
	add.s32 	%r480, %r480, 1024;
	setp.lt.s32 	%p32, %r83, %r52;
	mov.u32 	%r481, %r67;
	@%p32 bra 	$L__BB3_69;
$L__BB3_70:
	// begin inline asm
	mov.u32 %r84, %laneid;
	// end inline asm
	mov.b64 	%rd70, %fd379;
	mov.b64 	{%r86, %r91}, %rd70;
	mov.b32 	%r92, 1;
	mov.b32 	%r133, 31;
	mov.b32 	%r134, -1;
	// begin inline asm
	shfl.sync.down.b32 %r85, %r86, %r92, %r133, %r134;
	// end inline asm
	// begin inline asm
	shfl.sync.down.b32 %r90, %r91, %r92, %r133, %r134;
	// end inline asm
	mov.b64 	%rd71, {%r85, %r90};
	mov.b64 	%fd97, %rd71;
	setp.gt.s32 	%p33, %r84, 30;
	setp.lt.f64 	%p34, %fd379, %fd97;
	selp.f64 	%fd98, %fd97, %fd379, %p34;
	selp.f64 	%fd99, %fd379, %fd98, %p33;
	mov.b64 	%rd72, %fd99;
	mov.b64 	{%r96, %r101}, %rd72;
	mov.b32 	%r102, 2;
	// begin inline asm
	shfl.sync.down.b32 %r95, %r96, %r102, %r133, %r134;
	// end inline asm
	// begin inline asm
	shfl.sync.down.b32 %r100, %r101, %r102, %r133, %r134;
	// end inline asm
	mov.b64 	%rd73, {%r95, %r100};
	mov.b64 	%fd100, %rd73;
	setp.gt.s32 	%p35, %r84, 29;
	setp.lt.f64 	%p36, %fd99, %fd100;
	selp.f64 	%fd101, %fd100, %fd99, %p36;
	selp.f64 	%fd102, %fd99, %fd101, %p35;
	mov.b64 	%rd74, %fd102;
	mov.b64 	{%r106, %r111}, %rd74;
	mov.b32 	%r112, 4;
	// begin inline asm
	shfl.sync.down.b32 %r105, %r106, %r112, %r133, %r134;
	// end inline asm
	// begin inline asm
	shfl.sync.down.b32 %r110, %r111, %r112, %r133, %r134;
	// end inline asm
	mov.b64 	%rd75, {%r105, %r110};
	mov.b64 	%fd103, %rd75;
	setp.gt.s32 	%p37, %r84, 27;
	setp.lt.f64 	%p38, %fd102, %fd103;
	selp.f64 	%fd104, %fd103, %fd102, %p38;
	selp.f64 	%fd105, %fd102, %fd104, %p37;
	mov.b64 	%rd76, %fd105;
	mov.b64 	{%r116, %r121}, %rd76;
	mov.b32 	%r122, 8;
	// begin inline asm
	shfl.sync.down.b32 %r115, %r116, %r122, %r133, %r134;
	// end inline asm
	// begin inline asm
	shfl.sync.down.b32 %r120, %r121, %r122, %r133, %r134;
	// end inline asm
	mov.b64 	%rd77, {%r115, %r120};
	mov.b64 	%fd106, %rd77;
	setp.gt.s32 	%p39, %r84, 23;
	setp.lt.f64 	%p40, %fd105, %fd106;
	selp.f64 	%fd107, %fd106, %fd105, %p40;
	selp.f64 	%fd108, %fd105, %fd107, %p39;
	mov.b64 	%rd78, %fd108;
	mov.b64 	{%r126, %r131}, %rd78;
	mov.b32 	%r132, 16;
	// begin inline asm
	shfl.sync.down.b32 %r125, %r126, %r132, %r133, %r134;
	// end inline asm
	// begin inline asm
	shfl.sync.down.b32 %r130, %r131, %r132, %r133, %r134;
	// end inline asm
	mov.b64 	%rd79, {%r125, %r130};
	mov.b64 	%fd109, %rd79;
	setp.gt.s32 	%p41, %r84, 15;
	setp.lt.f64 	%p42, %fd108, %fd109;
	selp.f64 	%fd54, %fd109, %fd108, %p42;
	selp.f64 	%fd380, %fd108, %fd54, %p41;
	setp.ne.s32 	%p43, %r84, 0;
	@%p43 bra 	$L__BB3_72;
	shr.u32 	%r135, %r47, 2;
	and.b32  	%r136, %r135, 248;
	mov.u32 	%r137, _ZZN3cub18CUB_300001_SM_10006detail6reduce28DeviceReduceSingleTileKernelINS2_10policy_hubIdjN4cuda3__47maximumIvEEE10Policy1000EPdSB_jS8_ddNS5_3std3__410__identityEEEvT0_T1_T2_T3_T4_T6_E12temp_storage;
	add.s32 	%r138, %r137, %r136;
	st.shared.f64 	[%r138+8], %fd54;
$L__BB3_72:
	bar.sync 	0;
	setp.ne.s32 	%p44, %r47, 0;
	@%p44 bra 	$L__BB3_74;
	ld.shared.f64 	%fd110, [_ZZN3cub18CUB_300001_SM_10006detail6reduce28DeviceReduceSingleTileKernelINS2_10policy_hubIdjN4cuda3__47maximumIvEEE10Policy1000EPdSB_jS8_ddNS5_3std3__410__identityEEEvT0_T1_T2_T3_T4_T6_E12temp_storage+16];
	setp.lt.f64 	%p45, %fd380, %fd110;
	selp.f64 	%fd111, %fd110, %fd380, %p45;
	ld.shared.f64 	%fd112, [_ZZN3cub18CUB_300001_SM_10006detail6reduce28DeviceReduceSingleTileKernelINS2_10policy_hubIdjN4cuda3__47maximumIvEEE10Policy1000EPdSB_jS8_ddNS5_3std3__410__identityEEEvT0_T1_T2_T3_T4_T6_E12temp_storage+24];
	setp.lt.f64 	%p46, %fd111, %fd112;
	selp.f64 	%fd113, %fd112, %fd111, %p46;
	ld.shared.f64 	%fd114, [_ZZN3cub18CUB_300001_SM_10006detail6reduce28DeviceReduceSingleTileKernelINS2_10policy_hubIdjN4cuda3__47maximumIvEEE10Policy1000EPdSB_jS8_ddNS5_3std3__410__identityEEEvT0_T1_T2_T3_T4_T6_E12temp_storage+32];
	setp.lt.f64 	%p47, %fd113, %fd114;
	selp.f64 	%fd115, %fd114, %fd113, %p47;
	ld.shared.f64 	%fd116, [_ZZN3cub18CUB_300001_SM_10006detail6reduce28DeviceReduceSingleTileKernelINS2_10policy_hubIdjN4cuda3__47maximumIvEEE10Policy1000EPdSB_jS8_ddNS5_3std3__410__identityEEEvT0_T1_T2_T3_T4_T6_E12temp_storage+40];
	setp.lt.f64 	%p48, %fd115, %fd116;
	selp.f64 	%fd117, %fd116, %fd115, %p48;
	ld.shared.f64 	%fd118, [_ZZN3cub18CUB_300001_SM_10006detail6reduce28DeviceReduceSingleTileKernelINS2_10policy_hubIdjN4cuda3__47maximumIvEEE10Policy1000EPdSB_jS8_ddNS5_3std3__410__identityEEEvT0_T1_T2_T3_T4_T6_E12temp_storage+48];
	setp.lt.f64 	%p49, %fd117, %fd118;
	selp.f64 	%fd119, %fd118, %fd117, %p49;
	ld.shared.f64 	%fd120, [_ZZN3cub18CUB_300001_SM_10006detail6reduce28DeviceReduceSingleTileKernelINS2_10policy_hubIdjN4cuda3__47maximumIvEEE10Policy1000EPdSB_jS8_ddNS5_3std3__410__identityEEEvT0_T1_T2_T3_T4_T6_E12temp_storage+56];
	setp.lt.f64 	%p50, %fd119, %fd120;
	selp.f64 	%fd121, %fd120, %fd119, %p50;
	ld.shared.f64 	%fd122, [_ZZN3cub18CUB_300001_SM_10006detail6reduce28DeviceReduceSingleTileKernelINS2_10policy_hubIdjN4cuda3__47maximumIvEEE10Policy1000EPdSB_jS8_ddNS5_3std3__410__identityEEEvT0_T1_T2_T3_T4_T6_E12temp_storage+64];
	setp.lt.f64 	%p51, %fd121, %fd122;
	selp.f64 	%fd380, %fd122, %fd121, %p51;
$L__BB3_74:
	mov.u32 	%r454, %tid.x;
	setp.ne.s32 	%p217, %r454, 0;
	@%p217 bra 	$L__BB3_76;
	setp.lt.f64 	%p218, %fd58, %fd380;
	selp.f64 	%fd353, %fd380, %fd58, %p218;
	st.global.f64 	[%rd1], %fd353;
$L__BB3_76:
	ret;

}
	// .globl	_ZN3cub18CUB_300001_SM_10006detail6reduce18DeviceReduceKernelINS2_10policy_hubIdjN4cuda3__47maximumIvEEE10Policy1000EPdjS8_dNS5_3std3__410__identityEEEvT0_PT3_T1_NS0_13GridEvenShareISI_EET2_T4_
.visible .entry _ZN3cub18CUB_300001_SM_10006detail6reduce18DeviceReduceKernelINS2_10policy_hubIdjN4cuda3__47maximumIvEEE10Policy1000EPdjS8_dNS5_3std3__410__identityEEEvT0_PT3_T1_NS0_13GridEvenShareISI_EET2_T4_(
	.param .u64 .ptr .align 1 _ZN3cub18CUB_300001_SM_10006detail6reduce18DeviceReduceKernelINS2_10policy_hubIdjN4cuda3__47maximumIvEEE10Policy1000EPdjS8_dNS5_3std3__410__identityEEEvT0_PT3_T1_NS0_13GridEvenShareISI_EET2_T4__param_0,
	.param .u64 .ptr .align 1 _ZN3cub18CUB_300001_SM_10006detail6reduce18DeviceReduceKernelINS2_10policy_hubIdjN4cuda3__47maximumIvEEE10Policy1000EPdjS8_dNS5_3std3__410__identityEEEvT0_PT3_T1_NS0_13GridEvenShareISI_EET2_T4__param_1,
	.param .u32 _ZN3cub18CUB_300001_SM_10006detail6reduce18DeviceReduceKernelINS2_10policy_hubIdjN4cuda3__47maximumIvEEE10Policy1000EPdjS8_dNS5_3std3__410__identityEEEvT0_PT3_T1_NS0_13GridEvenShareISI_EET2_T4__param_2,
	.param .align 4 .b8 _ZN3cub18CUB_300001_SM_10006detail6reduce18DeviceReduceKernelINS2_10policy_hubIdjN4cuda3__47maximumIvEEE10Policy1000EPdjS8_dNS5_3std3__410__identityEEEvT0_PT3_T1_NS0_13GridEvenShareISI_EET2_T4__param_3[40],
	.param .align 1 .b8 _ZN3cub18CUB_300001_SM_10006detail6reduce18DeviceReduceKernelINS2_10policy_hubIdjN4cuda3__47maximumIvEEE10Policy1000EPdjS8_dNS5_3std3__410__identityEEEvT0_PT3_T1_NS0_13GridEvenShareISI_EET2_T4__param_4[1],
	.param .align 1 .b8 _ZN3cub18CUB_300001_SM_10006detail6reduce18DeviceReduceKernelINS2_10policy_hubIdjN4cuda3__47maximumIvEEE10Policy1000EPdjS8_dNS5_3std3__410__identityEEEvT0_PT3_T1_NS0_13GridEvenShareISI_EET2_T4__param_5[1]
)
.maxntid 256
{
	.reg .pred 	%p<217>;
	.reg .b32 	%r<542>;
	.reg .b64 	%rd<197>;
	.reg .b64 	%fd<375>;
	// demoted variable
	.shared .align 8 .b8 _ZZN3cub18CUB_300001_SM_10006detail6reduce18DeviceReduceKernelINS2_10policy_hubIdjN4cuda3__47maximumIvEEE10Policy1000EPdjS8_dNS5_3std3__410__identityEEEvT0_PT3_T1_NS0_13GridEvenShareISI_EET2_T4_E12temp_storage[80];
	ld.param.u32 	%r1, [_ZN3cub18CUB_300001_SM_10006detail6reduce18DeviceReduceKernelINS2_10policy_hubIdjN4cuda3__47maximumIvEEE10Policy1000EPdjS8_dNS5_3std3__410__identityEEEvT0_PT3_T1_NS0_13GridEvenShareISI_EET2_T4__param_3+20];
	ld.param.u64 	%rd1, [_ZN3cub18CUB_300001_SM_10006detail6reduce18DeviceReduceKernelINS2_10policy_hubIdjN4cuda3__47maximumIvEEE10Policy1000EPdjS8_dNS5_3std3__410__identityEEEvT0_PT3_T1_NS0_13GridEvenShareISI_EET2_T4__param_0];
	ld.param.u32 	%r2, [_ZN3cub18CUB_300001_SM_10006detail6reduce18DeviceReduceKernelINS2_10policy_hubIdjN4cuda3__47maximumIvEEE10Policy1000EPdjS8_dNS5_3std3__410__identityEEEvT0_PT3_T1_NS0_13GridEvenShareISI_EET2_T4__param_3+24];
	mov.u32 	%r3, %ctaid.x;
	shl.b32 	%r4, %r2, 11;
	shl.b32 	%r5, %r3, 11;
	and.b64  	%rd3, %rd1, 31;
	setp.ne.s64 	%p1, %rd3, 0;
	@%p1 bra 	$L__BB4_36;
	sub.s32 	%r6, %r1, %r5;
	setp.gt.u32 	%p109, %r6, 2047;
	@%p109 bra 	$L__BB4_20;
	mov.u32 	%r7, %tid.x;
	setp.ge.u32 	%p158, %r7, %r6;
	mov.f64 	%fd355, 0d0000000000000000;
	mov.u32 	%r512, %r7;
	@%p158 bra 	$L__BB4_4;
	add.s32 	%r378, %r5, %r7;
	mul.wide.u32 	%rd157, %r378, 8;
	add.s64 	%rd156, %rd1, %rd157;
	// begin inline asm
	ld.global.nc.u64 %rd155, [%rd156];
	// end inline asm
	mov.b64 	%fd355, %rd155;
	add.s32 	%r512, %r7, 256;
$L__BB4_4:
	setp.ge.u32 	%p159, %r512, %r6;
	@%p159 bra 	$L__BB4_11;
	not.b32 	%r379, %r512;
	add.s32 	%r10, %r1, %r379;
	and.b32  	%r380, %r10, 768;
	setp.eq.s32 	%p160, %r380, 768;
	@%p160 bra 	$L__BB4_8;
	add.s32 	%r510, %r512, %r5;
	shr.u32 	%r381, %r10, 8;
	add.s32 	%r382, %r381, 1;
	and.b32  	%r383, %r382, 3;
	neg.s32 	%r509, %r383;
$L__BB4_7:
	.pragma "nounroll";
	mul.wide.u32 	%rd160, %r510, 8;
	add.s64 	%rd159, %rd1, %rd160;
	// begin inline asm
	ld.global.nc.u64 %rd158, [%rd159];
	// end inline asm
	mov.b64 	%fd269, %rd158;
	setp.lt.f64 	%p161, %fd355, %fd269;
	selp.f64 	%fd355, %fd269, %fd355, %p161;
	add.s32 	%r512, %r512, 256;
	add.s32 	%r510, %r510, 256;
	add.s32 	%r509, %r509, 1;
	setp.ne.s32 	%p162, %r509, 0;
	@%p162 bra 	$L__BB4_7;
$L__BB4_8:
	sub.s32 	%r384, %r10, %r5;
	setp.lt.u32 	%p163, %r384, 768;
	@%p163 bra 	$L__BB4_11;
	add.s32 	%r514, %r512, 512;
	add.s32 	%r513, %r512, %r5;
$L__BB4_10:
	mul.wide.u32 	%rd169, %r513, 8;
	add.s64 	%rd162, %rd1, %rd169;
	// begin inline asm
	ld.global.nc.u64 %rd161, [%rd162];
	// end inline asm
	mov.b64 	%fd270, %rd161;
	setp.lt.f64 	%p164, %fd355, %fd270;
	selp.f64 	%fd271, %fd270, %fd355, %p164;
	add.s32 	%r385, %r513, 256;
	mul.wide.u32 	%rd170, %r385, 8;
	add.s64 	%rd164, %rd1, %rd170;
	// begin inline asm
	ld.global.nc.u64 %rd163, [%rd164];
	// end inline asm
	mov.b64 	%fd272, %rd163;
	setp.lt.f64 	%p165, %fd271, %fd272;
	selp.f64 	%fd273, %fd272, %fd271, %p165;
	add.s32 	%r386, %r513, 512;
	mul.wide.u32 	%rd171, %r386, 8;
	add.s64 	%rd166, %rd1, %rd171;
	// begin inline asm
	ld.global.nc.u64 %rd165, [%rd166];
	// end inline asm
	mov.b64 	%fd274, %rd165;
	setp.lt.f64 	%p166, %fd273, %fd274;
	selp.f64 	%fd275, %fd274, %fd273, %p166;
	add.s32 	%r387, %r513, 768;
	mul.wide.u32 	%rd172, %r387, 8;
	add.s64 	%rd168, %rd1, %rd172;
	// begin inline asm
	ld.global.nc.u64 %rd167, [%rd168];
	// end inline asm
	mov.b64 	%fd276, %rd167;
	setp.lt.f64 	%p167, %fd275, %fd276;
	selp.f64 	%fd355, %fd276, %fd275, %p167;
	add.s32 	%r24, %r514, 1024;
	add.s32 	%r388, %r514, 512;
	add.s32 	%r513, %r513, 1024;
	setp.lt.s32 	%p168, %r388, %r6;
	mov.u32 	%r514, %r24;
	@%p168 bra 	$L__BB4_10;
$L__BB4_11:
	setp.lt.u32 	%p169, %r6, 256;
	@%p169 bra 	$L__BB4_16;
	// begin inline asm
	mov.u32 %r452, %laneid;
	// end inline asm
	mov.b64 	%rd183, %fd355;
	mov.b64 	{%r454, %r459}, %rd183;
	mov.b32 	%r460, 1;
	mov.b32 	%r501, 31;
	mov.b32 	%r502, -1;
	// begin inline asm
	shfl.sync.down.b32 %r453, %r454, %r460, %r501, %r502;
	// end inline asm
	// begin inline asm
	shfl.sync.down.b32 %r458, %r459, %r460, %r501, %r502;
	// end inline asm
	mov.b64 	%rd184, {%r453, %r458};
	mov.b64 	%fd324, %rd184;
	setp.gt.s32 	%p197, %r452, 30;
	setp.lt.f64 	%p198, %fd355, %fd324;
	selp.f64 	%fd325, %fd324, %fd355, %p198;
	selp.f64 	%fd326, %fd355, %fd325, %p197;
	mov.b64 	%rd185, %fd326;
	mov.b64 	{%r464, %r469}, %rd185;
	mov.b32 	%r470, 2;
	// begin inline asm
	shfl.sync.down.b32 %r463, %r464, %r470, %r501, %r502;
	// end inline asm
	// begin inline asm
	shfl.sync.down.b32 %r468, %r469, %r470, %r501, %r502;
	// end inline asm
	mov.b64 	%rd186, {%r463, %r468};
	mov.b64 	%fd327, %rd186;
	setp.gt.s32 	%p199, %r452, 29;
	setp.lt.f64 	%p200, %fd326, %fd327;
	selp.f64 	%fd328, %fd327, %fd326, %p200;
	selp.f64 	%fd329, %fd326, %fd328, %p199;
	mov.b64 	%rd187, %fd329;
	mov.b64 	{%r474, %r479}, %rd187;
	mov.b32 	%r480, 4;
	// begin inline asm
	shfl.sync.down.b32 %r473, %r474, %r480, %r501, %r502;
	// end inline asm
	// begin inline asm
	shfl.sync.down.b32 %r478, %r479, %r480, %r501, %r502;
	// end inline asm
	mov.b64 	%rd188, {%r473, %r478};
	mov.b64 	%fd330, %rd188;
	setp.gt.s32 	%p201, %r452, 27;
	setp.lt.f64 	%p202, %fd329, %fd330;
	selp.f64 	%fd331, %fd330, %fd329, %p202;
	selp.f64 	%fd332, %fd329, %fd331, %p201;
	mov.b64 	%rd189, %fd332;
	mov.b64 	{%r484, %r489}, %rd189;
	mov.b32 	%r490, 8;
	// begin inline asm
	shfl.sync.down.b32 %r483, %r484, %r490, %r501, %r502;
	// end inline asm
	// begin inline asm
	shfl.sync.down.b32 %r488, %r489, %r490, %r501, %r502;
	// end inline asm
	mov.b64 	%rd190, {%r483, %r488};
	mov.b64 	%fd333, %rd190;
	setp.gt.s32 	%p203, %r452, 23;
	setp.lt.f64 	%p204, %fd332, %fd333;
	selp.f64 	%fd334, %fd333, %fd332, %p204;
	selp.f64 	%fd335, %fd332, %fd334, %p203;
	mov.b64 	%rd191, %fd335;
	mov.b64 	{%r494, %r499}, %rd191;
	mov.b32 	%r500, 16;
	// begin inline asm
	shfl.sync.down.b32 %r493, %r494, %r500, %r501, %r502;
	// end inline asm
	// begin inline asm
	shfl.sync.down.b32 %r498, %r499, %r500, %r501, %r502;
	// end inline asm
	mov.b64 	%rd192, {%r493, %r498};
	mov.b64 	%fd336, %rd192;
	setp.gt.s32 	%p205, %r452, 15;
	setp.lt.f64 	%p206, %fd335, %fd336;
	selp.f64 	%fd10, %fd336, %fd335, %p206;
	selp.f64 	%fd374, %fd335, %fd10, %p205;
	setp.ne.s32 	%p207, %r452, 0;
	@%p207 bra 	$L__BB4_14;
	shr.u32 	%r503, %r7, 2;
	and.b32  	%r504, %r503, 248;
	mov.u32 	%r505, _ZZN3cub18CUB_300001_SM_10006detail6reduce18DeviceReduceKernelINS2_10policy_hubIdjN4cuda3__47maximumIvEEE10Policy1000EPdjS8_dNS5_3std3__410__identityEEEvT0_PT3_T1_NS0_13GridEvenShareISI_EET2_T4_E12temp_storage;
	add.s32 	%r506, %r505, %r504;
	st.shared.f64 	[%r506+8], %fd10;
$L__BB4_14:
	bar.sync 	0;
	setp.ne.s32 	%p208, %r7, 0;
	@%p208 bra 	$L__BB4_71;
	ld.shared.f64 	%fd337, [_ZZN3cub18CUB_300001_SM_10006detail6reduce18DeviceReduceKernelINS2_10policy_hubIdjN4cuda3__47maximumIvEEE10Policy1000EPdjS8_dNS5_3std3__410__identityEEEvT0_PT3_T1_NS0_13GridEvenShareISI_EET2_T4_E12temp_storage+16];
	setp.lt.f64 	%p209, %fd374, %fd337;
	selp.f64 	%fd338, %fd337, %fd374, %p209;
	ld.shared.f64 	%fd339, [_ZZN3cub18CUB_300001_SM_10006detail6reduce18DeviceReduceKernelINS2_10policy_hubIdjN4cuda3__47maximumIvEEE10Policy1000EPdjS8_dNS5_3std3__410__identityEEEvT0_PT3_T1_NS0_13GridEvenShareISI_EET2_T4_E12temp_storage+24];
	setp.lt.f64 	%p210, %fd338, %fd339;
	selp.f64 	%fd340, %fd339, %fd338, %p210;
	ld.shared.f64 	%fd341, [_ZZN3cub18CUB_300001_SM_10006detail6reduce18DeviceReduceKernelINS2_10policy_hubIdjN4cuda3__47maximumIvEEE10Policy1000EPdjS8_dNS5_3std3__410__identityEEEvT0_PT3_T1_NS0_13GridEvenShareISI_EET2_T4_E12temp_storage+32];
	setp.lt.f64 	%p211, %fd340, %fd341;
	selp.f64 	%fd342, %fd341, %fd340, %p211;
	ld.shared.f64 	%fd343, [_ZZN3cub18CUB_300001_SM_10006detail6reduce18DeviceReduceKernelINS2_10policy_hubIdjN4cuda3__47maximumIvEEE10Policy1000EPdjS8_dNS5_3std3__410__identityEEEvT0_PT3_T1_NS0_13GridEvenShareISI_EET2_T4_E12temp_storage+40];
	setp.lt.f64 	%p212, %fd342, %fd343;
	selp.f64 	%fd344, %fd343, %fd342, %p212;
	ld.shared.f64 	%fd345, [_ZZN3cub18CUB_300001_SM_10006detail6reduce18DeviceReduceKernelINS2_10policy_hubIdjN4cuda3__47maximumIvEEE10Policy1000EPdjS8_dNS5_3std3__410__identityEEEvT0_PT3_T1_NS0_13GridEvenShareISI_EET2_T4_E12temp_storage+48];
	setp.lt.f64 	%p213, %fd344, %fd345;
	selp.f64 	%fd346, %fd345, %fd344, %p213;
	ld.shared.f64 	%fd347, [_ZZN3cub18CUB_300001_SM_10006detail6reduce18DeviceReduceKernelINS2_10policy_hubIdjN4cuda3__47maximumIvEEE10Policy1000EPdjS8_dNS5_3std3__410__identityEEEvT0_PT3_T1_NS0_13GridEvenShareISI_EET2_T4_E12temp_storage+56];
	setp.lt.f64 	%p214, %fd346, %fd347;
	selp.f64 	%fd348, %fd347, %fd346, %p214;
	ld.shared.f64 	%fd349, [_ZZN3cub18CUB_300001_SM_10006detail6reduce18DeviceReduceKernelINS2_10policy_hubIdjN4cuda3__47maximumIvEEE10Policy1000EPdjS8_dNS5_3std3__410__identityEEEvT0_PT3_T1_NS0_13GridEvenShareISI_EET2_T4_E12temp_storage+64];
	setp.lt.f64 	%p215, %fd348, %fd349;
	selp.f64 	%fd374, %fd349, %fd348, %p215;
	bra.uni 	$L__BB4_71;
$L__BB4_16:
	// begin inline asm
	mov.u32 %r389, %laneid;
	// end inline asm
	and.b32  	%r440, %r7, 992;
	add.s32 	%r441, %r440, 32;
	setp.gt.u32 	%p170, %r441, %r6;
	not.b32 	%r442, %r440;
	add.s32 	%r443, %r6, %r442;
	selp.b32 	%r438, %r443, 31, %p170;
	mov.b64 	%rd173, %fd355;
	mov.b64 	{%r391, %r396}, %rd173;
	mov.b32 	%r397, 1;
	mov.b32 	%r439, -1;
	// begin inline asm
	shfl.sync.down.b32 %r390, %r391, %r397, %r438, %r439;
	// end inline asm
	// begin inline asm
	shfl.sync.down.b32 %r395, %r396, %r397, %r438, %r439;
	// end inline asm
	mov.b64 	%rd174, {%r390, %r395};
	mov.b64 	%fd277, %rd174;
	setp.lt.s32 	%p171, %r389, %r438;
	setp.lt.f64 	%p172, %fd355, %fd277;
	selp.f64 	%fd278, %fd277, %fd355, %p172;
	selp.f64 	%fd279, %fd278, %fd355, %p171;
	mov.b64 	%rd175, %fd279;
	mov.b64 	{%r401, %r406}, %rd175;
	mov.b32 	%r407, 2;
	// begin inline asm
	shfl.sync.down.b32 %r400, %r401, %r407, %r438, %r439;
	// end inline asm
	// begin inline asm
	shfl.sync.down.b32 %r405, %r406, %r407, %r438, %r439;
	// end inline asm
	mov.b64 	%rd176, {%r400, %r405};
	mov.b64 	%fd280, %rd176;
	add.s32 	%r444, %r389, 2;
	setp.gt.s32 	%p173, %r444, %r438;
	setp.lt.f64 	%p174, %fd279, %fd280;
	selp.f64 	%fd281, %fd280, %fd279, %p174;
	selp.f64 	%fd282, %fd279, %fd281, %p173;
	mov.b64 	%rd177, %fd282;
	mov.b64 	{%r411, %r416}, %rd177;
	mov.b32 	%r417, 4;
	// begin inline asm
	shfl.sync.down.b32 %r410, %r411, %r417, %r438, %r439;
	// end inline asm
	// begin inline asm
	shfl.sync.down.b32 %r415, %r416, %r417, %r438, %r439;
	// end inline asm
	mov.b64 	%rd178, {%r410, %r415};
	mov.b64 	%fd283, %rd178;
	add.s32 	%r445, %r389, 4;
	setp.gt.s32 	%p175, %r445, %r438;
	setp.lt.f64 	%p176, %fd282, %fd283;
	selp.f64 	%fd284, %fd283, %fd282, %p176;
	selp.f64 	%fd285, %fd282, %fd284, %p175;
	mov.b64 	%rd179, %fd285;
	mov.b64 	{%r421, %r426}, %rd179;
	mov.b32 	%r427, 8;
	// begin inline asm
	shfl.sync.down.b32 %r420, %r421, %r427, %r438, %r439;
	// end inline asm
	// begin inline asm
	shfl.sync.down.b32 %r425, %r426, %r427, %r438, %r439;
	// end inline asm
	mov.b64 	%rd180, {%r420, %r425};
	mov.b64 	%fd286, %rd180;
	add.s32 	%r446, %r389, 8;
	setp.gt.s32 	%p177, %r446, %r438;
	setp.lt.f64 	%p178, %fd285, %fd286;
	selp.f64 	%fd287, %fd286, %fd285, %p178;
	selp.f64 	%fd288, %fd285, %fd287, %p177;
	mov.b64 	%rd181, %fd288;
	mov.b64 	{%r431, %r436}, %rd181;
	mov.b32 	%r437, 16;
	// begin inline asm
	shfl.sync.down.b32 %r430, %r431, %r437, %r438, %r439;
	// end inline asm
	// begin inline asm
	shfl.sync.down.b32 %r435, %r436, %r437, %r438, %r439;
	// end inline asm
	mov.b64 	%rd182, {%r430, %r435};
	mov.b64 	%fd289, %rd182;
	add.s32 	%r447, %r389, 16;
	setp.gt.s32 	%p179, %r447, %r438;
	setp.lt.f64 	%p180, %fd288, %fd289;
	selp.f64 	%fd290, %fd289, %fd288, %p180;
	selp.f64 	%fd374, %fd288, %fd290, %p179;
	setp.ne.s32 	%p181, %r389, 0;
	@%p181 bra 	$L__BB4_18;
	shr.u32 	%r448, %r7, 2;
	and.b32  	%r449, %r448, 248;
	mov.u32 	%r450, _ZZN3cub18CUB_300001_SM_10006detail6reduce18DeviceReduceKernelINS2_10policy_hubIdjN4cuda3__47maximumIvEEE10Policy1000EPdjS8_dNS5_3std3__410__identityEEEvT0_PT3_T1_NS0_13GridEvenShareISI_EET2_T4_E12temp_storage;
	add.s32 	%r451, %r450, %r449;
	st.shared.f64 	[%r451+8], %fd374;
$L__BB4_18:
	bar.sync 	0;
	setp.ne.s32 	%p182, %r7, 0;
	@%p182 bra 	$L__BB4_71;
	setp.gt.u32 	%p183, %r6, 32;
	ld.shared.f64 	%fd291, [_ZZN3cub18CUB_300001_SM_10006detail6reduce18DeviceReduceKernelINS2_10policy_hubIdjN4cuda3__47maximumIvEEE10Policy1000EPdjS8_dNS5_3std3__410__identityEEEvT0_PT3_T1_NS0_13GridEvenShareISI_EET2_T4_E12temp_storage+16];
	setp.lt.f64 	%p184, %fd374, %fd291;
	selp.f64 	%fd293, %fd291, %fd374, %p184;
	selp.f64 	%fd294, %fd293, %fd374, %p183;
	setp.gt.u32 	%p185, %r6, 64;
	ld.shared.f64 	%fd296, [_ZZN3cub18CUB_300001_SM_10006detail6reduce18DeviceReduceKernelINS2_10policy_hubIdjN4cuda3__47maximumIvEEE10Policy1000EPdjS8_dNS5_3std3__410__identityEEEvT0_PT3_T1_NS0_13GridEvenShareISI_EET2_T4_E12temp_storage+24];
	setp.lt.f64 	%p186, %fd294, %fd296;
	selp.f64 	%fd298, %fd296, %fd294, %p186;
	selp.f64 	%fd299, %fd298, %fd294, %p185;
	setp.gt.u32 	%p187, %r6, 96;
	ld.shared.f64 	%fd301, [_ZZN3cub18CUB_300001_SM_10006detail6reduce18DeviceReduceKernelINS2_10policy_hubIdjN4cuda3__47maximumIvEEE10Policy1000EPdjS8_dNS5_3std3__410__identityEEEvT0_PT3_T1_NS0_13GridEvenShareISI_EET2_T4_E12temp_storage+32];
	setp.lt.f64 	%p188, %fd299, %fd301;
	selp.f64 	%fd303, %fd301, %fd299, %p188;
	selp.f64 	%fd304, %fd303, %fd299, %p187;
	setp.gt.u32 	%p189, %r6, 128;
	ld.shared.f64 	%fd306, [_ZZN3cub18CUB_300001_SM_10006detail6reduce18DeviceReduceKernelINS2_10policy_hubIdjN4cuda3__47maximumIvEEE10Policy1000EPdjS8_dNS5_3std3__410__identityEEEvT0_PT3_T1_NS0_13GridEvenShareISI_EET2_T4_E12temp_storage+40];
	setp.lt.f64 	%p190, %fd304, %fd306;
	selp.f64 	%fd308, %fd306, %fd304, %p190;
	selp.f64 	%fd309, %fd308, %fd304, %p189;
	setp.gt.u32 	%p191, %r6, 160;
	ld.shared.f64 	%fd311, [_ZZN3cub18CUB_300001_SM_10006detail6reduce18DeviceReduceKernelINS2_10policy_hubIdjN4cuda3__47maximumIvEEE10Policy1000EPdjS8_dNS5_3std3__410__identityEEEvT0_PT3_T1_NS0_13GridEvenShareISI_EET2_T4_E12temp_storage+48];
	setp.lt.f64 	%p192, %fd309, %fd311;
	selp.f64 	%fd313, %fd311, %fd309, %p192;
	selp.f64 	%fd314, %fd313, %fd309, %p191;
	setp.gt.u32 	%p193, %r6, 192;
	ld.shared.f64 	%fd316, [_ZZN3cub18CUB_300001_SM_10006detail6reduce18DeviceReduceKernelINS2_10policy_hubIdjN4cuda3__47maximumIvEEE10Policy1000EPdjS8_dNS5_3std3__410__identityEEEvT0_PT3_T1_NS0_13GridEvenShareISI_EET2_T4_E12temp_storage+56];
	setp.lt.f64 	%p194, %fd314, %fd316;
	selp.f64 	%fd318, %fd316, %fd314, %p194;
	selp.f64 	%fd319, %fd318, %fd314, %p193;
	setp.gt.u32 	%p195, %r6, 224;
	ld.shared.f64 	%fd321, [_ZZN3cub18CUB_300001_SM_10006detail6reduce18DeviceReduceKernelINS2_10policy_hubIdjN4cuda3__47maximumIvEEE10Policy1000EPdjS8_dNS5_3std3__410__identityEEEvT0_PT3_T1_NS0_13GridEvenShareISI_EET2_T4_E12temp_storage+64];
	setp.lt.f64 	%p196, %fd319, %fd321;
	selp.f64 	%fd323, %fd321, %fd319, %p196;
	selp.f64 	%fd374, %fd323, %fd319, %p195;
	bra.uni 	$L__BB4_71;
$L__BB4_20:
	mov.u32 	%r26, %tid.x;
	shl.b32 	%r305, %r26, 2;
	add.s32 	%r306, %r5, %r305;
	mul.wide.u32 	%rd113, %r306, 8;
	add.s64 	%rd103, %rd1, %rd113;
	// begin inline asm
	ld.global.nc.v2.u64 {%rd101, %rd102}, [%rd103];
	// end inline asm
	add.s64 	%rd106, %rd103, 16;
	// begin inline asm
	ld.global.nc.v2.u64 {%rd104, %rd105}, [%rd106];
	// end inline asm
	mov.b64 	%fd203, %rd101;
	mov.b64 	%fd204, %rd102;
	mov.b64 	%fd205, %rd104;
	mov.b64 	%fd206, %rd105;
	add.s64 	%rd109, %rd103, 8192;
	// begin inline asm
	ld.global.nc.v2.u64 {%rd107, %rd108}, [%rd109];
	// end inline asm
	add.s64 	%rd112, %rd103, 8208;
	// begin inline asm
	ld.global.nc.v2.u64 {%rd110, %rd111}, [%rd112];
	// end inline asm
	mov.b64 	%fd207, %rd107;
	mov.b64 	%fd208, %rd108;
	mov.b64 	%fd209, %rd110;
	mov.b64 	%fd210, %rd111;
	setp.lt.f64 	%p110, %fd203, %fd204;
	selp.f64 	%fd211, %fd204, %fd203, %p110;
	setp.lt.f64 	%p111, %fd211, %fd205;
	selp.f64 	%fd212, %fd205, %fd211, %p111;
	setp.lt.f64 	%p112, %fd212, %fd206;
	selp.f64 	%fd213, %fd206, %fd212, %p112;
	setp.lt.f64 	%p113, %fd213, %fd207;
	selp.f64 	%fd214, %fd207, %fd213, %p113;
	setp.lt.f64 	%p114, %fd214, %fd208;
	selp.f64 	%fd215, %fd208, %fd214, %p114;
	setp.lt.f64 	%p115, %fd215, %fd209;
	selp.f64 	%fd216, %fd209, %fd215, %p115;
	setp.lt.f64 	%p116, %fd216, %fd210;
	selp.f64 	%fd361, %fd210, %fd216, %p116;
	setp.lt.u32 	%p117, %r6, %r4;
	@%p117 bra 	$L__BB4_32;
	add.s32 	%r27, %r4, %r5;
	add.s32 	%r516, %r27, 256;
	add.s32 	%r515, %r27, %r26;
	mov.b32 	%r517, 0;
$L__BB4_22:
	add.s32 	%r5, %r5, %r4;
	add.s32 	%r308, %r1, -2048;
	setp.gt.u32 	%p118, %r5, %r308;
	@%p118 bra 	$L__BB4_24;
	cvt.u64.u32 	%rd126, %r5;
	cvt.u64.u32 	%rd127, %r305;
	add.s64 	%rd128, %rd126, %rd127;
	shl.b64 	%rd129, %rd128, 3;
	add.s64 	%rd116, %rd1, %rd129;
	// begin inline asm
	ld.global.nc.v2.u64 {%rd114, %rd115}, [%rd116];
	// end inline asm
	add.s64 	%rd119, %rd116, 16;
	// begin inline asm
	ld.global.nc.v2.u64 {%rd117, %rd118}, [%rd119];
	// end inline asm
	mov.b64 	%fd217, %rd114;
	mov.b64 	%fd218, %rd115;
	mov.b64 	%fd219, %rd117;
	mov.b64 	%fd220, %rd118;
	add.s64 	%rd122, %rd116, 8192;
	// begin inline asm
	ld.global.nc.v2.u64 {%rd120, %rd121}, [%rd122];
	// end inline asm
	add.s64 	%rd125, %rd116, 8208;
	// begin inline asm
	ld.global.nc.v2.u64 {%rd123, %rd124}, [%rd125];
	// end inline asm
	mov.b64 	%fd221, %rd120;
	mov.b64 	%fd222, %rd121;
	mov.b64 	%fd223, %rd123;
	mov.b64 	%fd224, %rd124;
	setp.lt.f64 	%p119, %fd361, %fd217;
	selp.f64 	%fd225, %fd217, %fd361, %p119;
	setp.lt.f64 	%p120, %fd225, %fd218;
	selp.f64 	%fd226, %fd218, %fd225, %p120;
	setp.lt.f64 	%p121, %fd226, %fd219;
	selp.f64 	%fd227, %fd219, %fd226, %p121;
	setp.lt.f64 	%p122, %fd227, %fd220;
	selp.f64 	%fd228, %fd220, %fd227, %p122;
	setp.lt.f64 	%p123, %fd228, %fd221;
	selp.f64 	%fd229, %fd221, %fd228, %p123;
	setp.lt.f64 	%p124, %fd229, %fd222;
	selp.f64 	%fd230, %fd222, %fd229, %p124;
	setp.lt.f64 	%p125, %fd230, %fd223;
	selp.f64 	%fd231, %fd223, %fd230, %p125;
	setp.lt.f64 	%p126, %fd231, %fd224;
	selp.f64 	%fd361, %fd224, %fd231, %p126;
	sub.s32 	%r310, %r1, %r5;
	setp.lt.u32 	%p127, %r310, %r4;
	add.s32 	%r517, %r517, 1;
	add.s32 	%r516, %r516, %r4;
	add.s32 	%r515, %r515, %r4;
	@%p127 bra 	$L__BB4_32;
	bra.uni 	$L__BB4_22;
$L__BB4_24:
	setp.le.u32 	%p128, %r1, %r5;
	@%p128 bra 	$L__BB4_32;
	sub.s32 	%r38, %r1, %r5;
	setp.ge.s32 	%p129, %r26, %r38;
	@%p129 bra 	$L__BB4_32;
	not.b32 	%r311, %r26;
	add.s32 	%r312, %r1, %r311;
	sub.s32 	%r313, %r312, %r27;
	mul.lo.s32 	%r314, %r2, %r517;
	shl.b32 	%r315, %r314, 11;
	sub.s32 	%r39, %r313, %r315;
	shr.u32 	%r316, %r312, 8;
	add.s32 	%r40, %r316, 1;
	and.b32  	%r317, %r312, 768;
	setp.eq.s32 	%p130, %r317, 768;
	mov.u32 	%r522, %r26;
	@%p130 bra 	$L__BB4_29;
	and.b32  	%r318, %r40, 3;
	neg.s32 	%r519, %r318;
	mov.u32 	%r522, %r26;
$L__BB4_28:
	.pragma "nounroll";
	mul.wide.u32 	%rd132, %r515, 8;
	add.s64 	%rd131, %rd1, %rd132;
	// begin inline asm
	ld.global.nc.u64 %rd130, [%rd131];
	// end inline asm
	mov.b64 	%fd233, %rd130;
	setp.lt.f64 	%p131, %fd361, %fd233;
	selp.f64 	%fd361, %fd233, %fd361, %p131;
	add.s32 	%r522, %r522, 256;
	add.s32 	%r515, %r515, 256;
	add.s32 	%r519, %r519, 1;
	setp.ne.s32 	%p132, %r519, 0;
	@%p132 bra 	$L__BB4_28;
$L__BB4_29:
	setp.lt.u32 	%p133, %r39, 768;
	@%p133 bra 	$L__BB4_32;
	add.s32 	%r524, %r522, 512;
	add.s32 	%r523, %r522, %r516;
$L__BB4_31:
	add.s32 	%r319, %r523, -256;
	mul.wide.u32 	%rd141, %r319, 8;
	add.s64 	%rd134, %rd1, %rd141;
	// begin inline asm
	ld.global.nc.u64 %rd133, [%rd134];
	// end inline asm
	mov.b64 	%fd234, %rd133;
	setp.lt.f64 	%p134, %fd361, %fd234;
	selp.f64 	%fd235, %fd234, %fd361, %p134;
	mul.wide.u32 	%rd142, %r523, 8;
	add.s64 	%rd136, %rd1, %rd142;
	// begin inline asm
	ld.global.nc.u64 %rd135, [%rd136];
	// end inline asm
	mov.b64 	%fd236, %rd135;
	setp.lt.f64 	%p135, %fd235, %fd236;
	selp.f64 	%fd237, %fd236, %fd235, %p135;
	add.s32 	%r320, %r523, 256;
	mul.wide.u32 	%rd143, %r320, 8;
	add.s64 	%rd138, %rd1, %rd143;
	// begin inline asm
	ld.global.nc.u64 %rd137, [%rd138];
	// end inline asm
	mov.b64 	%fd238, %rd137;
	setp.lt.f64 	%p136, %fd237, %fd238;
	selp.f64 	%fd239, %fd238, %fd237, %p136;
	add.s32 	%r321, %r523, 512;
	mul.wide.u32 	%rd144, %r321, 8;
	add.s64 	%rd140, %rd1, %rd144;
	// begin inline asm
	ld.global.nc.u64 %rd139, [%rd140];
	// end inline asm
	mov.b64 	%fd240, %rd139;
	setp.lt.f64 	%p137, %fd239, %fd240;
	selp.f64 	%fd361, %fd240, %fd239, %p137;
	add.s32 	%r53, %r524, 1024;
	add.s32 	%r322, %r524, 512;
	add.s32 	%r523, %r523, 1024;
	setp.lt.s32 	%p138, %r322, %r38;
	mov.u32 	%r524, %r53;
	@%p138 bra 	$L__BB4_31;
$L__BB4_32:
	// begin inline asm
	mov.u32 %r323, %laneid;
	// end inline asm
	mov.b64 	%rd145, %fd361;
	mov.b64 	{%r325, %r330}, %rd145;
	mov.b32 	%r331, 1;
	mov.b32 	%r372, 31;
	mov.b32 	%r373, -1;
	// begin inline asm
	shfl.sync.down.b32 %r324, %r325, %r331, %r372, %r373;
	// end inline asm
	// begin inline asm
	shfl.sync.down.b32 %r329, %r330, %r331, %r372, %r373;
	// end inline asm
	mov.b64 	%rd146, {%r324, %r329};
	mov.b64 	%fd241, %rd146;
	setp.gt.s32 	%p139, %r323, 30;
	setp.lt.f64 	%p140, %fd361, %fd241;
	selp.f64 	%fd242, %fd241, %fd361, %p140;
	selp.f64 	%fd243, %fd361, %fd242, %p139;
	mov.b64 	%rd147, %fd243;
	mov.b64 	{%r335, %r340}, %rd147;
	mov.b32 	%r341, 2;
	// begin inline asm
	shfl.sync.down.b32 %r334, %r335, %r341, %r372, %r373;
	// end inline asm
	// begin inline asm
	shfl.sync.down.b32 %r339, %r340, %r341, %r372, %r373;
	// end inline asm
	mov.b64 	%rd148, {%r334, %r339};
	mov.b64 	%fd244, %rd148;
	setp.gt.s32 	%p141, %r323, 29;
	setp.lt.f64 	%p142, %fd243, %fd244;
	selp.f64 	%fd245, %fd244, %fd243, %p142;
	selp.f64 	%fd246, %fd243, %fd245, %p141;
	mov.b64 	%rd149, %fd246;
	mov.b64 	{%r345, %r350}, %rd149;
	mov.b32 	%r351, 4;
	// begin inline asm
	shfl.sync.down.b32 %r344, %r345, %r351, %r372, %r373;
	// end inline asm
	// begin inline asm
	shfl.sync.down.b32 %r349, %r350, %r351, %r372, %r373;
	// end inline asm
	mov.b64 	%rd150, {%r344, %r349};
	mov.b64 	%fd247, %rd150;
	setp.gt.s32 	%p143, %r323, 27;
	setp.lt.f64 	%p144, %fd246, %fd247;
	selp.f64 	%fd248, %fd247, %fd246, %p144;
	selp.f64 	%fd249, %fd246, %fd248, %p143;
	mov.b64 	%rd151, %fd249;
	mov.b64 	{%r355, %r360}, %rd151;
	mov.b32 	%r361, 8;
	// begin inline asm
	shfl.sync.down.b32 %r354, %r355, %r361, %r372, %r373;
	// end inline asm
	// begin inline asm
	shfl.sync.down.b32 %r359, %r360, %r361, %r372, %r373;
	// end inline asm
	mov.b64 	%rd152, {%r354, %r359};
	mov.b64 	%fd250, %rd152;
	setp.gt.s32 	%p145, %r323, 23;
	setp.lt.f64 	%p146, %fd249, %fd250;
	selp.f64 	%fd251, %fd250, %fd249, %p146;
	selp.f64 	%fd252, %fd249, %fd251, %p145;
	mov.b64 	%rd153, %fd252;
	mov.b64 	{%r365, %r370}, %rd153;
	mov.b32 	%r371, 16;
	// begin inline asm
	shfl.sync.down.b32 %r364, %r365, %r371, %r372, %r373;
	// end inline asm
	// begin inline asm
	shfl.sync.down.b32 %r369, %r370, %r371, %r372, %r373;
	// end inline asm
	mov.b64 	%rd154, {%r364, %r369};
	mov.b64 	%fd253, %rd154;
	setp.gt.s32 	%p147, %r323, 15;
	setp.lt.f64 	%p148, %fd252, %fd253;
	selp.f64 	%fd25, %fd253, %fd252, %p148;
	selp.f64 	%fd374, %fd252, %fd25, %p147;
	setp.ne.s32 	%p149, %r323, 0;
	@%p149 bra 	$L__BB4_34;
	shr.u32 	%r374, %r26, 2;
	and.b32  	%r375, %r374, 248;
	mov.u32 	%r376, _ZZN3cub18CUB_300001_SM_10006detail6reduce18DeviceReduceKernelINS2_10policy_hubIdjN4cuda3__47maximumIvEEE10Policy1000EPdjS8_dNS5_3std3__410__identityEEEvT0_PT3_T1_NS0_13GridEvenShareISI_EET2_T4_E12temp_storage;
	add.s32 	%r377, %r376, %r375;
	st.shared.f64 	[%r377+8], %fd25;
$L__BB4_34:
	bar.sync 	0;
	setp.ne.s32 	%p150, %r26, 0;
	@%p150 bra 	$L__BB4_71;
	ld.shared.f64 	%fd254, [_ZZN3cub18CUB_300001_SM_10006detail6reduce18DeviceReduceKernelINS2_10policy_hubIdjN4cuda3__47maximumIvEEE10Policy1000EPdjS8_dNS5_3std3__410__identityEEEvT0_PT3_T1_NS0_13GridEvenShareISI_EET2_T4_E12temp_storage+16];
	setp.lt.f64 	%p151, %fd374, %fd254;
	selp.f64 	%fd255, %fd254, %fd374, %p151;
	ld.shared.f64 	%fd256, [_ZZN3cub18CUB_300001_SM_10006detail6reduce18DeviceReduceKernelINS2_10policy_hubIdjN4cuda3__47maximumIvEEE10Policy1000EPdjS8_dNS5_3std3__410__identityEEEvT0_PT3_T1_NS0_13GridEvenShareISI_EET2_T4_E12temp_storage+24];
	setp.lt.f64 	%p152, %fd255, %fd256;
	selp.f64 	%fd257, %fd256, %fd255, %p152;
	ld.shared.f64 	%fd258, [_ZZN3cub18CUB_300001_SM_10006detail6reduce18DeviceReduceKernelINS2_10policy_hubIdjN4cuda3__47maximumIvEEE10Policy1000EPdjS8_dNS5_3std3__410__identityEEEvT0_PT3_T1_NS0_13GridEvenShareISI_EET2_T4_E12temp_storage+32];
	setp.lt.f64 	%p153, %fd257, %fd258;
	selp.f64 	%fd259, %fd258, %fd257, %p153;
	ld.shared.f64 	%fd260, [_ZZN3cub18CUB_300001_SM_10006detail6reduce18DeviceReduceKernelINS2_10policy_hubIdjN4cuda3__47maximumIvEEE10Policy1000EPdjS8_dNS5_3std3__410__identityEEEvT0_PT3_T1_NS0_13GridEvenShareISI_EET2_T4_E12temp_storage+40];
	setp.lt.f64 	%p154, %fd259, %fd260;
	selp.f64 	%fd261, %fd260, %fd259, %p154;
	ld.shared.f64 	%fd262, [_ZZN3cub18CUB_300001_SM_10006detail6reduce18DeviceReduceKernelINS2_10policy_hubIdjN4cuda3__47maximumIvEEE10Policy1000EPdjS8_dNS5_3std3__410__identityEEEvT0_PT3_T1_NS0_13GridEvenShareISI_EET2_T4_E12temp_storage+48];
	setp.lt.f64 	%p155, %fd261, %fd262;
	selp.f64 	%fd263, %fd262, %fd261, %p155;
	ld.shared.f64 	%fd264, [_ZZN3cub18CUB_300001_SM_10006detail6reduce18DeviceReduceKernelINS2_10policy_hubIdjN4cuda3__47maximumIvEEE10Policy1000EPdjS8_dNS5_3std3__410__identityEEEvT0_PT3_T1_NS0_13GridEvenShareISI_EET2_T4_E12temp_storage+56];
	setp.lt.f64 	%p156, %fd263, %fd264;
	selp.f64 	%fd265, %fd264, %fd263, %p156;
	ld.shared.f64 	%fd266, [_ZZN3cub18CUB_300001_SM_10006detail6reduce18DeviceReduceKernelINS2_10policy_hubIdjN4cuda3__47maximumIvEEE10Policy1000EPdjS8_dNS5_3std3__410__identityEEEvT0_PT3_T1_NS0_13GridEvenShareISI_EET2_T4_E12temp_storage+64];
	setp.lt.f64 	%p157, %fd265, %fd266;
	selp.f64 	%fd374, %fd266, %fd265, %p157;
	bra.uni 	$L__BB4_71;
$L__BB4_36:
	sub.s32 	%r55, %r1, %r5;
	setp.gt.u32 	%p2, %r55, 2047;
	@%p2 bra 	$L__BB4_55;
	mov.u32 	%r56, %tid.x;
	setp.ge.u32 	%p51, %r56, %r55;
	mov.f64 	%fd367, 0d0000000000000000;
	mov.u32 	%r529, %r56;
	@%p51 bra 	$L__BB4_39;
	add.s32 	%r176, %r5, %r56;
	mul.wide.u32 	%rd65, %r176, 8;
	add.s64 	%rd64, %rd1, %rd65;
	// begin inline asm
	ld.global.nc.u64 %rd63, [%rd64];
	// end inline asm
	mov.b64 	%fd367, %rd63;
	add.s32 	%r529, %r56, 256;
$L__BB4_39:
	setp.ge.u32 	%p52, %r529, %r55;
	@%p52 bra 	$L__BB4_46;
	not.b32 	%r177, %r529;
	add.s32 	%r59, %r1, %r177;
	and.b32  	%r178, %r59, 768;
	setp.eq.s32 	%p53, %r178, 768;
	@%p53 bra 	$L__BB4_43;
	add.s32 	%r527, %r529, %r5;
	shr.u32 	%r179, %r59, 8;
	add.s32 	%r180, %r179, 1;
	and.b32  	%r181, %r180, 3;
	neg.s32 	%r526, %r181;
$L__BB4_42:
	.pragma "nounroll";
	mul.wide.u32 	%rd68, %r527, 8;
	add.s64 	%rd67, %rd1, %rd68;
	// begin inline asm
	ld.global.nc.u64 %rd66, [%rd67];
	// end inline asm
	mov.b64 	%fd122, %rd66;
	setp.lt.f64 	%p54, %fd367, %fd122;
	selp.f64 	%fd367, %fd122, %fd367, %p54;
	add.s32 	%r529, %r529, 256;
	add.s32 	%r527, %r527, 256;
	add.s32 	%r526, %r526, 1;
	setp.ne.s32 	%p55, %r526, 0;
	@%p55 bra 	$L__BB4_42;
$L__BB4_43:
	sub.s32 	%r182, %r59, %r5;
	setp.lt.u32 	%p56, %r182, 768;
	@%p56 bra 	$L__BB4_46;
	add.s32 	%r531, %r529, 512;
	add.s32 	%r530, %r529, %r5;
$L__BB4_45:
	mul.wide.u32 	%rd77, %r530, 8;
	add.s64 	%rd70, %rd1, %rd77;
	// begin inline asm
	ld.global.nc.u64 %rd69, [%rd70];
	// end inline asm
	mov.b64 	%fd123, %rd69;
	setp.lt.f64 	%p57, %fd367, %fd123;
	selp.f64 	%fd124, %fd123, %fd367, %p57;
	add.s32 	%r183, %r530, 256;
	mul.wide.u32 	%rd78, %r183, 8;
	add.s64 	%rd72, %rd1, %rd78;
	// begin inline asm
	ld.global.nc.u64 %rd71, [%rd72];
	// end inline asm
	mov.b64 	%fd125, %rd71;
	setp.lt.f64 	%p58, %fd124, %fd125;
	selp.f64 	%fd126, %fd125, %fd124, %p58;
	add.s32 	%r184, %r530, 512;
	mul.wide.u32 	%rd79, %r184, 8;
	add.s64 	%rd74, %rd1, %rd79;
	// begin inline asm
	ld.global.nc.u64 %rd73, [%rd74];
	// end inline asm
	mov.b64 	%fd127, %rd73;
	setp.lt.f64 	%p59, %fd126, %fd127;
	selp.f64 	%fd128, %fd127, %fd126, %p59;
	add.s32 	%r185, %r530, 768;
	mul.wide.u32 	%rd80, %r185, 8;
	add.s64 	%rd76, %rd1, %rd80;
	// begin inline asm
	ld.global.nc.u64 %rd75, [%rd76];
	// end inline asm
	mov.b64 	%fd129, %rd75;
	setp.lt.f64 	%p60, %fd128, %fd129;
	selp.f64 	%fd367, %fd129, %fd128, %p60;
	add.s32 	%r73, %r531, 1024;
	add.s32 	%r186, %r531, 512;
	add.s32 	%r530, %r530, 1024;
	setp.lt.s32 	%p61, %r186, %r55;
	mov.u32 	%r531, %r73;
	@%p61 bra 	$L__BB4_45;
$L__BB4_46:
	setp.lt.u32 	%p62, %r55, 256;
	@%p62 bra 	$L__BB4_51;
	// begin inline asm
	mov.u32 %r250, %laneid;
	// end inline asm
	mov.b64 	%rd91, %fd367;
	mov.b64 	{%r252, %r257}, %rd91;
	mov.b32 	%r258, 1;
	mov.b32 	%r299, 31;
	mov.b32 	%r300, -1;
	// begin inline asm
	shfl.sync.down.b32 %r251, %r252, %r258, %r299, %r300;
	// end inline asm
	// begin inline asm
	shfl.sync.down.b32 %r256, %r257, %r258, %r299, %r300;
	// end inline asm
	mov.b64 	%rd92, {%r251, %r256};
	mov.b64 	%fd177, %rd92;
	setp.gt.s32 	%p90, %r250, 30;
	setp.lt.f64 	%p91, %fd367, %fd177;
	selp.f64 	%fd178, %fd177, %fd367, %p91;
	selp.f64 	%fd179, %fd367, %fd178, %p90;
	mov.b64 	%rd93, %fd179;
	mov.b64 	{%r262, %r267}, %rd93;
	mov.b32 	%r268, 2;
	// begin inline asm
	shfl.sync.down.b32 %r261, %r262, %r268, %r299, %r300;
	// end inline asm
	// begin inline asm
	shfl.sync.down.b32 %r266, %r267, %r268, %r299, %r300;
	// end inline asm
	mov.b64 	%rd94, {%r261, %r266};
	mov.b64 	%fd180, %rd94;
	setp.gt.s32 	%p92, %r250, 29;
	setp.lt.f64 	%p93, %fd179, %fd180;
	selp.f64 	%fd181, %fd180, %fd179, %p93;
	selp.f64 	%fd182, %fd179, %fd181, %p92;
	mov.b64 	%rd95, %fd182;
	mov.b64 	{%r272, %r277}, %rd95;
	mov.b32 	%r278, 4;
	// begin inline asm
	shfl.sync.down.b32 %r271, %r272, %r278, %r299, %r300;
	// end inline asm
	// begin inline asm
	shfl.sync.down.b32 %r276, %r277, %r278, %r299, %r300;
	// end inline asm
	mov.b64 	%rd96, {%r271, %r276};
	mov.b64 	%fd183, %rd96;
	setp.gt.s32 	%p94, %r250, 27;
	setp.lt.f64 	%p95, %fd182, %fd183;
	selp.f64 	%fd184, %fd183, %fd182, %p95;
	selp.f64 	%fd185, %fd182, %fd184, %p94;
	mov.b64 	%rd97, %fd185;
	mov.b64 	{%r282, %r287}, %rd97;
	mov.b32 	%r288, 8;
	// begin inline asm
	shfl.sync.down.b32 %r281, %r282, %r288, %r299, %r300;
	// end inline asm
	// begin inline asm
	shfl.sync.down.b32 %r286, %r287, %r288, %r299, %r300;
	// end inline asm
	mov.b64 	%rd98, {%r281, %r286};
	mov.b64 	%fd186, %rd98;
	setp.gt.s32 	%p96, %r250, 23;
	setp.lt.f64 	%p97, %fd185, %fd186;
	selp.f64 	%fd187, %fd186, %fd185, %p97;
	selp.f64 	%fd188, %fd185, %fd187, %p96;
	mov.b64 	%rd99, %fd188;
	mov.b64 	{%r292, %r297}, %rd99;
	mov.b32 	%r298, 16;
	// begin inline asm
	shfl.sync.down.b32 %r291, %r292, %r298, %r299, %r300;
	// end inline asm
	// begin inline asm
	shfl.sync.down.b32 %r296, %r297, %r298, %r299, %r300;
	// end inline asm
	mov.b64 	%rd100, {%r291, %r296};
	mov.b64 	%fd189, %rd100;
	setp.gt.s32 	%p98, %r250, 15;
	setp.lt.f64 	%p99, %fd188, %fd189;
	selp.f64 	%fd37, %fd189, %fd188, %p99;
	selp.f64 	%fd374, %fd188, %fd37, %p98;
	setp.ne.s32 	%p100, %r250, 0;
	@%p100 bra 	$L__BB4_49;
	shr.u32 	%r301, %r56, 2;
	and.b32  	%r302, %r301, 248;
	mov.u32 	%r303, _ZZN3cub18CUB_300001_SM_10006detail6reduce18DeviceReduceKernelINS2_10policy_hubIdjN4cuda3__47maximumIvEEE10Policy1000EPdjS8_dNS5_3std3__410__identityEEEvT0_PT3_T1_NS0_13GridEvenShareISI_EET2_T4_E12temp_storage;
	add.s32 	%r304, %r303, %r302;
	st.shared.f64 	[%r304+8], %fd37;
$L__BB4_49:
	bar.sync 	0;
	setp.ne.s32 	%p101, %r56, 0;
	@%p101 bra 	$L__BB4_71;
	ld.shared.f64 	%fd190, [_ZZN3cub18CUB_300001_SM_10006detail6reduce18DeviceReduceKernelINS2_10policy_hubIdjN4cuda3__47maximumIvEEE10Policy1000EPdjS8_dNS5_3std3__410__identityEEEvT0_PT3_T1_NS0_13GridEvenShareISI_EET2_T4_E12temp_storage+16];
	setp.lt.f64 	%p102, %fd374, %fd190;
	selp.f64 	%fd191, %fd190, %fd374, %p102;
	ld.shared.f64 	%fd192, [_ZZN3cub18CUB_300001_SM_10006detail6reduce18DeviceReduceKernelINS2_10policy_hubIdjN4cuda3__47maximumIvEEE10Policy1000EPdjS8_dNS5_3std3__410__identityEEEvT0_PT3_T1_NS0_13GridEvenShareISI_EET2_T4_E12temp_storage+24];
	setp.lt.f64 	%p103, %fd191, %fd192;
	selp.f64 	%fd193, %fd192, %fd191, %p103;
	ld.shared.f64 	%fd194, [_ZZN3cub18CUB_300001_SM_10006detail6reduce18DeviceReduceKernelINS2_10policy_hubIdjN4cuda3__47maximumIvEEE10Policy1000EPdjS8_dNS5_3std3__410__identityEEEvT0_PT3_T1_NS0_13GridEvenShareISI_EET2_T4_E12temp_storage+32];
	setp.lt.f64 	%p104, %fd193, %fd194;
	selp.f64 	%fd195, %fd194, %fd193, %p104;
	ld.shared.f64 	%fd196, [_ZZN3cub18CUB_300001_SM_10006detail6reduce18DeviceReduceKernelINS2_10policy_hubIdjN4cuda3__47maximumIvEEE10Policy1000EPdjS8_dNS5_3std3__410__identityEEEvT0_PT3_T1_NS0_13GridEvenShareISI_EET2_T4_E12temp_storage+40];
	setp.lt.f64 	%p105, %fd195, %fd196;
	selp.f64 	%fd197, %fd196, %fd195, %p105;
	ld.shared.f64 	%fd198, [_ZZN3cub18CUB_300001_SM_10006detail6reduce18DeviceReduceKernelINS2_10policy_hubIdjN4cuda3__47maximumIvEEE10Policy1000EPdjS8_dNS5_3std3__410__identityEEEvT0_PT3_T1_NS0_13GridEvenShareISI_EET2_T4_E12temp_storage+48];
	setp.lt.f64 	%p106, %fd197, %fd198;
	selp.f64 	%fd199, %fd198, %fd197, %p106;
	ld.shared.f64 	%fd200, [_ZZN3cub18CUB_300001_SM_10006detail6reduce18DeviceReduceKernelINS2_10policy_hubIdjN4cuda3__47maximumIvEEE10Policy1000EPdjS8_dNS5_3std3__410__identityEEEvT0_PT3_T1_NS0_13GridEvenShareISI_EET2_T4_E12temp_storage+56];
	setp.lt.f64 	%p107, %fd199, %fd200;
	selp.f64 	%fd201, %fd200, %fd199, %p107;
	ld.shared.f64 	%fd202, [_ZZN3cub18CUB_300001_SM_10006detail6reduce18DeviceReduceKernelINS2_10policy_hubIdjN4cuda3__47maximumIvEEE10Policy1000EPdjS8_dNS5_3std3__410__identityEEEvT0_PT3_T1_NS0_13GridEvenShareISI_EET2_T4_E12temp_storage+64];
	setp.lt.f64 	%p108, %fd201, %fd202;
	selp.f64 	%fd374, %fd202, %fd201, %p108;
	bra.uni 	$L__BB4_71;
$L__BB4_51:
	// begin inline asm
	mov.u32 %r187, %laneid;
	// end inline asm
	and.b32  	%r238, %r56, 992;
	add.s32 	%r239, %r238, 32;
	setp.gt.u32 	%p63, %r239, %r55;
	not.b32 	%r240, %r238;
	add.s32 	%r241, %r55, %r240;
	selp.b32 	%r236, %r241, 31, %p63;
	mov.b64 	%rd81, %fd367;
	mov.b64 	{%r189, %r194}, %rd81;
	mov.b32 	%r195, 1;
	mov.b32 	%r237, -1;
	// begin inline asm
	shfl.sync.down.b32 %r188, %r189, %r195, %r236, %r237;
	// end inline asm
	// begin inline asm
	shfl.sync.down.b32 %r193, %r194, %r195, %r236, %r237;
	// end inline asm
	mov.b64 	%rd82, {%r188, %r193};
	mov.b64 	%fd130, %rd82;
	setp.lt.s32 	%p64, %r187, %r236;
	setp.lt.f64 	%p65, %fd367, %fd130;
	selp.f64 	%fd131, %fd130, %fd367, %p65;
	selp.f64 	%fd132, %fd131, %fd367, %p64;
	mov.b64 	%rd83, %fd132;
	mov.b64 	{%r199, %r204}, %rd83;
	mov.b32 	%r205, 2;
	// begin inline asm
	shfl.sync.down.b32 %r198, %r199, %r205, %r236, %r237;
	// end inline asm
	// begin inline asm
	shfl.sync.down.b32 %r203, %r204, %r205, %r236, %r237;
	// end inline asm
	mov.b64 	%rd84, {%r198, %r203};
	mov.b64 	%fd133, %rd84;
	add.s32 	%r242, %r187, 2;
	setp.gt.s32 	%p66, %r242, %r236;
	setp.lt.f64 	%p67, %fd132, %fd133;
	selp.f64 	%fd134, %fd133, %fd132, %p67;
	selp.f64 	%fd135, %fd132, %fd134, %p66;
	mov.b64 	%rd85, %fd135;
	mov.b64 	{%r209, %r214}, %rd85;
	mov.b32 	%r215, 4;
	// begin inline asm
	shfl.sync.down.b32 %r208, %r209, %r215, %r236, %r237;
	// end inline asm
	// begin inline asm
	shfl.sync.down.b32 %r213, %r214, %r215, %r236, %r237;
	// end inline asm
	mov.b64 	%rd86, {%r208, %r213};
	mov.b64 	%fd136, %rd86;
	add.s32 	%r243, %r187, 4;
	setp.gt.s32 	%p68, %r243, %r236;
	setp.lt.f64 	%p69, %fd135, %fd136;
	selp.f64 	%fd137, %fd136, %fd135, %p69;
	selp.f64 	%fd138, %fd135, %fd137, %p68;
	mov.b64 	%rd87, %fd138;
	mov.b64 	{%r219, %r224}, %rd87;
	mov.b32 	%r225, 8;
	// begin inline asm
	shfl.sync.down.b32 %r218, %r219, %r225, %r236, %r237;
	// end inline asm
	// begin inline asm
	shfl.sync.down.b32 %r223, %r224, %r225, %r236, %r237;
	// end inline asm
	mov.b64 	%rd88, {%r218, %r223};
	mov.b64 	%fd139, %rd88;
	add.s32 	%r244, %r187, 8;
	setp.gt.s32 	%p70, %r244, %r236;
	setp.lt.f64 	%p71, %fd138, %fd139;
	selp.f64 	%fd140, %fd139, %fd138, %p71;
	selp.f64 	%fd141, %fd138, %fd140, %p70;
	mov.b64 	%rd89, %fd141;
	mov.b64 	{%r229, %r234}, %rd89;
	mov.b32 	%r235, 16;
	// begin inline asm
	shfl.sync.down.b32 %r228, %r229, %r235, %r236, %r237;
	// end inline asm
	// begin inline asm
	shfl.sync.down.b32 %r233, %r234, %r235, %r236, %r237;
	// end inline asm
	mov.b64 	%rd90, {%r228, %r233};
	mov.b64 	%fd142, %rd90;
	add.s32 	%r245, %r187, 16;
	setp.gt.s32 	%p72, %r245, %r236;
	setp.lt.f64 	%p73, %fd141, %fd142;
	selp.f64 	%fd143, %fd142, %fd141, %p73;
	selp.f64 	%fd374, %fd141, %fd143, %p72;
	setp.ne.s32 	%p74, %r187, 0;
	@%p74 bra 	$L__BB4_53;
	shr.u32 	%r246, %r56, 2;
	and.b32  	%r247, %r246, 248;
	mov.u32 	%r248, _ZZN3cub18CUB_300001_SM_10006detail6reduce18DeviceReduceKernelINS2_10policy_hubIdjN4cuda3__47maximumIvEEE10Policy1000EPdjS8_dNS5_3std3__410__identityEEEvT0_PT3_T1_NS0_13GridEvenShareISI_EET2_T4_E12temp_storage;
	add.s32 	%r249, %r248, %r247;
	st.shared.f64 	[%r249+8], %fd374;
$L__BB4_53:
	bar.sync 	0;
	setp.ne.s32 	%p75, %r56, 0;
	@%p75 bra 	$L__BB4_71;
	setp.gt.u32 	%p76, %r55, 32;
	ld.shared.f64 	%fd144, [_ZZN3cub18CUB_300001_SM_10006detail6reduce18DeviceReduceKernelINS2_10policy_hubIdjN4cuda3__47maximumIvEEE10Policy1000EPdjS8_dNS5_3std3__410__identityEEEvT0_PT3_T1_NS0_13GridEvenShareISI_EET2_T4_E12temp_storage+16];
	setp.lt.f64 	%p77, %fd374, %fd144;
	selp.f64 	%fd146, %fd144, %fd374, %p77;
	selp.f64 	%fd147, %fd146, %fd374, %p76;
	setp.gt.u32 	%p78, %r55, 64;
	ld.shared.f64 	%fd149, [_ZZN3cub18CUB_300001_SM_10006detail6reduce18DeviceReduceKernelINS2_10policy_hubIdjN4cuda3__47maximumIvEEE10Policy1000EPdjS8_dNS5_3std3__410__identityEEEvT0_PT3_T1_NS0_13GridEvenShareISI_EET2_T4_E12temp_storage+24];
	setp.lt.f64 	%p79, %fd147, %fd149;
	selp.f64 	%fd151, %fd149, %fd147, %p79;
	selp.f64 	%fd152, %fd151, %fd147, %p78;
	setp.gt.u32 	%p80, %r55, 96;
	ld.shared.f64 	%fd154, [_ZZN3cub18CUB_300001_SM_10006detail6reduce18DeviceReduceKernelINS2_10policy_hubIdjN4cuda3__47maximumIvEEE10Policy1000EPdjS8_dNS5_3std3__410__identityEEEvT0_PT3_T1_NS0_13GridEvenShareISI_EET2_T4_E12temp_storage+32];
	setp.lt.f64 	%p81, %fd152, %fd154;
	selp.f64 	%fd156, %fd154, %fd152, %p81;
	selp.f64 	%fd157, %fd156, %fd152, %p80;
	setp.gt.u32 	%p82, %r55, 128;
	ld.shared.f64 	%fd159, [_ZZN3cub18CUB_300001_SM_10006detail6reduce18DeviceReduceKernelINS2_10policy_hubIdjN4cuda3__47maximumIvEEE10Policy1000EPdjS8_dNS5_3std3__410__identityEEEvT0_PT3_T1_NS0_13GridEvenShareISI_EET2_T4_E12temp_storage+40];
	setp.lt.f64 	%p83, %fd157, %fd159;
	selp.f64 	%fd161, %fd159, %fd157, %p83;
	selp.f64 	%fd162, %fd161, %fd157, %p82;
	setp.gt.u32 	%p84, %r55, 160;
	ld.shared.f64 	%fd164, [_ZZN3cub18CUB_300001_SM_10006detail6reduce18DeviceReduceKernelINS2_10policy_hubIdjN4cuda3__47maximumIvEEE10Policy1000EPdjS8_dNS5_3std3__410__identityEEEvT0_PT3_T1_NS0_13GridEvenShareISI_EET2_T4_E12temp_storage+48];
	setp.lt.f64 	%p85, %fd162, %fd164;
	selp.f64 	%fd166, %fd164, %fd162, %p85;
	selp.f64 	%fd167, %fd166, %fd162, %p84;
	setp.gt.u32 	%p86, %r55, 192;
	ld.shared.f64 	%fd169, [_ZZN3cub18CUB_300001_SM_10006detail6reduce18DeviceReduceKernelINS2_10policy_hubIdjN4cuda3__47maximumIvEEE10Policy1000EPdjS8_dNS5_3std3__410__identityEEEvT0_PT3_T1_NS0_13GridEvenShareISI_EET2_T4_E12temp_storage+56];
	setp.lt.f64 	%p87, %fd167, %fd169;
	selp.f64 	%fd171, %fd169, %fd167, %p87;
	selp.f64 	%fd172, %fd171, %fd167, %p86;
	setp.gt.u32 	%p88, %r55, 224;
	ld.shared.f64 	%fd174, [_ZZN3cub18CUB_300001_SM_10006detail6reduce18DeviceReduceKernelINS2_10policy_hubIdjN4cuda3__47maximumIvEEE10Policy1000EPdjS8_dNS5_3std3__410__identityEEEvT0_PT3_T1_NS0_13GridEvenShareISI_EET2_T4_E12temp_storage+64];
	setp.lt.f64 	%p89, %fd172, %fd174;
	selp.f64 	%fd176, %fd174, %fd172, %p89;
	selp.f64 	%fd374, %fd176, %fd172, %p88;
	bra.uni 	$L__BB4_71;
$L__BB4_55:
	mov.u32 	%r75, %tid.x;
	add.s32 	%r104, %r75, %r5;
	mul.wide.u32 	%rd20, %r104, 8;
	add.s64 	%rd5, %rd1, %rd20;
	// begin inline asm
	ld.global.nc.u64 %rd4, [%rd5];
	// end inline asm
	mov.b64 	%fd56, %rd4;
	add.s64 	%rd7, %rd5, 2048;
	// begin inline asm
	ld.global.nc.u64 %rd6, [%rd7];
	// end inline asm
	mov.b64 	%fd57, %rd6;
	add.s64 	%rd9, %rd5, 4096;
	// begin inline asm
	ld.global.nc.u64 %rd8, [%rd9];
	// end inline asm
	mov.b64 	%fd58, %rd8;
	add.s64 	%rd11, %rd5, 6144;
	// begin inline asm
	ld.global.nc.u64 %rd10, [%rd11];
	// end inline asm
	mov.b64 	%fd59, %rd10;
	add.s64 	%rd13, %rd5, 8192;
	// begin inline asm
	ld.global.nc.u64 %rd12, [%rd13];
	// end inline asm
	mov.b64 	%fd60, %rd12;
	add.s64 	%rd15, %rd5, 10240;
	// begin inline asm
	ld.global.nc.u64 %rd14, [%rd15];
	// end inline asm
	mov.b64 	%fd61, %rd14;
	add.s64 	%rd17, %rd5, 12288;
	// begin inline asm
	ld.global.nc.u64 %rd16, [%rd17];
	// end inline asm
	mov.b64 	%fd62, %rd16;
	add.s64 	%rd19, %rd5, 14336;
	// begin inline asm
	ld.global.nc.u64 %rd18, [%rd19];
	// end inline asm
	mov.b64 	%fd63, %rd18;
	setp.lt.f64 	%p3, %fd56, %fd57;
	selp.f64 	%fd64, %fd57, %fd56, %p3;
	setp.lt.f64 	%p4, %fd64, %fd58;
	selp.f64 	%fd65, %fd58, %fd64, %p4;
	setp.lt.f64 	%p5, %fd65, %fd59;
	selp.f64 	%fd66, %fd59, %fd65, %p5;
	setp.lt.f64 	%p6, %fd66, %fd60;
	selp.f64 	%fd67, %fd60, %fd66, %p6;
	setp.lt.f64 	%p7, %fd67, %fd61;
	selp.f64 	%fd68, %fd61, %fd67, %p7;
	setp.lt.f64 	%p8, %fd68, %fd62;
	selp.f64 	%fd69, %fd62, %fd68, %p8;
	setp.lt.f64 	%p9, %fd69, %fd63;
	selp.f64 	%fd373, %fd63, %fd69, %p9;
	setp.lt.u32 	%p10, %r55, %r4;
	@%p10 bra 	$L__BB4_67;
	add.s32 	%r76, %r4, %r5;
	add.s32 	%r533, %r76, 256;
	add.s32 	%r532, %r76, %r75;
	mov.b32 	%r534, 0;
$L__BB4_57:
	add.s32 	%r5, %r5, %r4;
	add.s32 	%r106, %r1, -2048;
	setp.gt.u32 	%p11, %r5, %r106;
	@%p11 bra 	$L__BB4_59;
	add.s32 	%r107, %r75, %r5;
	mul.wide.u32 	%rd37, %r107, 8;
	add.s64 	%rd22, %rd1, %rd37;
	// begin inline asm
	ld.global.nc.u64 %rd21, [%rd22];
	// end inline asm
	mov.b64 	%fd70, %rd21;
	add.s64 	%rd24, %rd22, 2048;
	// begin inline asm
	ld.global.nc.u64 %rd23, [%rd24];
	// end inline asm
	mov.b64 	%fd71, %rd23;
	add.s64 	%rd26, %rd22, 4096;
	// begin inline asm
	ld.global.nc.u64 %rd25, [%rd26];
	// end inline asm
	mov.b64 	%fd72, %rd25;
	add.s64 	%rd28, %rd22, 6144;
	// begin inline asm
	ld.global.nc.u64 %rd27, [%rd28];
	// end inline asm
	mov.b64 	%fd73, %rd27;
	add.s64 	%rd30, %rd22, 8192;
	// begin inline asm
	ld.global.nc.u64 %rd29, [%rd30];
	// end inline asm
	mov.b64 	%fd74, %rd29;
	add.s64 	%rd32, %rd22, 10240;
	// begin inline asm
	ld.global.nc.u64 %rd31, [%rd32];
	// end inline asm
	mov.b64 	%fd75, %rd31;
	add.s64 	%rd34, %rd22, 12288;
	// begin inline asm
	ld.global.nc.u64 %rd33, [%rd34];
	// end inline asm
	mov.b64 	%fd76, %rd33;
	add.s64 	%rd36, %rd22, 14336;
	// begin inline asm
	ld.global.nc.u64 %rd35, [%rd36];
	// end inline asm
	mov.b64 	%fd77, %rd35;
	setp.lt.f64 	%p12, %fd373, %fd70;
	selp.f64 	%fd78, %fd70, %fd373, %p12;
	setp.lt.f64 	%p13, %fd78, %fd71;
	selp.f64 	%fd79, %fd71, %fd78, %p13;
	setp.lt.f64 	%p14, %fd79, %fd72;
	selp.f64 	%fd80, %fd72, %fd79, %p14;
	setp.lt.f64 	%p15, %fd80, %fd73;
	selp.f64 	%fd81, %fd73, %fd80, %p15;
	setp.lt.f64 	%p16, %fd81, %fd74;
	selp.f64 	%fd82, %fd74, %fd81, %p16;
	setp.lt.f64 	%p17, %fd82, %fd75;
	selp.f64 	%fd83, %fd75, %fd82, %p17;
	setp.lt.f64 	%p18, %fd83, %fd76;
	selp.f64 	%fd84, %fd76, %fd83, %p18;
	setp.lt.f64 	%p19, %fd84, %fd77;
	selp.f64 	%fd373, %fd77, %fd84, %p19;
	sub.s32 	%r108, %r1, %r5;
	setp.lt.u32 	%p20, %r108, %r4;
	add.s32 	%r534, %r534, 1;
	add.s32 	%r533, %r533, %r4;
	add.s32 	%r532, %r532, %r4;
	@%p20 bra 	$L__BB4_67;
	bra.uni 	$L__BB4_57;
$L__BB4_59:
	setp.le.u32 	%p21, %r1, %r5;
	@%p21 bra 	$L__BB4_67;
	sub.s32 	%r87, %r1, %r5;
	setp.ge.s32 	%p22, %r75, %r87;
	@%p22 bra 	$L__BB4_67;
	not.b32 	%r109, %r75;
	add.s32 	%r110, %r1, %r109;
	sub.s32 	%r111, %r110, %r76;
	mul.lo.s32 	%r112, %r2, %r534;
	shl.b32 	%r113, %r112, 11;
	sub.s32 	%r88, %r111, %r113;
	shr.u32 	%r114, %r110, 8;
	add.s32 	%r89, %r114, 1;
	and.b32  	%r115, %r110, 768;
	setp.eq.s32 	%p23, %r115, 768;
	mov.u32 	%r539, %r75;
	@%p23 bra 	$L__BB4_64;
	and.b32  	%r116, %r89, 3;
	neg.s32 	%r536, %r116;
	mov.u32 	%r539, %r75;
$L__BB4_63:
	.pragma "nounroll";
	mul.wide.u32 	%rd40, %r532, 8;
	add.s64 	%rd39, %rd1, %rd40;
	// begin inline asm
	ld.global.nc.u64 %rd38, [%rd39];
	// end inline asm
	mov.b64 	%fd86, %rd38;
	setp.lt.f64 	%p24, %fd373, %fd86;
	selp.f64 	%fd373, %fd86, %fd373, %p24;
	add.s32 	%r539, %r539, 256;
	add.s32 	%r532, %r532, 256;
	add.s32 	%r536, %r536, 1;
	setp.ne.s32 	%p25, %r536, 0;
	@%p25 bra 	$L__BB4_63;
$L__BB4_64:
	setp.lt.u32 	%p26, %r88, 768;
	@%p26 bra 	$L__BB4_67;
	add.s32 	%r541, %r539, 512;
	add.s32 	%r540, %r539, %r533;
$L__BB4_66:
	add.s32 	%r117, %r540, -256;
	mul.wide.u32 	%rd49, %r117, 8;
	add.s64 	%rd42, %rd1, %rd49;
	// begin inline asm
	ld.global.nc.u64 %rd41, [%rd42];
	// end inline asm
	mov.b64 	%fd87, %rd41;
	setp.lt.f64 	%p27, %fd373, %fd87;
	selp.f64 	%fd88, %fd87, %fd373, %p27;
	mul.wide.u32 	%rd50, %r540, 8;
	add.s64 	%rd44, %rd1, %rd50;
	// begin inline asm
	ld.global.nc.u64 %rd43, [%rd44];
	// end inline asm
	mov.b64 	%fd89, %rd43;
	setp.lt.f64 	%p28, %fd88, %fd89;
	selp.f64 	%fd90, %fd89, %fd88, %p28;
	add.s32 	%r118, %r540, 256;
	mul.wide.u32 	%rd51, %r118, 8;
	add.s64 	%rd46, %rd1, %rd51;
	// begin inline asm
	ld.global.nc.u64 %rd45, [%rd46];
	// end inline asm
	mov.b64 	%fd91, %rd45;
	setp.lt.f64 	%p29, %fd90, %fd91;
	selp.f64 	%fd92, %fd91, %fd90, %p29;
	add.s32 	%r119, %r540, 512;
	mul.wide.u32 	%rd52, %r119, 8;
	add.s64 	%rd48, %rd1, %rd52;
	// begin inline asm
	ld.global.nc.u64 %rd47, [%rd48];
	// end inline asm
	mov.b64 	%fd93, %rd47;
	setp.lt.f64 	%p30, %fd92, %fd93;
	selp.f64 	%fd373, %fd93, %fd92, %p30;
	add.s32 	%r102, %r541, 1024;
	add.s32 	%r120, %r541, 512;
	add.s32 	%r540, %r540, 1024;
	setp.lt.s32 	%p31, %r120, %r87;
	mov.u32 	%r541, %r102;
	@%p31 bra 	$L__BB4_66;
$L__BB4_67:
	// begin inline asm
	mov.u32 %r121, %laneid;
	// end inline asm
	mov.b64 	%rd53, %fd373;
	mov.b64 	{%r123, %r128}, %rd53;
	mov.b32 	%r129, 1;
	mov.b32 	%r170, 31;
	mov.b32 	%r171, -1;
	// begin inline asm
	shfl.sync.down.b32 %r122, %r123, %r129, %r170, %r171;
	// end inline asm
	// begin inline asm
	shfl.sync.down.b32 %r127, %r128, %r129, %r170, %r171;
	// end inline asm
	mov.b64 	%rd54, {%r122, %r127};
	mov.b64 	%fd94, %rd54;
	setp.gt.s32 	%p32, %r121, 30;
	setp.lt.f64 	%p33, %fd373, %fd94;
	selp.f64 	%fd95, %fd94, %fd373, %p33;
	selp.f64 	%fd96, %fd373, %fd95, %p32;
	mov.b64 	%rd55, %fd96;
	mov.b64 	{%r133, %r138}, %rd55;
	mov.b32 	%r139, 2;
	// begin inline asm
	shfl.sync.down.b32 %r132, %r133, %r139, %r170, %r171;
	// end inline asm
	// begin inline asm
	shfl.sync.down.b32 %r137, %r138, %r139, %r170, %r171;
	// end inline asm
	mov.b64 	%rd56, {%r132, %r137};
	mov.b64 	%fd97, %rd56;
	setp.gt.s32 	%p34, %r121, 29;
	setp.lt.f64 	%p35, %fd96, %fd97;
	selp.f64 	%fd98, %fd97, %fd96, %p35;
	selp.f64 	%fd99, %fd96, %fd98, %p34;
	mov.b64 	%rd57, %fd99;
	mov.b64 	{%r143, %r148}, %rd57;
	mov.b32 	%r149, 4;
	// begin inline asm
	shfl.sync.down.b32 %r142, %r143, %r149, %r170, %r171;
	// end inline asm
	// begin inline asm
	shfl.sync.down.b32 %r147, %r148, %r149, %r170, %r171;
	// end inline asm
	mov.b64 	%rd58, {%r142, %r147};
	mov.b64 	%fd100, %rd58;
	setp.gt.s32 	%p36, %r121, 27;
	setp.lt.f64 	%p37, %fd99, %fd100;
	selp.f64 	%fd101, %fd100, %fd99, %p37;
	selp.f64 	%fd102, %fd99, %fd101, %p36;
	mov.b64 	%rd59, %fd102;
	mov.b64 	{%r153, %r158}, %rd59;
	mov.b32 	%r159, 8;
	// begin inline asm
	shfl.sync.down.b32 %r152, %r153, %r159, %r170, %r171;
	// end inline asm
	// begin inline asm
	shfl.sync.down.b32 %r157, %r158, %r159, %r170, %r171;
	// end inline asm
	mov.b64 	%rd60, {%r152, %r157};
	mov.b64 	%fd103, %rd60;
	setp.gt.s32 	%p38, %r121, 23;
	setp.lt.f64 	%p39, %fd102, %fd103;
	selp.f64 	%fd104, %fd103, %fd102, %p39;
	selp.f64 	%fd105, %fd102, %fd104, %p38;
	mov.b64 	%rd61, %fd105;
	mov.b64 	{%r163, %r168}, %rd61;
	mov.b32 	%r169, 16;
	// begin inline asm
	shfl.sync.down.b32 %r162, %r163, %r169, %r170, %r171;
	// end inline asm
	// begin inline asm
	shfl.sync.down.b32 %r167, %r168, %r169, %r170, %r171;
	// end inline asm
	mov.b64 	%rd62, {%r162, %r167};
	mov.b64 	%fd106, %rd62;
	setp.gt.s32 	%p40, %r121, 15;
	setp.lt.f64 	%p41, %fd105, %fd106;
	selp.f64 	%fd52, %fd106, %fd105, %p41;
	selp.f64 	%fd374, %fd105, %fd52, %p40;
	setp.ne.s32 	%p42, %r121, 0;
	@%p42 bra 	$L__BB4_69;
	shr.u32 	%r172, %r75, 2;
	and.b32  	%r173, %r172, 248;
	mov.u32 	%r174, _ZZN3cub18CUB_300001_SM_10006detail6reduce18DeviceReduceKernelINS2_10policy_hubIdjN4cuda3__47maximumIvEEE10Policy1000EPdjS8_dNS5_3std3__410__identityEEEvT0_PT3_T1_NS0_13GridEvenShareISI_EET2_T4_E12temp_storage;
	add.s32 	%r175, %r174, %r173;
	st.shared.f64 	[%r175+8], %fd52;
$L__BB4_69:
	bar.sync 	0;
	setp.ne.s32 	%p43, %r75, 0;
	@%p43 bra 	$L__BB4_71;
	ld.shared.f64 	%fd107, [_ZZN3cub18CUB_300001_SM_10006detail6reduce18DeviceReduceKernelINS2_10policy_hubIdjN4cuda3__47maximumIvEEE10Policy1000EPdjS8_dNS5_3std3__410__identityEEEvT0_PT3_T1_NS0_13GridEvenShareISI_EET2_T4_E12temp_storage+16];
	setp.lt.f64 	%p44, %fd374, %fd107;
	selp.f64 	%fd108, %fd107, %fd374, %p44;
	ld.shared.f64 	%fd109, [_ZZN3cub18CUB_300001_SM_10006detail6reduce18DeviceReduceKernelINS2_10policy_hubIdjN4cuda3__47maximumIvEEE10Policy1000EPdjS8_dNS5_3std3__410__identityEEEvT0_PT3_T1_NS0_13GridEvenShareISI_EET2_T4_E12temp_storage+24];
	setp.lt.f64 	%p45, %fd108, %fd109;
	selp.f64 	%fd110, %fd109, %fd108, %p45;
	ld.shared.f64 	%fd111, [_ZZN3cub18CUB_300001_SM_10006detail6reduce18DeviceReduceKernelINS2_10policy_hubIdjN4cuda3__47maximumIvEEE10Policy1000EPdjS8_dNS5_3std3__410__identityEEEvT0_PT3_T1_NS0_13GridEvenShareISI_EET2_T4_E12temp_storage+32];
	setp.lt.f64 	%p46, %fd110, %fd111;
	selp.f64 	%fd112, %fd111, %fd110, %p46;
	ld.shared.f64 	%fd113, [_ZZN3cub18CUB_300001_SM_10006detail6reduce18DeviceReduceKernelINS2_10policy_hubIdjN4cuda3__47maximumIvEEE10Policy1000EPdjS8_dNS5_3std3__410__identityEEEvT0_PT3_T1_NS0_13GridEvenShareISI_EET2_T4_E12temp_storage+40];
	setp.lt.f64 	%p47, %fd112, %fd113;
	selp.f64 	%fd114, %fd113, %fd112, %p47;
	ld.shared.f64 	%fd115, [_ZZN3cub18CUB_300001_SM_10006detail6reduce18DeviceReduceKernelINS2_10policy_hubIdjN4cuda3__47maximumIvEEE10Policy1000EPdjS8_dNS5_3std3__410__identityEEEvT0_PT3_T1_NS0_13GridEvenShareISI_EET2_T4_E12temp_storage+48];
	setp.lt.f64 	%p48, %fd114, %fd115;
	selp.f64 	%fd116, %fd115, %fd114, %p48;
	ld.shared.f64 	%fd117, [_ZZN3cub18CUB_300001_SM_10006detail6reduce18DeviceReduceKernelINS2_10policy_hubIdjN4cuda3__47maximumIvEEE10Policy1000EPdjS8_dNS5_3std3__410__identityEEEvT0_PT3_T1_NS0_13GridEvenShareISI_EET2_T4_E12temp_storage+56];
	setp.lt.f64 	%p49, %fd116, %fd117;
	selp.f64 	%fd118, %fd117, %fd116, %p49;
	ld.shared.f64 	%fd119, [_ZZN3cub18CUB_300001_SM_10006detail6reduce18DeviceReduceKernelINS2_10policy_hubIdjN4cuda3__47maximumIvEEE10Policy1000EPdjS8_dNS5_3std3__410__identityEEEvT0_PT3_T1_NS0_13GridEvenShareISI_EET2_T4_E12temp_storage+64];
	setp.lt.f64 	%p50, %fd118, %fd119;
	selp.f64 	%fd374, %fd119, %fd118, %p50;
$L__BB4_71:
	mov.u32 	%r507, %tid.x;
	setp.ne.s32 	%p216, %r507, 0;
	@%p216 bra 	$L__BB4_73;
	ld.param.u64 	%rd196, [_ZN3cub18CUB_300001_SM_10006detail6reduce18DeviceReduceKernelINS2_10policy_hubIdjN4cuda3__47maximumIvEEE10Policy1000EPdjS8_dNS5_3std3__410__identityEEEvT0_PT3_T1_NS0_13GridEvenShareISI_EET2_T4__param_1];
	cvta.to.global.u64 	%rd193, %rd196;
	mul.wide.u32 	%rd194, %r3, 8;
	add.s64 	%rd195, %rd193, %rd194;
	st.global.f64 	[%rd195], %fd374;
$L__BB4_73:
	ret;

}
	// .globl	_ZN3cub18CUB_300001_SM_10006detail6reduce28DeviceReduceSingleTileKernelINS2_10policy_hubIdjN4cuda3__47maximumIvEEE10Policy1000EPdSB_iS8_ddNS5_3std3__410__identityEEEvT0_T1_T2_T3_T4_T6_
.visible .entry _ZN3cub18CUB_300001_SM_10006detail6reduce28DeviceReduceSingleTileKernelINS2_10policy_hubIdjN4cuda3__47maximumIvEEE10Policy1000EPdSB_iS8_ddNS5_3std3__410__identityEEEvT0_T1_T2_T3_T4_T6_(
	.param .u64 .ptr .align 1 _ZN3cub18CUB_300001_SM_10006detail6reduce28DeviceReduceSingleTileKernelINS2_10policy_hubIdjN4cuda3__47maximumIvEEE10Policy1000EPdSB_iS8_ddNS5_3std3__410__identityEEEvT0_T1_T2_T3_T4_T6__param_0,
	.param .u64 .ptr .align 1 _ZN3cub18CUB_300001_SM_10006detail6reduce28DeviceReduceSingleTileKernelINS2_10policy_hubIdjN4cuda3__47maximumIvEEE10Policy1000EPdSB_iS8_ddNS5_3std3__410__identityEEEvT0_T1_T2_T3_T4_T6__param_1,
	.param .u32 _ZN3cub18CUB_300001_SM_10006detail6reduce28DeviceReduceSingleTileKernelINS2_10policy_hubIdjN4cuda3__47maximumIvEEE10Policy1000EPdSB_iS8_ddNS5_3std3__410__identityEEEvT0_T1_T2_T3_T4_T6__param_2,
	.param .align 1 .b8 _ZN3cub18CUB_300001_SM_10006detail6reduce28DeviceReduceSingleTileKernelINS2_10policy_hubIdjN4cuda3__47maximumIvEEE10Policy1000EPdSB_iS8_ddNS5_3std3__410__identityEEEvT0_T1_T2_T3_T4_T6__param_3[1],
	.param .f64 _ZN3cub18CUB_300001_SM_10006detail6reduce28DeviceReduceSingleTileKernelINS2_10policy_hubIdjN4cuda3__47maximumIvEEE10Policy1000EPdSB_iS8_ddNS5_3std3__410__identityEEEvT0_T1_T2_T3_T4_T6__param_4,
	.param .align 1 .b8 _ZN3cub18CUB_300001_SM_10006detail6reduce28DeviceReduceSingleTileKernelINS2_10policy_hubIdjN4cuda3__47maximumIvEEE10Policy1000EPdSB_iS8_ddNS5_3std3__410__identityEEEvT0_T1_T2_T3_T4_T6__param_5[1]
)
.maxntid 256
.minnctapersm 1
{
	.reg .pred 	%p<220>;
	.reg .b32 	%r<472>;
	.reg .b64 	%rd<206>;
	.reg .b64 	%fd<381>;
	// demoted variable
	.shared .align 8 .b8 _ZZN3cub18CUB_300001_SM_10006detail6reduce28DeviceReduceSingleTileKernelINS2_10policy_hubIdjN4cuda3__47maximumIvEEE10Policy1000EPdSB_iS8_ddNS5_3std3__410__identityEEEvT0_T1_T2_T3_T4_T6_E12temp_storage[80];
	ld.param.u64 	%rd15, [_ZN3cub18CUB_300001_SM_10006detail6reduce28DeviceReduceSingleTileKernelINS2_10policy_hubIdjN4cuda3__47maximumIvEEE10Policy1000EPdSB_iS8_ddNS5_3std3__410__identityEEEvT0_T1_T2_T3_T4_T6__param_0];
	ld.param.u64 	%rd16, [_ZN3cub18CUB_300001_SM_10006detail6reduce28DeviceReduceSingleTileKernelINS2_10policy_hubIdjN4cuda3__47maximumIvEEE10Policy1000EPdSB_iS8_ddNS5_3std3__410__identityEEEvT0_T1_T2_T3_T4_T6__param_1];
	ld.param.u32 	%r68, [_ZN3cub18CUB_300001_SM_10006detail6reduce28DeviceReduceSingleTileKernelINS2_10policy_hubIdjN4cuda3__47maximumIvEEE10Policy1000EPdSB_iS8_ddNS5_3std3__410__identityEEEvT0_T1_T2_T3_T4_T6__param_2];
	ld.param.f64 	%fd58, [_ZN3cub18CUB_300001_SM_10006detail6reduce28DeviceReduceSingleTileKernelINS2_10policy_hubIdjN4cuda3__47maximumIvEEE10Policy1000EPdSB_iS8_ddNS5_3std3__410__identityEEEvT0_T1_T2_T3_T4_T6__param_4];
	cvta.to.global.u64 	%rd1, %rd16;
	setp.ne.s32 	%p1, %r68, 0;
	@%p1 bra 	$L__BB5_3;
	mov.u32 	%r445, %tid.x;
	setp.ne.s32 	%p219, %r445, 0;
	@%p219 bra 	$L__BB5_74;
	st.global.f64 	[%rd1], %fd58;
	bra.uni 	$L__BB5_74;
$L__BB5_3:
	and.b64  	%rd17, %rd15, 31;
	setp.ne.s64 	%p2, %rd17, 0;
	@%p2 bra 	$L__BB5_38;
	setp.gt.s32 	%p110, %r68, 2047;
	@%p110 bra 	$L__BB5_22;
	mov.u32 	%r1, %tid.x;
	setp.ge.s32 	%p159, %r1, %r68;
	mov.f64 	%fd359, 0d0000000000000000;
	mov.u32 	%r449, %r1;
	@%p159 bra 	$L__BB5_7;
	mul.wide.u32 	%rd169, %r1, 8;
	add.s64 	%rd168, %rd15, %rd169;
	// begin inline asm
	ld.global.nc.u64 %rd167, [%rd168];
	// end inline asm
	mov.b64 	%fd359, %rd167;
	add.s32 	%r449, %r1, 256;
$L__BB5_7:
	setp.ge.s32 	%p160, %r449, %r68;
	@%p160 bra 	$L__BB5_13;
	not.b32 	%r321, %r449;
	add.s32 	%r4, %r68, %r321;
	and.b32  	%r322, %r4, 768;
	setp.eq.s32 	%p161, %r322, 768;
	@%p161 bra 	$L__BB5_11;
	mul.wide.u32 	%rd170, %r449, 8;
	add.s64 	%rd202, %rd15, %rd170;
	shr.u32 	%r323, %r4, 8;
	add.s32 	%r324, %r323, 1;
	and.b32  	%r325, %r324, 3;
	neg.s32 	%r447, %r325;
$L__BB5_10:
	.pragma "nounroll";
	// begin inline asm
	ld.global.nc.u64 %rd171, [%rd202];
	// end inline asm
	mov.b64 	%fd272, %rd171;
	setp.lt.f64 	%p162, %fd359, %fd272;
	selp.f64 	%fd359, %fd272, %fd359, %p162;
	add.s32 	%r449, %r449, 256;
	add.s64 	%rd202, %rd202, 2048;
	add.s32 	%r447, %r447, 1;
	setp.ne.s32 	%p163, %r447, 0;
	@%p163 bra 	$L__BB5_10;
$L__BB5_11:
	setp.lt.u32 	%p164, %r4, 768;
	@%p164 bra 	$L__BB5_13;
$L__BB5_12:
	mul.wide.s32 	%rd181, %r449, 8;
	add.s64 	%rd174, %rd15, %rd181;
	// begin inline asm
	ld.global.nc.u64 %rd173, [%rd174];
	// end inline asm
	mov.b64 	%fd273, %rd173;
	setp.lt.f64 	%p165, %fd359, %fd273;
	selp.f64 	%fd274, %fd273, %fd359, %p165;
	add.s64 	%rd176, %rd174, 2048;
	// begin inline asm
	ld.global.nc.u64 %rd175, [%rd176];
	// end inline asm
	mov.b64 	%fd275, %rd175;
	setp.lt.f64 	%p166, %fd274, %fd275;
	selp.f64 	%fd276, %fd275, %fd274, %p166;
	add.s64 	%rd178, %rd174, 4096;
	// begin inline asm
	ld.global.nc.u64 %rd177, [%rd178];
	// end inline asm
	mov.b64 	%fd277, %rd177;
	setp.lt.f64 	%p167, %fd276, %fd277;
	selp.f64 	%fd278, %fd277, %fd276, %p167;
	add.s64 	%rd180, %rd174, 6144;
	// begin inline asm
	ld.global.nc.u64 %rd179, [%rd180];
	// end inline asm
	mov.b64 	%fd279, %rd179;
	setp.lt.f64 	%p168, %fd278, %fd279;
	selp.f64 	%fd359, %fd279, %fd278, %p168;
	add.s32 	%r449, %r449, 1024;
	setp.lt.s32 	%p169, %r449, %r68;
	@%p169 bra 	$L__BB5_12;
$L__BB5_13:
	setp.lt.s32 	%p170, %r68, 256;
	@%p170 bra 	$L__BB5_18;
	// begin inline asm
	mov.u32 %r389, %laneid;
	// end inline asm
	mov.b64 	%rd192, %fd359;
	mov.b64 	{%r391, %r396}, %rd192;
	mov.b32 	%r397, 1;
	mov.b32 	%r438, 31;
	mov.b32 	%r439, -1;
	// begin inline asm
	shfl.sync.down.b32 %r390, %r391, %r397, %r438, %r439;
	// end inline asm
	// begin inline asm
	shfl.sync.down.b32 %r395, %r396, %r397, %r438, %r439;
	// end inline asm
	mov.b64 	%rd193, {%r390, %r395};
	mov.b64 	%fd327, %rd193;
	setp.gt.s32 	%p198, %r389, 30;
	setp.lt.f64 	%p199, %fd359, %fd327;
	selp.f64 	%fd328, %fd327, %fd359, %p199;
	selp.f64 	%fd329, %fd359, %fd328, %p198;
	mov.b64 	%rd194, %fd329;
	mov.b64 	{%r401, %r406}, %rd194;
	mov.b32 	%r407, 2;
	// begin inline asm
	shfl.sync.down.b32 %r400, %r401, %r407, %r438, %r439;
	// end inline asm
	// begin inline asm
	shfl.sync.down.b32 %r405, %r406, %r407, %r438, %r439;
	// end inline asm
	mov.b64 	%rd195, {%r400, %r405};
	mov.b64 	%fd330, %rd195;
	setp.gt.s32 	%p200, %r389, 29;
	setp.lt.f64 	%p201, %fd329, %fd330;
	selp.f64 	%fd331, %fd330, %fd329, %p201;
	selp.f64 	%fd332, %fd329, %fd331, %p200;
	mov.b64 	%rd196, %fd332;
	mov.b64 	{%r411, %r416}, %rd196;
	mov.b32 	%r417, 4;
	// begin inline asm
	shfl.sync.down.b32 %r410, %r411, %r417, %r438, %r439;
	// end inline asm
	// begin inline asm
	shfl.sync.down.b32 %r415, %r416, %r417, %r438, %r439;
	// end inline asm
	mov.b64 	%rd197, {%r410, %r415};
	mov.b64 	%fd333, %rd197;
	setp.gt.s32 	%p202, %r389, 27;
	setp.lt.f64 	%p203, %fd332, %fd333;
	selp.f64 	%fd334, %fd333, %fd332, %p203;
	selp.f64 	%fd335, %fd332, %fd334, %p202;
	mov.b64 	%rd198, %fd335;
	mov.b64 	{%r421, %r426}, %rd198;
	mov.b32 	%r427, 8;
	// begin inline asm
	shfl.sync.down.b32 %r420, %r421, %r427, %r438, %r439;
	// end inline asm
	// begin inline asm
	shfl.sync.down.b32 %r425, %r426, %r427, %r438, %r439;
	// end inline asm
	mov.b64 	%rd199, {%r420, %r425};
	mov.b64 	%fd336, %rd199;
	setp.gt.s32 	%p204, %r389, 23;
	setp.lt.f64 	%p205, %fd335, %fd336;
	selp.f64 	%fd337, %fd336, %fd335, %p205;
	selp.f64 	%fd338, %fd335, %fd337, %p204;
	mov.b64 	%rd200, %fd338;
	mov.b64 	{%r431, %r436}, %rd200;
	mov.b32 	%r437, 16;
	// begin inline asm
	shfl.sync.down.b32 %r430, %r431, %r437, %r438, %r439;
	// end inline asm
	// begin inline asm
	shfl.sync.down.b32 %r435, %r436, %r437, %r438, %r439;
	// end inline asm
	mov.b64 	%rd201, {%r430, %r435};
	mov.b64 	%fd339, %rd201;
	setp.gt.s32 	%p206, %r389, 15;
	setp.lt.f64 	%p207, %fd338, %fd339;
	selp.f64 	%fd10, %fd339, %fd338, %p207;
	selp.f64 	%fd380, %fd338, %fd10, %p206;
	setp.ne.s32 	%p208, %r389, 0;
	@%p208 bra 	$L__BB5_16;
	shr.u32 	%r440, %r1, 2;
	and.b32  	%r441, %r440, 248;
	mov.u32 	%r442, _ZZN3cub18CUB_300001_SM_10006detail6reduce28DeviceReduceSingleTileKernelINS2_10policy_hubIdjN4cuda3__47maximumIvEEE10Policy1000EPdSB_iS8_ddNS5_3std3__410__identityEEEvT0_T1_T2_T3_T4_T6_E12temp_storage;
	add.s32 	%r443, %r442, %r441;
	st.shared.f64 	[%r443+8], %fd10;
$L__BB5_16:
	bar.sync 	0;
	setp.ne.s32 	%p209, %r1, 0;
	@%p209 bra 	$L__BB5_72;
	ld.shared.f64 	%fd340, [_ZZN3cub18CUB_300001_SM_10006detail6reduce28DeviceReduceSingleTileKernelINS2_10policy_hubIdjN4cuda3__47maximumIvEEE10Policy1000EPdSB_iS8_ddNS5_3std3__410__identityEEEvT0_T1_T2_T3_T4_T6_E12temp_storage+16];
	setp.lt.f64 	%p210, %fd380, %fd340;
	selp.f64 	%fd341, %fd340, %fd380, %p210;
	ld.shared.f64 	%fd342, [_ZZN3cub18CUB_300001_SM_10006detail6reduce28DeviceReduceSingleTileKernelINS2_10policy_hubIdjN4cuda3__47maximumIvEEE10Policy1000EPdSB_iS8_ddNS5_3std3__410__identityEEEvT0_T1_T2_T3_T4_T6_E12temp_storage+24];
	setp.lt.f64 	%p211, %fd341, %fd342;
	selp.f64 	%fd343, %fd342, %fd341, %p211;
	ld.shared.f64 	%fd344, [_ZZN3cub18CUB_300001_SM_10006detail6reduce28DeviceReduceSingleTileKernelINS2_10policy_hubIdjN4cuda3__47maximumIvEEE10Policy1000EPdSB_iS8_ddNS5_3std3__410__identityEEEvT0_T1_T2_T3_T4_T6_E12temp_storage+32];
	setp.lt.f64 	%p212, %fd343, %fd344;
	selp.f64 	%fd345, %fd344, %fd343, %p212;
	ld.shared.f64 	%fd346, [_ZZN3cub18CUB_300001_SM_10006detail6reduce28DeviceReduceSingleTileKernelINS2_10policy_hubIdjN4cuda3__47maximumIvEEE10Policy1000EPdSB_iS8_ddNS5_3std3__410__identityEEEvT0_T1_T2_T3_T4_T6_E12temp_storage+40];
	setp.lt.f64 	%p213, %fd345, %fd346;
	selp.f64 	%fd347, %fd346, %fd345, %p213;
	ld.shared.f64 	%fd348, [_ZZN3cub18CUB_300001_SM_10006detail6reduce28DeviceReduceSingleTileKernelINS2_10policy_hubIdjN4cuda3__47maximumIvEEE10Policy1000EPdSB_iS8_ddNS5_3std3__410__identityEEEvT0_T1_T2_T3_T4_T6_E12temp_storage+48];
	setp.lt.f64 	%p214, %fd347, %fd348;
	selp.f64 	%fd349, %fd348, %fd347, %p214;
	ld.shared.f64 	%fd350, [_ZZN3cub18CUB_300001_SM_10006detail6reduce28DeviceReduceSingleTileKernelINS2_10policy_hubIdjN4cuda3__47maximumIvEEE10Policy1000EPdSB_iS8_ddNS5_3std3__410__identityEEEvT0_T1_T2_T3_T4_T6_E12temp_storage+56];
	setp.lt.f64 	%p215, %fd349, %fd350;
	selp.f64 	%fd351, %fd350, %fd349, %p215;
	ld.shared.f64 	%fd352, [_ZZN3cub18CUB_300001_SM_10006detail6reduce28DeviceReduceSingleTileKernelINS2_10policy_hubIdjN4cuda3__47maximumIvEEE10Policy1000EPdSB_iS8_ddNS5_3std3__410__identityEEEvT0_T1_T2_T3_T4_T6_E12temp_storage+64];
	setp.lt.f64 	%p216, %fd351, %fd352;
	selp.f64 	%fd380, %fd352, %fd351, %p216;
	bra.uni 	$L__BB5_72;
$L__BB5_18:
	// begin inline asm
	mov.u32 %r326, %laneid;
	// end inline asm
	and.b32  	%r377, %r1, 992;
	add.s32 	%r378, %r377, 32;
	setp.gt.s32 	%p171, %r378, %r68;
	not.b32 	%r379, %r377;
	add.s32 	%r380, %r68, %r379;
	selp.b32 	%r375, %r380, 31, %p171;
	mov.b64 	%rd182, %fd359;
	mov.b64 	{%r328, %r333}, %rd182;
	mov.b32 	%r334, 1;
	mov.b32 	%r376, -1;
	// begin inline asm
	shfl.sync.down.b32 %r327, %r328, %r334, %r375, %r376;
	// end inline asm
	// begin inline asm
	shfl.sync.down.b32 %r332, %r333, %r334, %r375, %r376;
	// end inline asm
	mov.b64 	%rd183, {%r327, %r332};
	mov.b64 	%fd280, %rd183;
	setp.lt.s32 	%p172, %r326, %r375;
	setp.lt.f64 	%p173, %fd359, %fd280;
	selp.f64 	%fd281, %fd280, %fd359, %p173;
	selp.f64 	%fd282, %fd281, %fd359, %p172;
	mov.b64 	%rd184, %fd282;
	mov.b64 	{%r338, %r343}, %rd184;
	mov.b32 	%r344, 2;
	// begin inline asm
	shfl.sync.down.b32 %r337, %r338, %r344, %r375, %r376;
	// end inline asm
	// begin inline asm
	shfl.sync.down.b32 %r342, %r343, %r344, %r375, %r376;
	// end inline asm
	mov.b64 	%rd185, {%r337, %r342};
	mov.b64 	%fd283, %rd185;
	add.s32 	%r381, %r326, 2;
	setp.gt.s32 	%p174, %r381, %r375;
	setp.lt.f64 	%p175, %fd282, %fd283;
	selp.f64 	%fd284, %fd283, %fd282, %p175;
	selp.f64 	%fd285, %fd282, %fd284, %p174;
	mov.b64 	%rd186, %fd285;
	mov.b64 	{%r348, %r353}, %rd186;
	mov.b32 	%r354, 4;
	// begin inline asm
	shfl.sync.down.b32 %r347, %r348, %r354, %r375, %r376;
	// end inline asm
	// begin inline asm
	shfl.sync.down.b32 %r352, %r353, %r354, %r375, %r376;
	// end inline asm
	mov.b64 	%rd187, {%r347, %r352};
	mov.b64 	%fd286, %rd187;
	add.s32 	%r382, %r326, 4;
	setp.gt.s32 	%p176, %r382, %r375;
	setp.lt.f64 	%p177, %fd285, %fd286;
	selp.f64 	%fd287, %fd286, %fd285, %p177;
	selp.f64 	%fd288, %fd285, %fd287, %p176;
	mov.b64 	%rd188, %fd288;
	mov.b64 	{%r358, %r363}, %rd188;
	mov.b32 	%r364, 8;
	// begin inline asm
	shfl.sync.down.b32 %r357, %r358, %r364, %r375, %r376;
	// end inline asm
	// begin inline asm
	shfl.sync.down.b32 %r362, %r363, %r364, %r375, %r376;
	// end inline asm
	mov.b64 	%rd189, {%r357, %r362};
	mov.b64 	%fd289, %rd189;
	add.s32 	%r383, %r326, 8;
	setp.gt.s32 	%p178, %r383, %r375;
	setp.lt.f64 	%p179, %fd288, %fd289;
	selp.f64 	%fd290, %fd289, %fd288, %p179;
	selp.f64 	%fd291, %fd288, %fd290, %p178;
	mov.b64 	%rd190, %fd291;
	mov.b64 	{%r368, %r373}, %rd190;
	mov.b32 	%r374, 16;
	// begin inline asm
	shfl.sync.down.b32 %r367, %r368, %r374, %r375, %r376;
	// end inline asm
	// begin inline asm
	shfl.sync.down.b32 %r372, %r373, %r374, %r375, %r376;
	// end inline asm
	mov.b64 	%rd191, {%r367, %r372};
	mov.b64 	%fd292, %rd191;
	add.s32 	%r384, %r326, 16;
	setp.gt.s32 	%p180, %r384, %r375;
	setp.lt.f64 	%p181, %fd291, %fd292;
	selp.f64 	%fd293, %fd292, %fd291, %p181;
	selp.f64 	%fd380, %fd291, %fd293, %p180;
	setp.ne.s32 	%p182, %r326, 0;
	@%p182 bra 	$L__BB5_20;
	shr.u32 	%r385, %r1, 2;
	and.b32  	%r386, %r385, 248;
	mov.u32 	%r387, _ZZN3cub18CUB_300001_SM_10006detail6reduce28DeviceReduceSingleTileKernelINS2_10policy_hubIdjN4cuda3__47maximumIvEEE10Policy1000EPdSB_iS8_ddNS5_3std3__410__identityEEEvT0_T1_T2_T3_T4_T6_E12temp_storage;
	add.s32 	%r388, %r387, %r386;
	st.shared.f64 	[%r388+8], %fd380;
$L__BB5_20:
	bar.sync 	0;
	setp.ne.s32 	%p183, %r1, 0;
	@%p183 bra 	$L__BB5_72;
	setp.gt.s32 	%p184, %r68, 32;
	ld.shared.f64 	%fd294, [_ZZN3cub18CUB_300001_SM_10006detail6reduce28DeviceReduceSingleTileKernelINS2_10policy_hubIdjN4cuda3__47maximumIvEEE10Policy1000EPdSB_iS8_ddNS5_3std3__410__identityEEEvT0_T1_T2_T3_T4_T6_E12temp_storage+16];
	setp.lt.f64 	%p185, %fd380, %fd294;
	selp.f64 	%fd296, %fd294, %fd380, %p185;
	selp.f64 	%fd297, %fd296, %fd380, %p184;
	setp.gt.s32 	%p186, %r68, 64;
	ld.shared.f64 	%fd299, [_ZZN3cub18CUB_300001_SM_10006detail6reduce28DeviceReduceSingleTileKernelINS2_10policy_hubIdjN4cuda3__47maximumIvEEE10Policy1000EPdSB_iS8_ddNS5_3std3__410__identityEEEvT0_T1_T2_T3_T4_T6_E12temp_storage+24];
	setp.lt.f64 	%p187, %fd297, %fd299;
	selp.f64 	%fd301, %fd299, %fd297, %p187;
	selp.f64 	%fd302, %fd301, %fd297, %p186;
	setp.gt.s32 	%p188, %r68, 96;
	ld.shared.f64 	%fd304, [_ZZN3cub18CUB_300001_SM_10006detail6reduce28DeviceReduceSingleTileKernelINS2_10policy_hubIdjN4cuda3__47maximumIvEEE10Policy1000EPdSB_iS8_ddNS5_3std3__410__identityEEEvT0_T1_T2_T3_T4_T6_E12temp_storage+32];
	setp.lt.f64 	%p189, %fd302, %fd304;
	selp.f64 	%fd306, %fd304, %fd302, %p189;
	selp.f64 	%fd307, %fd306, %fd302, %p188;
	setp.gt.s32 	%p190, %r68, 128;
	ld.shared.f64 	%fd309, [_ZZN3cub18CUB_300001_SM_10006detail6reduce28DeviceReduceSingleTileKernelINS2_10policy_hubIdjN4cuda3__47maximumIvEEE10Policy1000EPdSB_iS8_ddNS5_3std3__410__identityEEEvT0_T1_T2_T3_T4_T6_E12temp_storage+40];
	setp.lt.f64 	%p191, %fd307, %fd309;
	selp.f64 	%fd311, %fd309, %fd307, %p191;
	selp.f64 	%fd312, %fd311, %fd307, %p190;
	setp.gt.s32 	%p192, %r68, 160;
	ld.shared.f64 	%fd314, [_ZZN3cub18CUB_300001_SM_10006detail6reduce28DeviceReduceSingleTileKernelINS2_10policy_hubIdjN4cuda3__47maximumIvEEE10Policy1000EPdSB_iS8_ddNS5_3std3__410__identityEEEvT0_T1_T2_T3_T4_T6_E12temp_storage+48];
	setp.lt.f64 	%p193, %fd312, %fd314;
	selp.f64 	%fd316, %fd314, %fd312, %p193;
	selp.f64 	%fd317, %fd316, %fd312, %p192;
	setp.gt.s32 	%p194, %r68, 192;
	ld.shared.f64 	%fd319, [_ZZN3cub18CUB_300001_SM_10006detail6reduce28DeviceReduceSingleTileKernelINS2_10policy_hubIdjN4cuda3__47maximumIvEEE10Policy1000EPdSB_iS8_ddNS5_3std3__410__identityEEEvT0_T1_T2_T3_T4_T6_E12temp_storage+56];
	setp.lt.f64 	%p195, %fd317, %fd319;
	selp.f64 	%fd321, %fd319, %fd317, %p195;
	selp.f64 	%fd322, %fd321, %fd317, %p194;
	setp.gt.s32 	%p196, %r68, 224;
	ld.shared.f64 	%fd324, [_ZZN3cub18CUB_300001_SM_10006detail6reduce28DeviceReduceSingleTileKernelINS2_10policy_hubIdjN4cuda3__47maximumIvEEE10Policy1000EPdSB_iS8_ddNS5_3std3__410__identityEEEvT0_T1_T2_T3_T4_T6_E12temp_storage+64];
	setp.lt.f64 	%p197, %fd322, %fd324;
	selp.f64 	%fd326, %fd324, %fd322, %p197;
	selp.f64 	%fd380, %fd326, %fd322, %p196;
	bra.uni 	$L__BB5_72;
$L__BB5_22:
	mov.u32 	%r13, %tid.x;
	shl.b32 	%r14, %r13, 2;
	mul.wide.u32 	%rd126, %r14, 8;
	add.s64 	%rd116, %rd15, %rd126;
	// begin inline asm
	ld.global.nc.v2.u64 {%rd114, %rd115}, [%rd116];
	// end inline asm
	add.s64 	%rd119, %rd116, 16;
	// begin inline asm
	ld.global.nc.v2.u64 {%rd117, %rd118}, [%rd119];
	// end inline asm
	mov.b64 	%fd206, %rd114;
	mov.b64 	%fd207, %rd115;
	mov.b64 	%fd208, %rd117;
	mov.b64 	%fd209, %rd118;
	add.s64 	%rd122, %rd116, 8192;
	// begin inline asm
	ld.global.nc.v2.u64 {%rd120, %rd121}, [%rd122];
	// end inline asm
	add.s64 	%rd125, %rd116, 8208;
	// begin inline asm
	ld.global.nc.v2.u64 {%rd123, %rd124}, [%rd125];
	// end inline asm
	mov.b64 	%fd210, %rd120;
	mov.b64 	%fd211, %rd121;
	mov.b64 	%fd212, %rd123;
	mov.b64 	%fd213, %rd124;
	setp.lt.f64 	%p111, %fd206, %fd207;
	selp.f64 	%fd214, %fd207, %fd206, %p111;
	setp.lt.f64 	%p112, %fd214, %fd208;
	selp.f64 	%fd215, %fd208, %fd214, %p112;
	setp.lt.f64 	%p113, %fd215, %fd209;
	selp.f64 	%fd216, %fd209, %fd215, %p113;
	setp.lt.f64 	%p114, %fd216, %fd210;
	selp.f64 	%fd217, %fd210, %fd216, %p114;
	setp.lt.f64 	%p115, %fd217, %fd211;
	selp.f64 	%fd218, %fd211, %fd217, %p115;
	setp.lt.f64 	%p116, %fd218, %fd212;
	selp.f64 	%fd219, %fd212, %fd218, %p116;
	setp.lt.f64 	%p117, %fd219, %fd213;
	selp.f64 	%fd366, %fd213, %fd219, %p117;
	setp.lt.u32 	%p118, %r68, 4096;
	mov.b32 	%r452, 2048;
	@%p118 bra 	$L__BB5_26;
	add.s32 	%r15, %r68, -2048;
	mov.b32 	%r452, 2048;
$L__BB5_24:
	add.s32 	%r258, %r452, %r14;
	mul.wide.u32 	%rd139, %r258, 8;
	add.s64 	%rd129, %rd15, %rd139;
	// begin inline asm
	ld.global.nc.v2.u64 {%rd127, %rd128}, [%rd129];
	// end inline asm
	add.s64 	%rd132, %rd129, 16;
	// begin inline asm
	ld.global.nc.v2.u64 {%rd130, %rd131}, [%rd132];
	// end inline asm
	mov.b64 	%fd220, %rd127;
	mov.b64 	%fd221, %rd128;
	mov.b64 	%fd222, %rd130;
	mov.b64 	%fd223, %rd131;
	add.s64 	%rd135, %rd129, 8192;
	// begin inline asm
	ld.global.nc.v2.u64 {%rd133, %rd134}, [%rd135];
	// end inline asm
	add.s64 	%rd138, %rd129, 8208;
	// begin inline asm
	ld.global.nc.v2.u64 {%rd136, %rd137}, [%rd138];
	// end inline asm
	mov.b64 	%fd224, %rd133;
	mov.b64 	%fd225, %rd134;
	mov.b64 	%fd226, %rd136;
	mov.b64 	%fd227, %rd137;
	setp.lt.f64 	%p119, %fd366, %fd220;
	selp.f64 	%fd228, %fd220, %fd366, %p119;
	setp.lt.f64 	%p120, %fd228, %fd221;
	selp.f64 	%fd229, %fd221, %fd228, %p120;
	setp.lt.f64 	%p121, %fd229, %fd222;
	selp.f64 	%fd230, %fd222, %fd229, %p121;
	setp.lt.f64 	%p122, %fd230, %fd223;
	selp.f64 	%fd231, %fd223, %fd230, %p122;
	setp.lt.f64 	%p123, %fd231, %fd224;
	selp.f64 	%fd232, %fd224, %fd231, %p123;
	setp.lt.f64 	%p124, %fd232, %fd225;
	selp.f64 	%fd233, %fd225, %fd232, %p124;
	setp.lt.f64 	%p125, %fd233, %fd226;
	selp.f64 	%fd234, %fd226, %fd233, %p125;
	setp.lt.f64 	%p126, %fd234, %fd227;
	selp.f64 	%fd366, %fd227, %fd234, %p126;
	sub.s32 	%r259, %r68, %r452;
	setp.lt.s32 	%p127, %r259, 2048;
	@%p127 bra 	$L__BB5_34;
	add.s32 	%r452, %r452, 2048;
	setp.le.s32 	%p128, %r452, %r15;
	@%p128 bra 	$L__BB5_24;
$L__BB5_26:
	setp.le.s32 	%p129, %r68, %r452;
	@%p129 bra 	$L__BB5_34;
	sub.s32 	%r19, %r68, %r452;
	setp.ge.s32 	%p130, %r13, %r19;
	@%p130 bra 	$L__BB5_34;
	not.b32 	%r260, %r13;
	add.s32 	%r261, %r68, %r260;
	sub.s32 	%r20, %r261, %r452;
	and.b32  	%r262, %r20, 768;
	setp.eq.s32 	%p131, %r262, 768;
	mov.u32 	%r456, %r13;
	@%p131 bra 	$L__BB5_31;
	add.s32 	%r454, %r13, %r452;
	shr.u32 	%r263, %r20, 8;
	add.s32 	%r264, %r263, 1;
	and.b32  	%r265, %r264, 3;
	neg.s32 	%r453, %r265;
	mov.u32 	%r456, %r13;
$L__BB5_30:
	.pragma "nounroll";
	mul.wide.u32 	%rd142, %r454, 8;
	add.s64 	%rd141, %rd15, %rd142;
	// begin inline asm
	ld.global.nc.u64 %rd140, [%rd141];
	// end inline asm
	mov.b64 	%fd236, %rd140;
	setp.lt.f64 	%p132, %fd366, %fd236;
	selp.f64 	%fd366, %fd236, %fd366, %p132;
	add.s32 	%r456, %r456, 256;
	add.s32 	%r454, %r454, 256;
	add.s32 	%r453, %r453, 1;
	setp.ne.s32 	%p133, %r453, 0;
	@%p133 bra 	$L__BB5_30;
$L__BB5_31:
	setp.lt.u32 	%p134, %r20, 768;
	@%p134 bra 	$L__BB5_34;
	cvt.u64.u32 	%rd143, %r456;
	cvt.u64.u32 	%rd144, %r452;
	add.s64 	%rd145, %rd143, %rd144;
	shl.b64 	%rd146, %rd145, 3;
	add.s64 	%rd147, %rd146, %rd15;
	add.s64 	%rd203, %rd147, 4096;
	add.s32 	%r457, %r456, %r452;
$L__BB5_33:
	mul.wide.u32 	%rd156, %r457, 8;
	add.s64 	%rd149, %rd15, %rd156;
	// begin inline asm
	ld.global.nc.u64 %rd148, [%rd149];
	// end inline asm
	mov.b64 	%fd237, %rd148;
	setp.lt.f64 	%p135, %fd366, %fd237;
	selp.f64 	%fd238, %fd237, %fd366, %p135;
	add.s64 	%rd151, %rd203, -2048;
	// begin inline asm
	ld.global.nc.u64 %rd150, [%rd151];
	// end inline asm
	mov.b64 	%fd239, %rd150;
	setp.lt.f64 	%p136, %fd238, %fd239;
	selp.f64 	%fd240, %fd239, %fd238, %p136;
	// begin inline asm
	ld.global.nc.u64 %rd152, [%rd203];
	// end inline asm
	mov.b64 	%fd241, %rd152;
	setp.lt.f64 	%p137, %fd240, %fd241;
	selp.f64 	%fd242, %fd241, %fd240, %p137;
	add.s64 	%rd155, %rd203, 2048;
	// begin inline asm
	ld.global.nc.u64 %rd154, [%rd155];
	// end inline asm
	mov.b64 	%fd243, %rd154;
	setp.lt.f64 	%p138, %fd242, %fd243;
	selp.f64 	%fd366, %fd243, %fd242, %p138;
	add.s32 	%r456, %r456, 1024;
	add.s64 	%rd203, %rd203, 8192;
	add.s32 	%r457, %r457, 1024;
	setp.lt.s32 	%p139, %r456, %r19;
	@%p139 bra 	$L__BB5_33;
$L__BB5_34:
	// begin inline asm
	mov.u32 %r266, %laneid;
	// end inline asm
	mov.b64 	%rd157, %fd366;
	mov.b64 	{%r268, %r273}, %rd157;
	mov.b32 	%r274, 1;
	mov.b32 	%r315, 31;
	mov.b32 	%r316, -1;
	// begin inline asm
	shfl.sync.down.b32 %r267, %r268, %r274, %r315, %r316;
	// end inline asm
	// begin inline asm
	shfl.sync.down.b32 %r272, %r273, %r274, %r315, %r316;
	// end inline asm
	mov.b64 	%rd158, {%r267, %r272};
	mov.b64 	%fd244, %rd158;
	setp.gt.s32 	%p140, %r266, 30;
	setp.lt.f64 	%p141, %fd366, %fd244;
	selp.f64 	%fd245, %fd244, %fd366, %p141;
	selp.f64 	%fd246, %fd366, %fd245, %p140;
	mov.b64 	%rd159, %fd246;
	mov.b64 	{%r278, %r283}, %rd159;
	mov.b32 	%r284, 2;
	// begin inline asm
	shfl.sync.down.b32 %r277, %r278, %r284, %r315, %r316;
	// end inline asm
	// begin inline asm
	shfl.sync.down.b32 %r282, %r283, %r284, %r315, %r316;
	// end inline asm
	mov.b64 	%rd160, {%r277, %r282};
	mov.b64 	%fd247, %rd160;
	setp.gt.s32 	%p142, %r266, 29;
	setp.lt.f64 	%p143, %fd246, %fd247;
	selp.f64 	%fd248, %fd247, %fd246, %p143;
	selp.f64 	%fd249, %fd246, %fd248, %p142;
	mov.b64 	%rd161, %fd249;
	mov.b64 	{%r288, %r293}, %rd161;
	mov.b32 	%r294, 4;
	// begin inline asm
	shfl.sync.down.b32 %r287, %r288, %r294, %r315, %r316;
	// end inline asm
	// begin inline asm
	shfl.sync.down.b32 %r292, %r293, %r294, %r315, %r316;
	// end inline asm
	mov.b64 	%rd162, {%r287, %r292};
	mov.b64 	%fd250, %rd162;
	setp.gt.s32 	%p144, %r266, 27;
	setp.lt.f64 	%p145, %fd249, %fd250;
	selp.f64 	%fd251, %fd250, %fd249, %p145;
	selp.f64 	%fd252, %fd249, %fd251, %p144;
	mov.b64 	%rd163, %fd252;
	mov.b64 	{%r298, %r303}, %rd163;
	mov.b32 	%r304, 8;
	// begin inline asm
	shfl.sync.down.b32 %r297, %r298, %r304, %r315, %r316;
	// end inline asm
	// begin inline asm
	shfl.sync.down.b32 %r302, %r303, %r304, %r315, %r316;
	// end inline asm
	mov.b64 	%rd164, {%r297, %r302};
	mov.b64 	%fd253, %rd164;
	setp.gt.s32 	%p146, %r266, 23;
	setp.lt.f64 	%p147, %fd252, %fd253;
	selp.f64 	%fd254, %fd253, %fd252, %p147;
	selp.f64 	%fd255, %fd252, %fd254, %p146;
	mov.b64 	%rd165, %fd255;
	mov.b64 	{%r308, %r313}, %rd165;
	mov.b32 	%r314, 16;
	// begin inline asm
	shfl.sync.down.b32 %r307, %r308, %r314, %r315, %r316;
	// end inline asm
	// begin inline asm
	shfl.sync.down.b32 %r312, %r313, %r314, %r315, %r316;
	// end inline asm
	mov.b64 	%rd166, {%r307, %r312};
	mov.b64 	%fd256, %rd166;
	setp.gt.s32 	%p148, %r266, 15;
	setp.lt.f64 	%p149, %fd255, %fd256;
	selp.f64 	%fd26, %fd256, %fd255, %p149;
	selp.f64 	%fd380, %fd255, %fd26, %p148;
	setp.ne.s32 	%p150, %r266, 0;
	@%p150 bra 	$L__BB5_36;
	shr.u32 	%r317, %r13, 2;
	and.b32  	%r318, %r317, 248;
	mov.u32 	%r319, _ZZN3cub18CUB_300001_SM_10006detail6reduce28DeviceReduceSingleTileKernelINS2_10policy_hubIdjN4cuda3__47maximumIvEEE10Policy1000EPdSB_iS8_ddNS5_3std3__410__identityEEEvT0_T1_T2_T3_T4_T6_E12temp_storage;
	add.s32 	%r320, %r319, %r318;
	st.shared.f64 	[%r320+8], %fd26;
$L__BB5_36:
	bar.sync 	0;
	setp.ne.s32 	%p151, %r13, 0;
	@%p151 bra 	$L__BB5_72;
	ld.shared.f64 	%fd257, [_ZZN3cub18CUB_300001_SM_10006detail6reduce28DeviceReduceSingleTileKernelINS2_10policy_hubIdjN4cuda3__47maximumIvEEE10Policy1000EPdSB_iS8_ddNS5_3std3__410__identityEEEvT0_T1_T2_T3_T4_T6_E12temp_storage+16];
	setp.lt.f64 	%p152, %fd380, %fd257;
	selp.f64 	%fd258, %fd257, %fd380, %p152;
	ld.shared.f64 	%fd259, [_ZZN3cub18CUB_300001_SM_10006detail6reduce28DeviceReduceSingleTileKernelINS2_10policy_hubIdjN4cuda3__47maximumIvEEE10Policy1000EPdSB_iS8_ddNS5_3std3__410__identityEEEvT0_T1_T2_T3_T4_T6_E12temp_storage+24];
	setp.lt.f64 	%p153, %fd258, %fd259;
	selp.f64 	%fd260, %fd259, %fd258, %p153;
	ld.shared.f64 	%fd261, [_ZZN3cub18CUB_300001_SM_10006detail6reduce28DeviceReduceSingleTileKernelINS2_10policy_hubIdjN4cuda3__47maximumIvEEE10Policy1000EPdSB_iS8_ddNS5_3std3__410__identityEEEvT0_T1_T2_T3_T4_T6_E12temp_storage+32];
	setp.lt.f64 	%p154, %fd260, %fd261;
	selp.f64 	%fd262, %fd261, %fd260, %p154;
	ld.shared.f64 	%fd263, [_ZZN3cub18CUB_300001_SM_10006detail6reduce28DeviceReduceSingleTileKernelINS2_10policy_hubIdjN4cuda3__47maximumIvEEE10Policy1000EPdSB_iS8_ddNS5_3std3__410__identityEEEvT0_T1_T2_T3_T4_T6_E12temp_storage+40];
	setp.lt.f64 	%p155, %fd262, %fd263;
	selp.f64 	%fd264, %fd263, %fd262, %p155;
	ld.shared.f64 	%fd265, [_ZZN3cub18CUB_300001_SM_10006detail6reduce28DeviceReduceSingleTileKernelINS2_10policy_hubIdjN4cuda3__47maximumIvEEE10Policy1000EPdSB_iS8_ddNS5_3std3__410__identityEEEvT0_T1_T2_T3_T4_T6_E12temp_storage+48];
	setp.lt.f64 	%p156, %fd264, %fd265;
	selp.f64 	%fd266, %fd265, %fd264, %p156;
	ld.shared.f64 	%fd267, [_ZZN3cub18CUB_300001_SM_10006detail6reduce28DeviceReduceSingleTileKernelINS2_10policy_hubIdjN4cuda3__47maximumIvEEE10Policy1000EPdSB_iS8_ddNS5_3std3__410__identityEEEvT0_T1_T2_T3_T4_T6_E12temp_storage+56];
	setp.lt.f64 	%p157, %fd266, %fd267;
	selp.f64 	%fd268, %fd267, %fd266, %p157;
	ld.shared.f64 	%fd269, [_ZZN3cub18CUB_300001_SM_10006detail6reduce28DeviceReduceSingleTileKernelINS2_10policy_hubIdjN4cuda3__47maximumIvEEE10Policy1000EPdSB_iS8_ddNS5_3std3__410__identityEEEvT0_T1_T2_T3_T4_T6_E12temp_storage+64];
	setp.lt.f64 	%p158, %fd268, %fd269;
	selp.f64 	%fd380, %fd269, %fd268, %p158;
	bra.uni 	$L__BB5_72;
$L__BB5_38:
	setp.gt.s32 	%p3, %r68, 2047;
	@%p3 bra 	$L__BB5_56;
	mov.u32 	%r35, %tid.x;
	setp.ge.s32 	%p52, %r35, %r68;
	mov.f64 	%fd372, 0d0000000000000000;
	mov.u32 	%r462, %r35;
	@%p52 bra 	$L__BB5_41;
	mul.wide.u32 	%rd81, %r35, 8;
	add.s64 	%rd80, %rd15, %rd81;
	// begin inline asm
	ld.global.nc.u64 %rd79, [%rd80];
	// end inline asm
	mov.b64 	%fd372, %rd79;
	add.s32 	%r462, %r35, 256;
$L__BB5_41:
	setp.ge.s32 	%p53, %r462, %r68;
	@%p53 bra 	$L__BB5_47;
	not.b32 	%r133, %r462;
	add.s32 	%r38, %r68, %r133;
	and.b32  	%r134, %r38, 768;
	setp.eq.s32 	%p54, %r134, 768;
	@%p54 bra 	$L__BB5_45;
	mul.wide.u32 	%rd82, %r462, 8;
	add.s64 	%rd204, %rd15, %rd82;
	shr.u32 	%r135, %r38, 8;
	add.s32 	%r136, %r135, 1;
	and.b32  	%r137, %r136, 3;
	neg.s32 	%r460, %r137;
$L__BB5_44:
	.pragma "nounroll";
	// begin inline asm
	ld.global.nc.u64 %rd83, [%rd204];
	// end inline asm
	mov.b64 	%fd125, %rd83;
	setp.lt.f64 	%p55, %fd372, %fd125;
	selp.f64 	%fd372, %fd125, %fd372, %p55;
	add.s32 	%r462, %r462, 256;
	add.s64 	%rd204, %rd204, 2048;
	add.s32 	%r460, %r460, 1;
	setp.ne.s32 	%p56, %r460, 0;
	@%p56 bra 	$L__BB5_44;
$L__BB5_45:
	setp.lt.u32 	%p57, %r38, 768;
	@%p57 bra 	$L__BB5_47;
$L__BB5_46:
	mul.wide.s32 	%rd93, %r462, 8;
	add.s64 	%rd86, %rd15, %rd93;
	// begin inline asm
	ld.global.nc.u64 %rd85, [%rd86];
	// end inline asm
	mov.b64 	%fd126, %rd85;
	setp.lt.f64 	%p58, %fd372, %fd126;
	selp.f64 	%fd127, %fd126, %fd372, %p58;
	add.s64 	%rd88, %rd86, 2048;
	// begin inline asm
	ld.global.nc.u64 %rd87, [%rd88];
	// end inline asm
	mov.b64 	%fd128, %rd87;
	setp.lt.f64 	%p59, %fd127, %fd128;
	selp.f64 	%fd129, %fd128, %fd127, %p59;
	add.s64 	%rd90, %rd86, 4096;
	// begin inline asm
	ld.global.nc.u64 %rd89, [%rd90];
	// end inline asm
	mov.b64 	%fd130, %rd89;
	setp.lt.f64 	%p60, %fd129, %fd130;
	selp.f64 	%fd131, %fd130, %fd129, %p60;
	add.s64 	%rd92, %rd86, 6144;
	// begin inline asm
	ld.global.nc.u64 %rd91, [%rd92];
	// end inline asm
	mov.b64 	%fd132, %rd91;
	setp.lt.f64 	%p61, %fd131, %fd132;
	selp.f64 	%fd372, %fd132, %fd131, %p61;
	add.s32 	%r462, %r462, 1024;
	setp.lt.s32 	%p62, %r462, %r68;
	@%p62 bra 	$L__BB5_46;
$L__BB5_47:
	setp.lt.s32 	%p63, %r68, 256;
	@%p63 bra 	$L__BB5_52;
	// begin inline asm
	mov.u32 %r201, %laneid;
	// end inline asm
	mov.b64 	%rd104, %fd372;
	mov.b64 	{%r203, %r208}, %rd104;
	mov.b32 	%r209, 1;
	mov.b32 	%r250, 31;
	mov.b32 	%r251, -1;
	// begin inline asm
	shfl.sync.down.b32 %r202, %r203, %r209, %r250, %r251;
	// end inline asm
	// begin inline asm
	shfl.sync.down.b32 %r207, %r208, %r209, %r250, %r251;
	// end inline asm
	mov.b64 	%rd105, {%r202, %r207};
	mov.b64 	%fd180, %rd105;
	setp.gt.s32 	%p91, %r201, 30;
	setp.lt.f64 	%p92, %fd372, %fd180;
	selp.f64 	%fd181, %fd180, %fd372, %p92;
	selp.f64 	%fd182, %fd372, %fd181, %p91;
	mov.b64 	%rd106, %fd182;
	mov.b64 	{%r213, %r218}, %rd106;
	mov.b32 	%r219, 2;
	// begin inline asm
	shfl.sync.down.b32 %r212, %r213, %r219, %r250, %r251;
	// end inline asm
	// begin inline asm
	shfl.sync.down.b32 %r217, %r218, %r219, %r250, %r251;
	// end inline asm
	mov.b64 	%rd107, {%r212, %r217};
	mov.b64 	%fd183, %rd107;
	setp.gt.s32 	%p93, %r201, 29;
	setp.lt.f64 	%p94, %fd182, %fd183;
	selp.f64 	%fd184, %fd183, %fd182, %p94;
	selp.f64 	%fd185, %fd182, %fd184, %p93;
	mov.b64 	%rd108, %fd185;
	mov.b64 	{%r223, %r228}, %rd108;
	mov.b32 	%r229, 4;
	// begin inline asm
	shfl.sync.down.b32 %r222, %r223, %r229, %r250, %r251;
	// end inline asm
	// begin inline asm
	shfl.sync.down.b32 %r227, %r228, %r229, %r250, %r251;
	// end inline asm
	mov.b64 	%rd109, {%r222, %r227};
	mov.b64 	%fd186, %rd109;
	setp.gt.s32 	%p95, %r201, 27;
	setp.lt.f64 	%p96, %fd185, %fd186;
	selp.f64 	%fd187, %fd186, %fd185, %p96;
	selp.f64 	%fd188, %fd185, %fd187, %p95;
	mov.b64 	%rd110, %fd188;
	mov.b64 	{%r233, %r238}, %rd110;
	mov.b32 	%r239, 8;
	// begin inline asm
	shfl.sync.down.b32 %r232, %r233, %r239, %r250, %r251;
	// end inline asm
	// begin inline asm
	shfl.sync.down.b32 %r237, %r238, %r239, %r250, %r251;
	// end inline asm
	mov.b64 	%rd111, {%r232, %r237};
	mov.b64 	%fd189, %rd111;
	setp.gt.s32 	%p97, %r201, 23;
	setp.lt.f64 	%p98, %fd188, %fd189;
	selp.f64 	%fd190, %fd189, %fd188, %p98;
	selp.f64 	%fd191, %fd188, %fd190, %p97;
	mov.b64 	%rd112, %fd191;
	mov.b64 	{%r243, %r248}, %rd112;
	mov.b32 	%r249, 16;
	// begin inline asm
	shfl.sync.down.b32 %r242, %r243, %r249, %r250, %r251;
	// end inline asm
	// begin inline asm
	shfl.sync.down.b32 %r247, %r248, %r249, %r250, %r251;
	// end inline asm
	mov.b64 	%rd113, {%r242, %r247};
	mov.b64 	%fd192, %rd113;
	setp.gt.s32 	%p99, %r201, 15;
	setp.lt.f64 	%p100, %fd191, %fd192;
	selp.f64 	%fd38, %fd192, %fd191, %p100;
	selp.f64 	%fd380, %fd191, %fd38, %p99;
	setp.ne.s32 	%p101, %r201, 0;
	@%p101 bra 	$L__BB5_50;
	shr.u32 	%r252, %r35, 2;
	and.b32  	%r253, %r252, 248;
	mov.u32 	%r254, _ZZN3cub18CUB_300001_SM_10006detail6reduce28DeviceReduceSingleTileKernelINS2_10policy_hubIdjN4cuda3__47maximumIvEEE10Policy1000EPdSB_iS8_ddNS5_3std3__410__identityEEEvT0_T1_T2_T3_T4_T6_E12temp_storage;
	add.s32 	%r255, %r254, %r253;
	st.shared.f64 	[%r255+8], %fd38;
$L__BB5_50:
	bar.sync 	0;
	setp.ne.s32 	%p102, %r35, 0;
	@%p102 bra 	$L__BB5_72;
	ld.shared.f64 	%fd193, [_ZZN3cub18CUB_300001_SM_10006detail6reduce28DeviceReduceSingleTileKernelINS2_10policy_hubIdjN4cuda3__47maximumIvEEE10Policy1000EPdSB_iS8_ddNS5_3std3__410__identityEEEvT0_T1_T2_T3_T4_T6_E12temp_storage+16];
	setp.lt.f64 	%p103, %fd380, %fd193;
	selp.f64 	%fd194, %fd193, %fd380, %p103;
	ld.shared.f64 	%fd195, [_ZZN3cub18CUB_300001_SM_10006detail6reduce28DeviceReduceSingleTileKernelINS2_10policy_hubIdjN4cuda3__47maximumIvEEE10Policy1000EPdSB_iS8_ddNS5_3std3__410__identityEEEvT0_T1_T2_T3_T4_T6_E12temp_storage+24];
	setp.lt.f64 	%p104, %fd194, %fd195;
	selp.f64 	%fd196, %fd195, %fd194, %p104;
	ld.shared.f64 	%fd197, [_ZZN3cub18CUB_300001_SM_10006detail6reduce28DeviceReduceSingleTileKernelINS2_10policy_hubIdjN4cuda3__47maximumIvEEE10Policy1000EPdSB_iS8_ddNS5_3std3__410__identityEEEvT0_T1_T2_T3_T4_T6_E12temp_storage+32];
	setp.lt.f64 	%p105, %fd196, %fd197;
	selp.f64 	%fd198, %fd197, %fd196, %p105;
	ld.shared.f64 	%fd199, [_ZZN3cub18CUB_300001_SM_10006detail6reduce28DeviceReduceSingleTileKernelINS2_10policy_hubIdjN4cuda3__47maximumIvEEE10Policy1000EPdSB_iS8_ddNS5_3std3__410__identityEEEvT0_T1_T2_T3_T4_T6_E12temp_storage+40];
	setp.lt.f64 	%p106, %fd198, %fd199;
	selp.f64 	%fd200, %fd199, %fd198, %p106;
	ld.shared.f64 	%fd201, [_ZZN3cub18CUB_300001_SM_10006detail6reduce28DeviceReduceSingleTileKernelINS2_10policy_hubIdjN4cuda3__47maximumIvEEE10Policy1000EPdSB_iS8_ddNS5_3std3__410__identityEEEvT0_T1_T2_T3_T4_T6_E12temp_storage+48];
	setp.lt.f64 	%p107, %fd200, %fd201;
	selp.f64 	%fd202, %fd201, %fd200, %p107;
	ld.shared.f64 	%fd203, [_ZZN3cub18CUB_300001_SM_10006detail6reduce28DeviceReduceSingleTileKernelINS2_10policy_hubIdjN4cuda3__47maximumIvEEE10Policy1000EPdSB_iS8_ddNS5_3std3__410__identityEEEvT0_T1_T2_T3_T4_T6_E12temp_storage+56];
	setp.lt.f64 	%p108, %fd202, %fd203;
	selp.f64 	%fd204, %fd203, %fd202, %p108;
	ld.shared.f64 	%fd205, [_ZZN3cub18CUB_300001_SM_10006detail6reduce28DeviceReduceSingleTileKernelINS2_10policy_hubIdjN4cuda3__47maximumIvEEE10Policy1000EPdSB_iS8_ddNS5_3std3__410__identityEEEvT0_T1_T2_T3_T4_T6_E12temp_storage+64];
	setp.lt.f64 	%p109, %fd204, %fd205;
	selp.f64 	%fd380, %fd205, %fd204, %p109;
	bra.uni 	$L__BB5_72;
$L__BB5_52:
	// begin inline asm
	mov.u32 %r138, %laneid;
	// end inline asm
	and.b32  	%r189, %r35, 992;
	add.s32 	%r190, %r189, 32;
	setp.gt.s32 	%p64, %r190, %r68;
	not.b32 	%r191, %r189;
	add.s32 	%r192, %r68, %r191;
	selp.b32 	%r187, %r192, 31, %p64;
	mov.b64 	%rd94, %fd372;
	mov.b64 	{%r140, %r145}, %rd94;
	mov.b32 	%r146, 1;
	mov.b32 	%r188, -1;
	// begin inline asm
	shfl.sync.down.b32 %r139, %r140, %r146, %r187, %r188;
	// end inline asm
	// begin inline asm
	shfl.sync.down.b32 %r144, %r145, %r146, %r187, %r188;
	// end inline asm
	mov.b64 	%rd95, {%r139, %r144};
	mov.b64 	%fd133, %rd95;
	setp.lt.s32 	%p65, %r138, %r187;
	setp.lt.f64 	%p66, %fd372, %fd133;
	selp.f64 	%fd134, %fd133, %fd372, %p66;
	selp.f64 	%fd135, %fd134, %fd372, %p65;
	mov.b64 	%rd96, %fd135;
	mov.b64 	{%r150, %r155}, %rd96;
	mov.b32 	%r156, 2;
	// begin inline asm
	shfl.sync.down.b32 %r149, %r150, %r156, %r187, %r188;
	// end inline asm
	// begin inline asm
	shfl.sync.down.b32 %r154, %r155, %r156, %r187, %r188;
	// end inline asm
	mov.b64 	%rd97, {%r149, %r154};
	mov.b64 	%fd136, %rd97;
	add.s32 	%r193, %r138, 2;
	setp.gt.s32 	%p67, %r193, %r187;
	setp.lt.f64 	%p68, %fd135, %fd136;
	selp.f64 	%fd137, %fd136, %fd135, %p68;
	selp.f64 	%fd138, %fd135, %fd137, %p67;
	mov.b64 	%rd98, %fd138;
	mov.b64 	{%r160, %r165}, %rd98;
	mov.b32 	%r166, 4;
	// begin inline asm
	shfl.sync.down.b32 %r159, %r160, %r166, %r187, %r188;
	// end inline asm
	// begin inline asm
	shfl.sync.down.b32 %r164, %r165, %r166, %r187, %r188;
	// end inline asm
	mov.b64 	%rd99, {%r159, %r164};
	mov.b64 	%fd139, %rd99;
	add.s32 	%r194, %r138, 4;
	setp.gt.s32 	%p69, %r194, %r187;
	setp.lt.f64 	%p70, %fd138, %fd139;
	selp.f64 	%fd140, %fd139, %fd138, %p70;
	selp.f64 	%fd141, %fd138, %fd140, %p69;
	mov.b64 	%rd100, %fd141;
	mov.b64 	{%r170, %r175}, %rd100;
	mov.b32 	%r176, 8;
	// begin inline asm
	shfl.sync.down.b32 %r169, %r170, %r176, %r187, %r188;
	// end inline asm
	// begin inline asm
	shfl.sync.down.b32 %r174, %r175, %r176, %r187, %r188;
	// end inline asm
	mov.b64 	%rd101, {%r169, %r174};
	mov.b64 	%fd142, %rd101;
	add.s32 	%r195, %r138, 8;
	setp.gt.s32 	%p71, %r195, %r187;
	setp.lt.f64 	%p72, %fd141, %fd142;
	selp.f64 	%fd143, %fd142, %fd141, %p72;
	selp.f64 	%fd144, %fd141, %fd143, %p71;
	mov.b64 	%rd102, %fd144;
	mov.b64 	{%r180, %r185}, %rd102;
	mov.b32 	%r186, 16;
	// begin inline asm
	shfl.sync.down.b32 %r179, %r180, %r186, %r187, %r188;
	// end inline asm
	// begin inline asm
	shfl.sync.down.b32 %r184, %r185, %r186, %r187, %r188;
	// end inline asm
	mov.b64 	%rd103, {%r179, %r184};
	mov.b64 	%fd145, %rd103;
	add.s32 	%r196, %r138, 16;
	setp.gt.s32 	%p73, %r196, %r187;
	setp.lt.f64 	%p74, %fd144, %fd145;
	selp.f64 	%fd146, %fd145, %fd144, %p74;
	selp.f64 	%fd380, %fd144, %fd146, %p73;
	setp.ne.s32 	%p75, %r138, 0;
	@%p75 bra 	$L__BB5_54;
	shr.u32 	%r197, %r35, 2;
	and.b32  	%r198, %r197, 248;
	mov.u32 	%r199, _ZZN3cub18CUB_300001_SM_10006detail6reduce28DeviceReduceSingleTileKernelINS2_10policy_hubIdjN4cuda3__47maximumIvEEE10Policy1000EPdSB_iS8_ddNS5_3std3__410__identityEEEvT0_T1_T2_T3_T4_T6_E12temp_storage;
	add.s32 	%r200, %r199, %r198;
	st.shared.f64 	[%r200+8], %fd380;
$L__BB5_54:
	bar.sync 	0;
	setp.ne.s32 	%p76, %r35, 0;
	@%p76 bra 	$L__BB5_72;
	setp.gt.s32 	%p77, %r68, 32;
	ld.shared.f64 	%fd147, [_ZZN3cub18CUB_300001_SM_10006detail6reduce28DeviceReduceSingleTileKernelINS2_10policy_hubIdjN4cuda3__47maximumIvEEE10Policy1000EPdSB_iS8_ddNS5_3std3__410__identityEEEvT0_T1_T2_T3_T4_T6_E12temp_storage+16];
	setp.lt.f64 	%p78, %fd380, %fd147;
	selp.f64 	%fd149, %fd147, %fd380, %p78;
	selp.f64 	%fd150, %fd149, %fd380, %p77;
	setp.gt.s32 	%p79, %r68, 64;
	ld.shared.f64 	%fd152, [_ZZN3cub18CUB_300001_SM_10006detail6reduce28DeviceReduceSingleTileKernelINS2_10policy_hubIdjN4cuda3__47maximumIvEEE10Policy1000EPdSB_iS8_ddNS5_3std3__410__identityEEEvT0_T1_T2_T3_T4_T6_E12temp_storage+24];
	setp.lt.f64 	%p80, %fd150, %fd152;
	selp.f64 	%fd154, %fd152, %fd150, %p80;
	selp.f64 	%fd155, %fd154, %fd150, %p79;
	setp.gt.s32 	%p81, %r68, 96;
	ld.shared.f64 	%fd157, [_ZZN3cub18CUB_300001_SM_10006detail6reduce28DeviceReduceSingleTileKernelINS2_10policy_hubIdjN4cuda3__47maximumIvEEE10Policy1000EPdSB_iS8_ddNS5_3std3__410__identityEEEvT0_T1_T2_T3_T4_T6_E12temp_storage+32];
	setp.lt.f64 	%p82, %fd155, %fd157;
	selp.f64 	%fd159, %fd157, %fd155, %p82;
	selp.f64 	%fd160, %fd159, %fd155, %p81;
	setp.gt.s32 	%p83, %r68, 128;
	ld.shared.f64 	%fd162, [_ZZN3cub18CUB_300001_SM_10006detail6reduce28DeviceReduceSingleTileKernelINS2_10policy_hubIdjN4cuda3__47maximumIvEEE10Policy1000EPdSB_iS8_ddNS5_3std3__410__identityEEEvT0_T1_T2_T3_T4_T6_E12temp_storage+40];
	setp.lt.f64 	%p84, %fd160, %fd162;
	selp.f64 	%fd164, %fd162, %fd160, %p84;
	selp.f64 	%fd165, %fd164, %fd160, %p83;
	setp.gt.s32 	%p85, %r68, 160;
	ld.shared.f64 	%fd167, [_ZZN3cub18CUB_300001_SM_10006detail6reduce28DeviceReduceSingleTileKernelINS2_10policy_hubIdjN4cuda3__47maximumIvEEE10Policy1000EPdSB_iS8_ddNS5_3std3__410__identityEEEvT0_T1_T2_T3_T4_T6_E12temp_storage+48];
	setp.lt.f64 	%p86, %fd165, %fd167;
	selp.f64 	%fd169, %fd167, %fd165, %p86;
	selp.f64 	%fd170, %fd169, %fd165, %p85;
	setp.gt.s32 	%p87, %r68, 192;
	ld.shared.f64 	%fd172, [_ZZN3cub18CUB_300001_SM_10006detail6reduce28DeviceReduceSingleTileKernelINS2_10policy_hubIdjN4cuda3__47maximumIvEEE10Policy1000EPdSB_iS8_ddNS5_3std3__410__identityEEEvT0_T1_T2_T3_T4_T6_E12temp_storage+56];
	setp.lt.f64 	%p88, %fd170, %fd172;
	selp.f64 	%fd174, %fd172, %fd170, %p88;
	selp.f64 	%fd175, %fd174, %fd170, %p87;
	setp.gt.s32 	%p89, %r68, 224;
	ld.shared.f64 	%fd177, [_ZZN3cub18CUB_300001_SM_10006detail6reduce28DeviceReduceSingleTileKernelINS2_10policy_hubIdjN4cuda3__47maximumIvEEE10Policy1000EPdSB_iS8_ddNS5_3std3__410__identityEEEvT0_T1_T2_T3_T4_T6_E12temp_storage+64];
	setp.lt.f64 	%p90, %fd175, %fd177;
	selp.f64 	%fd179, %fd177, %fd175, %p90;
	selp.f64 	%fd380, %fd179, %fd175, %p89;
	bra.uni 	$L__BB5_72;
$L__BB5_56:
	mov.u32 	%r47, %tid.x;
	mul.wide.u32 	%rd34, %r47, 8;
	add.s64 	%rd19, %rd15, %rd34;
	// begin inline asm
	ld.global.nc.u64 %rd18, [%rd19];
	// end inline asm
	mov.b64 	%fd59, %rd18;
	add.s64 	%rd21, %rd19, 2048;
	// begin inline asm
	ld.global.nc.u64 %rd20, [%rd21];
	// end inline asm
	mov.b64 	%fd60, %rd20;
	add.s64 	%rd23, %rd19, 4096;
	// begin inline asm
	ld.global.nc.u64 %rd22, [%rd23];
	// end inline asm
	mov.b64 	%fd61, %rd22;
	add.s64 	%rd25, %rd19, 6144;
	// begin inline asm
	ld.global.nc.u64 %rd24, [%rd25];
	// end inline asm
	mov.b64 	%fd62, %rd24;
	add.s64 	%rd27, %rd19, 8192;
	// begin inline asm
	ld.global.nc.u64 %rd26, [%rd27];
	// end inline asm
	mov.b64 	%fd63, %rd26;
	add.s64 	%rd29, %rd19, 10240;
	// begin inline asm
	ld.global.nc.u64 %rd28, [%rd29];
	// end inline asm
	mov.b64 	%fd64, %rd28;
	add.s64 	%rd31, %rd19, 12288;
	// begin inline asm
	ld.global.nc.u64 %rd30, [%rd31];
	// end inline asm
	mov.b64 	%fd65, %rd30;
	add.s64 	%rd33, %rd19, 14336;
	// begin inline asm
	ld.global.nc.u64 %rd32, [%rd33];
	// end inline asm
	mov.b64 	%fd66, %rd32;
	setp.lt.f64 	%p4, %fd59, %fd60;
	selp.f64 	%fd67, %fd60, %fd59, %p4;
	setp.lt.f64 	%p5, %fd67, %fd61;
	selp.f64 	%fd68, %fd61, %fd67, %p5;
	setp.lt.f64 	%p6, %fd68, %fd62;
	selp.f64 	%fd69, %fd62, %fd68, %p6;
	setp.lt.f64 	%p7, %fd69, %fd63;
	selp.f64 	%fd70, %fd63, %fd69, %p7;
	setp.lt.f64 	%p8, %fd70, %fd64;
	selp.f64 	%fd71, %fd64, %fd70, %p8;
	setp.lt.f64 	%p9, %fd71, %fd65;
	selp.f64 	%fd72, %fd65, %fd71, %p9;
	setp.lt.f64 	%p10, %fd72, %fd66;
	selp.f64 	%fd379, %fd66, %fd72, %p10;
	setp.lt.u32 	%p11, %r68, 4096;
	mov.b32 	%r465, 2048;
	@%p11 bra 	$L__BB5_60;
	add.s32 	%r48, %r68, -2048;
	mov.b32 	%r465, 2048;
$L__BB5_58:
	mul.wide.s32 	%rd51, %r465, 8;
	add.s64 	%rd36, %rd19, %rd51;
	// begin inline asm
	ld.global.nc.u64 %rd35, [%rd36];
	// end inline asm
	mov.b64 	%fd73, %rd35;
	add.s64 	%rd38, %rd36, 2048;
	// begin inline asm
	ld.global.nc.u64 %rd37, [%rd38];
	// end inline asm
	mov.b64 	%fd74, %rd37;
	add.s64 	%rd40, %rd36, 4096;
	// begin inline asm
	ld.global.nc.u64 %rd39, [%rd40];
	// end inline asm
	mov.b64 	%fd75, %rd39;
	add.s64 	%rd42, %rd36, 6144;
	// begin inline asm
	ld.global.nc.u64 %rd41, [%rd42];
	// end inline asm
	mov.b64 	%fd76, %rd41;
	add.s64 	%rd44, %rd36, 8192;
	// begin inline asm
	ld.global.nc.u64 %rd43, [%rd44];
	// end inline asm
	mov.b64 	%fd77, %rd43;
	add.s64 	%rd46, %rd36, 10240;
	// begin inline asm
	ld.global.nc.u64 %rd45, [%rd46];
	// end inline asm
	mov.b64 	%fd78, %rd45;
	add.s64 	%rd48, %rd36, 12288;
	// begin inline asm
	ld.global.nc.u64 %rd47, [%rd48];
	// end inline asm
	mov.b64 	%fd79, %rd47;
	add.s64 	%rd50, %rd36, 14336;
	// begin inline asm
	ld.global.nc.u64 %rd49, [%rd50];
	// end inline asm
	mov.b64 	%fd80, %rd49;
	setp.lt.f64 	%p12, %fd379, %fd73;
	selp.f64 	%fd81, %fd73, %fd379, %p12;
	setp.lt.f64 	%p13, %fd81, %fd74;
	selp.f64 	%fd82, %fd74, %fd81, %p13;
	setp.lt.f64 	%p14, %fd82, %fd75;
	selp.f64 	%fd83, %fd75, %fd82, %p14;
	setp.lt.f64 	%p15, %fd83, %fd76;
	selp.f64 	%fd84, %fd76, %fd83, %p15;
	setp.lt.f64 	%p16, %fd84, %fd77;
	selp.f64 	%fd85, %fd77, %fd84, %p16;
	setp.lt.f64 	%p17, %fd85, %fd78;
	selp.f64 	%fd86, %fd78, %fd85, %p17;
	setp.lt.f64 	%p18, %fd86, %fd79;
	selp.f64 	%fd87, %fd79, %fd86, %p18;
	setp.lt.f64 	%p19, %fd87, %fd80;
	selp.f64 	%fd379, %fd80, %fd87, %p19;
	sub.s32 	%r71, %r68, %r465;
	setp.lt.s32 	%p20, %r71, 2048;
	@%p20 bra 	$L__BB5_68;
	add.s32 	%r465, %r465, 2048;
	setp.le.s32 	%p21, %r465, %r48;
	@%p21 bra 	$L__BB5_58;
$L__BB5_60:
	setp.le.s32 	%p22, %r68, %r465;
	@%p22 bra 	$L__BB5_68;
	sub.s32 	%r52, %r68, %r465;
	setp.ge.s32 	%p23, %r47, %r52;
	@%p23 bra 	$L__BB5_68;
	not.b32 	%r72, %r47;
	add.s32 	%r73, %r68, %r72;
	sub.s32 	%r53, %r73, %r465;
	and.b32  	%r74, %r53, 768;
	setp.eq.s32 	%p24, %r74, 768;
	mov.u32 	%r469, %r47;
	@%p24 bra 	$L__BB5_65;
	add.s32 	%r467, %r47, %r465;
	shr.u32 	%r75, %r53, 8;
	add.s32 	%r76, %r75, 1;
	and.b32  	%r77, %r76, 3;
	neg.s32 	%r466, %r77;
	mov.u32 	%r469, %r47;
$L__BB5_64:
	.pragma "nounroll";
	mul.wide.u32 	%rd54, %r467, 8;
	add.s64 	%rd53, %rd15, %rd54;
	// begin inline asm
	ld.global.nc.u64 %rd52, [%rd53];
	// end inline asm
	mov.b64 	%fd89, %rd52;
	setp.lt.f64 	%p25, %fd379, %fd89;
	selp.f64 	%fd379, %fd89, %fd379, %p25;
	add.s32 	%r469, %r469, 256;
	add.s32 	%r467, %r467, 256;
	add.s32 	%r466, %r466, 1;
	setp.ne.s32 	%p26, %r466, 0;
	@%p26 bra 	$L__BB5_64;
$L__BB5_65:
	setp.lt.u32 	%p27, %r53, 768;
	@%p27 bra 	$L__BB5_68;
	cvt.u64.u32 	%rd55, %r469;
	cvt.u64.u32 	%rd56, %r465;
	add.s64 	%rd57, %rd55, %rd56;
	shl.b64 	%rd58, %rd57, 3;
	add.s64 	%rd59, %rd58, %rd15;
	add.s64 	%rd205, %rd59, 4096;
	add.s32 	%r470, %r469, %r465;
$L__BB5_67:
	mul.wide.u32 	%rd68, %r470, 8;
	add.s64 	%rd61, %rd15, %rd68;
	// begin inline asm
	ld.global.nc.u64 %rd60, [%rd61];
	// end inline asm
	mov.b64 	%fd90, %rd60;
	setp.lt.f64 	%p28, %fd379, %fd90;
	selp.f64 	%fd91, %fd90, %fd379, %p28;
	add.s64 	%rd63, %rd205, -2048;
	// begin inline asm
	ld.global.nc.u64 %rd62, [%rd63];
	// end inline asm
	mov.b64 	%fd92, %rd62;
	setp.lt.f64 	%p29, %fd91, %fd92;
	selp.f64 	%fd93, %fd92, %fd91, %p29;
	// begin inline asm
	ld.global.nc.u64 %rd64, [%rd205];
	// end inline asm
	mov.b64 	%fd94, %rd64;
	setp.lt.f64 	%p30, %fd93, %fd94;
	selp.f64 	%fd95, %fd94, %fd93, %p30;
	add.s64 	%rd67, %rd205, 2048;
	// begin inline asm
	ld.global.nc.u64 %rd66, [%rd67];
	// end inline asm
	mov.b64 	%fd96, %rd66;
	setp.lt.f64 	%p31, %fd95, %fd96;
	selp.f64 	%fd379, %fd96, %fd95, %p31;
	add.s32 	%r469, %r469, 1024;
	add.s64 	%rd205, %rd205, 8192;
	add.s32 	%r470, %r470, 1024;
	setp.lt.s32 	%p32, %r469, %r52;
	@%p32 bra 	$L__BB5_67;
$L__BB5_68:
	// begin inline asm
	mov.u32 %r78, %laneid;
	// end inline asm
	mov.b64 	%rd69, %fd379;
	mov.b64 	{%r80, %r85}, %rd69;
	mov.b32 	%r86, 1;
	mov.b32 	%r127, 31;
	mov.b32 	%r128, -1;
	// begin inline asm
	shfl.sync.down.b32 %r79, %r80, %r86, %r127, %r128;
	// end inline asm
	// begin inline asm
	shfl.sync.down.b32 %r84, %r85, %r86, %r127, %r128;
	// end inline asm
	mov.b64 	%rd70, {%r79, %r84};
	mov.b64 	%fd97, %rd70;
	setp.gt.s32 	%p33, %r78, 30;
	setp.lt.f64 	%p34, %fd379, %fd97;
	selp.f64 	%fd98, %fd97, %fd379, %p34;
	selp.f64 	%fd99, %fd379, %fd98, %p33;
	mov.b64 	%rd71, %fd99;
	mov.b64 	{%r90, %r95}, %rd71;
	mov.b32 	%r96, 2;
	// begin inline asm
	shfl.sync.down.b32 %r89, %r90, %r96, %r127, %r128;
	// end inline asm
	// begin inline asm
	shfl.sync.down.b32 %r94, %r95, %r96, %r127, %r128;
	// end inline asm
	mov.b64 	%rd72, {%r89, %r94};
	mov.b64 	%fd100, %rd72;
	setp.gt.s32 	%p35, %r78, 29;
	setp.lt.f64 	%p36, %fd99, %fd100;
	selp.f64 	%fd101, %fd100, %fd99, %p36;
	selp.f64 	%fd102, %fd99, %fd101, %p35;
	mov.b64 	%rd73, %fd102;
	mov.b64 	{%r100, %r105}, %rd73;
	mov.b32 	%r106, 4;
	// begin inline asm
	shfl.sync.down.b32 %r99, %r100, %r106, %r127, %r128;
	// end inline asm
	// begin inline asm
	shfl.sync.down.b32 %r104, %r105, %r106, %r127, %r128;
	// end inline asm
	mov.b64 	%rd74, {%r99, %r104};
	mov.b64 	%fd103, %rd74;
	setp.gt.s32 	%p37, %r78, 27;
	setp.lt.f64 	%p38, %fd102, %fd103;
	selp.f64 	%fd104, %fd103, %fd102, %p38;
	selp.f64 	%fd105, %fd102, %fd104, %p37;
	mov.b64 	%rd75, %fd105;
	mov.b64 	{%r110, %r115}, %rd75;
	mov.b32 	%r116, 8;
	// begin inline asm
	shfl.sync.down.b32 %r109, %r110, %r116, %r127, %r128;
	// end inline asm
	// begin inline asm
	shfl.sync.down.b32 %r114, %r115, %r116, %r127, %r128;
	// end inline asm
	mov.b64 	%rd76, {%r109, %r114};
	mov.b64 	%fd106, %rd76;
	setp.gt.s32 	%p39, %r78, 23;
	setp.lt.f64 	%p40, %fd105, %fd106;
	selp.f64 	%fd107, %fd106, %fd105, %p40;
	selp.f64 	%fd108, %fd105, %fd107, %p39;
	mov.b64 	%rd77, %fd108;
	mov.b64 	{%r120, %r125}, %rd77;
	mov.b32 	%r126, 16;
	// begin inline asm
	shfl.sync.down.b32 %r119, %r120, %r126, %r127, %r128;
	// end inline asm
	// begin inline asm
	shfl.sync.down.b32 %r124, %r125, %r126, %r127, %r128;
	// end inline asm
	mov.b64 	%rd78, {%r119, %r124};
	mov.b64 	%fd109, %rd78;
	setp.gt.s32 	%p41, %r78, 15;
	setp.lt.f64 	%p42, %fd108, %fd109;
	selp.f64 	%fd54, %fd109, %fd108, %p42;
	selp.f64 	%fd380, %fd108, %fd54, %p41;
	setp.ne.s32 	%p43, %r78, 0;
	@%p43 bra 	$L__BB5_70;
	shr.u32 	%r129, %r47, 2;
	and.b32  	%r130, %r129, 248;
	mov.u32 	%r131, _ZZN3cub18CUB_300001_SM_10006detail6reduce28DeviceReduceSingleTileKernelINS2_10policy_hubIdjN4cuda3__47maximumIvEEE10Policy1000EPdSB_iS8_ddNS5_3std3__410__identityEEEvT0_T1_T2_T3_T4_T6_E12temp_storage;
	add.s32 	%r132, %r131, %r130;
	st.shared.f64 	[%r132+8], %fd54;
$L__BB5_70:
	bar.sync 	0;
	setp.ne.s32 	%p44, %r47, 0;
	@%p44 bra 	$L__BB5_72;
	ld.shared.f64 	%fd110, [_ZZN3cub18CUB_300001_SM_10006detail6reduce28DeviceReduceSingleTileKernelINS2_10policy_hubIdjN4cuda3__47maximumIvEEE10Policy1000EPdSB_iS8_ddNS5_3std3__410__identityEEEvT0_T1_T2_T3_T4_T6_E12temp_storage+16];
	setp.lt.f64 	%p45, %fd380, %fd110;
	selp.f64 	%fd111, %fd110, %fd380, %p45;
	ld.shared.f64 	%fd112, [_ZZN3cub18CUB_300001_SM_10006detail6reduce28DeviceReduceSingleTileKernelINS2_10policy_hubIdjN4cuda3__47maximumIvEEE10Policy1000EPdSB_iS8_ddNS5_3std3__410__identityEEEvT0_T1_T2_T3_T4_T6_E12temp_storage+24];
	setp.lt.f64 	%p46, %fd111, %fd112;
	selp.f64 	%fd113, %fd112, %fd111, %p46;
	ld.shared.f64 	%fd114, [_ZZN3cub18CUB_300001_SM_10006detail6reduce28DeviceReduceSingleTileKernelINS2_10policy_hubIdjN4cuda3__47maximumIvEEE10Policy1000EPdSB_iS8_ddNS5_3std3__410__identityEEEvT0_T1_T2_T3_T4_T6_E12temp_storage+32];
	setp.lt.f64 	%p47, %fd113, %fd114;
	selp.f64 	%fd115, %fd114, %fd113, %p47;
	ld.shared.f64 	%fd116, [_ZZN3cub18CUB_300001_SM_10006detail6reduce28DeviceReduceSingleTileKernelINS2_10policy_hubIdjN4cuda3__47maximumIvEEE10Policy1000EPdSB_iS8_ddNS5_3std3__410__identityEEEvT0_T1_T2_T3_T4_T6_E12temp_storage+40];
	setp.lt.f64 	%p48, %fd115, %fd116;
	selp.f64 	%fd117, %fd116, %fd115, %p48;
	ld.shared.f64 	%fd118, [_ZZN3cub18CUB_300001_SM_10006detail6reduce28DeviceReduceSingleTileKernelINS2_10policy_hubIdjN4cuda3__47maximumIvEEE10Policy1000EPdSB_iS8_ddNS5_3std3__410__identityEEEvT0_T1_T2_T3_T4_T6_E12temp_storage+48];
	setp.lt.f64 	%p49, %fd117, %fd118;
	selp.f64 	%fd119, %fd118, %fd117, %p49;
	ld.shared.f64 	%fd120, [_ZZN3cub18CUB_300001_SM_10006detail6reduce28DeviceReduceSingleTileKernelINS2_10policy_hubIdjN4cuda3__47maximumIvEEE10Policy1000EPdSB_iS8_ddNS5_3std3__410__identityEEEvT0_T1_T2_T3_T4_T6_E12temp_storage+56];
	setp.lt.f64 	%p50, %fd119, %fd120;
	selp.f64 	%fd121, %fd120, %fd119, %p50;
	ld.shared.f64 	%fd122, [_ZZN3cub18CUB_300001_SM_10006detail6reduce28DeviceReduceSingleTileKernelINS2_10policy_hubIdjN4cuda3__47maximumIvEEE10Policy1000EPdSB_iS8_ddNS5_3std3__410__identityEEEvT0_T1_T2_T3_T4_T6_E12temp_storage+64];
	setp.lt.f64 	%p51, %fd121, %fd122;
	selp.f64 	%fd380, %fd122, %fd121, %p51;
$L__BB5_72:
	mov.u32 	%r444, %tid.x;
	setp.ne.s32 	%p217, %r444, 0;
	@%p217 bra 	$L__BB5_74;
	setp.lt.f64 	%p218, %fd58, %fd380;
	selp.f64 	%fd353, %fd380, %fd58, %p218;
	st.global.f64 	[%rd1], %fd353;
$L__BB5_74:
	ret;

}


// ===== COMPILED SASS (sm_100) =====

	.target	sm_100

	.elftype	@"ET_EXEC"


//--------------------- .note.nv.tkinfo           --------------------------
	.section	.note.nv.tkinfo,"",@"SHT_NOTE"
	.sectionflags	@"SHF_NOTE_NV_TKINFO"
	.tkinfo
        /*0018*/ 	.word	0x00000002
        /*0030*/ 	.string	""
        /*0030*/ 	.string	"ptxas"
        /*0030*/ 	.string	"Cuda compilation tools, release 13.0, V13.0.88"
        /*0030*/ 	.string	"Build cuda_13.0.r13.0/compiler.36424714_0"
        /*0030*/ 	.string	"-arch sm_100 -m 64 "



//--------------------- .note.nv.cuinfo           --------------------------
	.section	.note.nv.cuinfo,"",@"SHT_NOTE"
	.sectionflags	@"SHF_NOTE_NV_CUINFO"
        /*0018*/ 	.short	0x0002
        /*001a*/ 	.short	0x0064
        /*001c*/ 	.short	0x0082
	.zero		2


//--------------------- .nv.info                  --------------------------
	.section	.nv.info,"",@"SHT_CUDA_INFO"
	.align	4


	//----- nvinfo : EIATTR_REGCOUNT
	.align		4
        /*0000*/ 	.byte	0x04, 0x2f
        /*0002*/ 	.short	(.L_41 - .L_40)
	.align		4
.L_40:
        /*0004*/ 	.word	index@(_Z4calcPdS_i)
        /*0008*/ 	.word	0x00000010


	//----- nvinfo : EIATTR_FRAME_SIZE
	.align		4
.L_41:
        /*000c*/ 	.byte	0x04, 0x11
        /*000e*/ 	.short	(.L_43 - .L_42)
	.align		4
.L_42:
        /*0010*/ 	.word	index@(_Z4calcPdS_i)
        /*0014*/ 	.word	0x00000000


	//----- nvinfo : EIATTR_REGCOUNT
	.align		4
.L_43:
        /*0018*/ 	.byte	0x04, 0x2f
        /*001a*/ 	.short	(.L_45 - .L_44)
	.align		4
.L_44:
        /*001c*/ 	.word	index@(_Z9findErrorPdS_S_m)
        /*0020*/ 	.word	0x0000000c


	//----- nvinfo : EIATTR_FRAME_SIZE
	.align		4
.L_45:
        /*0024*/ 	.byte	0x04, 0x11
        /*0026*/ 	.short	(.L_47 - .L_46)
	.align		4
.L_46:
        /*0028*/ 	.word	index@(_Z9findErrorPdS_S_m)
        /*002c*/ 	.word	0x00000000


	//----- nvinfo : EIATTR_REGCOUNT
	.align		4
.L_47:
        /*0030*/ 	.byte	0x04, 0x2f
        /*0032*/ 	.short	(.L_49 - .L_48)
	.align		4
.L_48:
        /*0034*/ 	.word	index@(_ZN3cub18CUB_300001_SM_10006detail11EmptyKernelIvEEvv)
        /*0038*/ 	.word	0x00000004


	//----- nvinfo : EIATTR_FRAME_SIZE
	.align		4
.L_49:
        /*003c*/ 	.byte	0x04, 0x11
        /*003e*/ 	.short	(.L_51 - .L_50)
	.align		4
.L_50:
        /*0040*/ 	.word	index@(_ZN3cub18CUB_300001_SM_10006detail11EmptyKernelIvEEvv)
        /*0044*/ 	.word	0x00000000


	//----- nvinfo : EIATTR_REGCOUNT
	.align		4
.L_51:
        /*0048*/ 	.byte	0x04, 0x2f
        /*004a*/ 	.short	(.L_53 - .L_52)
	.align		4
.L_52:
        /*004c*/ 	.word	index@(_ZN3cub18CUB_300001_SM_10006detail6reduce28DeviceReduceSingleTileKernelINS2_10policy_hubIdjN4cuda3__47maximumIvEEE10Policy1000EPdSB_jS8_ddNS5_3std3__410__identityEEEvT0_T1_T2_T3_T4_T6_)
        /*0050*/ 	.word	0x0000002c


	//----- nvinfo : EIATTR_FRAME_SIZE
	.align		4
.L_53:
        /*0054*/ 	.byte	0x04, 0x11
        /*0056*/ 	.short	(.L_55 - .L_54)
	.align		4
.L_54:
        /*0058*/ 	.word	index@(_ZN3cub18CUB_300001_SM_10006detail6reduce28DeviceReduceSingleTileKernelINS2_10policy_hubIdjN4cuda3__47maximumIvEEE10Policy1000EPdSB_jS8_ddNS5_3std3__410__identityEEEvT0_T1_T2_T3_T4_T6_)
        /*005c*/ 	.word	0x00000000


	//----- nvinfo : EIATTR_REGCOUNT
	.align		4
.L_55:
        /*0060*/ 	.byte	0x04, 0x2f
        /*0062*/ 	.short	(.L_57 - .L_56)
	.align		4
.L_56:
        /*0064*/ 	.word	index@(_ZN3cub18CUB_300001_SM_10006detail6reduce18DeviceReduceKernelINS2_10policy_hubIdjN4cuda3__47maximumIvEEE10Policy1000EPdjS8_dNS5_3std3__410__identityEEEvT0_PT3_T1_NS0_13GridEvenShareISI_EET2_T4_)
        /*0068*/ 	.word	0x0000001c


	//----- nvinfo : EIATTR_FRAME_SIZE
	.align		4
.L_57:
        /*006c*/ 	.byte	0x04, 0x11
        /*006e*/ 	.short	(.L_59 - .L_58)
	.align		4
.L_58:
        /*0070*/ 	.word	index@(_ZN3cub18CUB_300001_SM_10006detail6reduce18DeviceReduceKernelINS2_10policy_hubIdjN4cuda3__47maximumIvEEE10Policy1000EPdjS8_dNS5_3std3__410__identityEEEvT0_PT3_T1_NS0_13GridEvenShareISI_EET2_T4_)
        /*0074*/ 	.word	0x00000000


	//----- nvinfo : EIATTR_REGCOUNT
	.align		4
.L_59:
        /*0078*/ 	.byte	0x04, 0x2f
        /*007a*/ 	.short	(.L_61 - .L_60)
	.align		4
.L_60:
        /*007c*/ 	.word	index@(_ZN3cub18CUB_300001_SM_10006detail6reduce28DeviceReduceSingleTileKernelINS2_10policy_hubIdjN4cuda3__47maximumIvEEE10Policy1000EPdSB_iS8_ddNS5_3std3__410__identityEEEvT0_T1_T2_T3_T4_T6_)
        /*0080*/ 	.word	0x00000030


	//----- nvinfo : EIATTR_FRAME_SIZE
	.align		4
.L_61:
        /*0084*/ 	.byte	0x04, 0x11
        /*0086*/ 	.short	(.L_63 - .L_62)
	.align		4
.L_62:
        /*0088*/ 	.word	index@(_ZN3cub18CUB_300001_SM_10006detail6reduce28DeviceReduceSingleTileKernelINS2_10policy_hubIdjN4cuda3__47maximumIvEEE10Policy1000EPdSB_iS8_ddNS5_3std3__410__identityEEEvT0_T1_T2_T3_T4_T6_)
        /*008c*/ 	.word	0x00000000


	//----- nvinfo : EIATTR_MIN_STACK_SIZE
	.align		4
.L_63:
        /*0090*/ 	.byte	0x04, 0x12
        /*0092*/ 	.short	(.L_65 - .L_64)
	.align		4
.L_64:
        /*0094*/ 	.word	index@(_ZN3cub18CUB_300001_SM_10006detail6reduce28DeviceReduceSingleTileKernelINS2_10policy_hubIdjN4cuda3__47maximumIvEEE10Policy1000EPdSB_iS8_ddNS5_3std3__410__identityEEEvT0_T1_T2_T3_T4_T6_)
        /*0098*/ 	.word	0x00000000


	//----- nvinfo : EIATTR_MIN_STACK_SIZE
	.align		4
.L_65:
        /*009c*/ 	.byte	0x04, 0x12
        /*009e*/ 	.short	(.L_67 - .L_66)
	.align		4
.L_66:
        /*00a0*/ 	.word	index@(_ZN3cub18CUB_300001_SM_10006detail6reduce18DeviceReduceKernelINS2_10policy_hubIdjN4cuda3__47maximumIvEEE10Policy1000EPdjS8_dNS5_3std3__410__identityEEEvT0_PT3_T1_NS0_13GridEvenShareISI_EET2_T4_)
        /*00a4*/ 	.word	0x00000000


	//----- nvinfo : EIATTR_MIN_STACK_SIZE
	.align		4
.L_67:
        /*00a8*/ 	.byte	0x04, 0x12
        /*00aa*/ 	.short	(.L_69 - .L_68)
	.align		4
.L_68:
        /*00ac*/ 	.word	index@(_ZN3cub18CUB_300001_SM_10006detail6reduce28DeviceReduceSingleTileKernelINS2_10policy_hubIdjN4cuda3__47maximumIvEEE10Policy1000EPdSB_jS8_ddNS5_3std3__410__identityEEEvT0_T1_T2_T3_T4_T6_)
        /*00b0*/ 	.word	0x00000000


	//----- nvinfo : EIATTR_MIN_STACK_SIZE
	.align		4
.L_69:
        /*00b4*/ 	.byte	0x04, 0x12
        /*00b6*/ 	.short	(.L_71 - .L_70)
	.align		4
.L_70:
        /*00b8*/ 	.word	index@(_ZN3cub18CUB_300001_SM_10006detail11EmptyKernelIvEEvv)
        /*00bc*/ 	.word	0x00000000


	//----- nvinfo : EIATTR_MIN_STACK_SIZE
	.align		4
.L_71:
        /*00c0*/ 	.byte	0x04, 0x12
        /*00c2*/ 	.short	(.L_73 - .L_72)
	.align		4
.L_72:
        /*00c4*/ 	.word	index@(_Z9findErrorPdS_S_m)
        /*00c8*/ 	.word	0x00000000


	//----- nvinfo : EIATTR_MIN_STACK_SIZE
	.align		4
.L_73:
        /*00cc*/ 	.byte	0x04, 0x12
        /*00ce*/ 	.short	(.L_75 - .L_74)
	.align		4
.L_74:
        /*00d0*/ 	.word	index@(_Z4calcPdS_i)
        /*00d4*/ 	.word	0x00000000
.L_75:


//--------------------- .nv.compat                --------------------------
	.section	.nv.compat,"",@"SHT_CUDA_COMPAT_INFO"
	.align	4
        /*0000*/ 	.byte	0x02, 0x09, 0x00, 0x00, 0x02, 0x02, 0x01, 0x00, 0x02, 0x05, 0x05, 0x00, 0x03, 0x07, 0x01, 0x01
        /*0010*/ 	.byte	0x02, 0x03, 0x00, 0x00, 0x02, 0x06, 0x01, 0x00, 0x04, 0x0b, 0x08, 0x00, 0x01, 0x00, 0x00, 0x00
        /*0020*/ 	.byte	0x00, 0x00, 0x00, 0x00


//--------------------- .nv.info._ZN3cub18CUB_300001_SM_10006detail6reduce28DeviceReduceSingleTileKernelINS2_10policy_hubIdjN4cuda3__47maximumIvEEE10Policy1000EPdSB_iS8_ddNS5_3std3__410__identityEEEvT0_T1_T2_T3_T4_T6_ --------------------------
	.section	.nv.info._ZN3cub18CUB_300001_SM_10006detail6reduce28DeviceReduceSingleTileKernelINS2_10policy_hubIdjN4cuda3__47maximumIvEEE10Policy1000EPdSB_iS8_ddNS5_3std3__410__identityEEEvT0_T1_T2_T3_T4_T6_,"",@"SHT_CUDA_INFO"
	.sectionflags	@""
	.align	4


	//----- nvinfo : EIATTR_CUDA_API_VERSION
	.align		4
        /*0000*/ 	.byte	0x04, 0x37
        /*0002*/ 	.short	(.L_77 - .L_76)
.L_76:
        /*0004*/ 	.word	0x00000082


	//----- nvinfo : EIATTR_KPARAM_INFO
	.align		4
.L_77:
        /*0008*/ 	.byte	0x04, 0x17
        /*000a*/ 	.short	(.L_79 - .L_78)
.L_78:
        /*000c*/ 	.word	0x00000000
        /*0010*/ 	.short	0x0005
        /*0012*/ 	.short	0x0020
        /*0014*/ 	.byte	0x00, 0xf0, 0x05, 0x00


	//----- nvinfo : EIATTR_KPARAM_INFO
	.align		4
.L_79:
        /*0018*/ 	.byte	0x04, 0x17
        /*001a*/ 	.short	(.L_81 - .L_80)
.L_80:
        /*001c*/ 	.word	0x00000000
        /*0020*/ 	.short	0x0004
        /*0022*/ 	.short	0x0018
        /*0024*/ 	.byte	0x00, 0xf0, 0x21, 0x00


	//----- nvinfo : EIATTR_KPARAM_INFO
	.align		4
.L_81:
        /*0028*/ 	.byte	0x04, 0x17
        /*002a*/ 	.short	(.L_83 - .L_82)
.L_82:
        /*002c*/ 	.word	0x00000000
        /*0030*/ 	.short	0x0003
        /*0032*/ 	.short	0x0014
        /*0034*/ 	.byte	0x00, 0xf0, 0x05, 0x00


	//----- nvinfo : EIATTR_KPARAM_INFO
	.align		4
.L_83:
        /*0038*/ 	.byte	0x04, 0x17
        /*003a*/ 	.short	(.L_85 - .L_84)
.L_84:
        /*003c*/ 	.word	0x00000000
        /*0040*/ 	.short	0x0002
        /*0042*/ 	.short	0x0010
        /*0044*/ 	.byte	0x00, 0xf0, 0x11, 0x00


	//----- nvinfo : EIATTR_KPARAM_INFO
	.align		4
.L_85:
        /*0048*/ 	.byte	0x04, 0x17
        /*004a*/ 	.short	(.L_87 - .L_86)
.L_86:
        /*004c*/ 	.word	0x00000000
        /*0050*/ 	.short	0x0001
        /*0052*/ 	.short	0x0008
        /*0054*/ 	.byte	0x00, 0xf5, 0x21, 0x00


	//----- nvinfo : EIATTR_KPARAM_INFO
	.align		4
.L_87:
        /*0058*/ 	.byte	0x04, 0x17
        /*005a*/ 	.short	(.L_89 - .L_88)
.L_88:
        /*005c*/ 	.word	0x00000000
        /*0060*/ 	.short	0x0000
        /*0062*/ 	.short	0x0000
        /*0064*/ 	.byte	0x00, 0xf5, 0x21, 0x00


	//----- nvinfo : EIATTR_SPARSE_MMA_MASK
	.align		4
.L_89:
        /*0068*/ 	.byte	0x03, 0x50
        /*006a*/ 	.short	0x0000


	//----- nvinfo : EIATTR_MAXREG_COUNT
	.align		4
        /*006c*/ 	.byte	0x03, 0x1b
        /*006e*/ 	.short	0x00ff


	//----- nvinfo : EIATTR_NUM_BARRIERS
	.align		4
        /*0070*/ 	.byte	0x02, 0x4c
        /*0072*/ 	.byte	0x01
	.zero		1


	//----- nvinfo : EIATTR_MERCURY_ISA_VERSION
	.align		4
        /*0074*/ 	.byte	0x03, 0x5f
        /*0076*/ 	.short	0x0101


	//----- nvinfo : EIATTR_COOP_GROUP_MASK_REGIDS
	.align		4
        /*0078*/ 	.byte	0x04, 0x29
        /*007a*/ 	.short	(.L_91 - .L_90)


	//   ....[0]....
.L_90:
        /*007c*/ 	.word	0xffffffff


	//   ....[1]....
        /*0080*/ 	.word	0xffffffff


	//   ....[2]....
        /*0084*/ 	.word	0xffffffff


	//   ....[3]....
        /*0088*/ 	.word	0xffffffff


	//   ....[4]....
        /*008c*/ 	.word	0xffffffff


	//   ....[5]....
        /*0090*/ 	.word	0xffffffff


	//   ....[6]....
        /*0094*/ 	.word	0xffffffff


	//   ....[7]....
        /*0098*/ 	.word	0xffffffff


	//   ....[8]....
        /*009c*/ 	.word	0xffffffff


	//   ....[9]....
        /*00a0*/ 	.word	0xffffffff


	//   ....[10]....
        /*00a4*/ 	.word	0xffffffff


	//   ....[11]....
        /*00a8*/ 	.word	0xffffffff


	//   ....[12]....
        /*00ac*/ 	.word	0xffffffff


	//   ....[13]....
        /*00b0*/ 	.word	0xffffffff


	//   ....[14]....
        /*00b4*/ 	.word	0xffffffff


	//   ....[15]....
        /*00b8*/ 	.word	0xffffffff


	//   ....[16]....
        /*00bc*/ 	.word	0xffffffff


	//   ....[17]....
        /*00c0*/ 	.word	0xffffffff


	//   ....[18]....
        /*00c4*/ 	.word	0xffffffff


	//   ....[19]....
        /*00c8*/ 	.word	0xffffffff


	//   ....[20]....
        /*00cc*/ 	.word	0xffffffff


	//   ....[21]....
        /*00d0*/ 	.word	0xffffffff


	//   ....[22]....
        /*00d4*/ 	.word	0xffffffff


	//   ....[23]....
        /*00d8*/ 	.word	0xffffffff


	//   ....[24]....
        /*00dc*/ 	.word	0xffffffff


	//   ....[25]....
        /*00e0*/ 	.word	0xffffffff


	//   ....[26]....
        /*00e4*/ 	.word	0xffffffff


	//   ....[27]....
        /*00e8*/ 	.word	0xffffffff


	//   ....[28]....
        /*00ec*/ 	.word	0xffffffff


	//   ....[29]....
        /*00f0*/ 	.word	0xffffffff


	//   ....[30]....
        /*00f4*/ 	.word	0xffffffff


	//   ....[31]....
        /*00f8*/ 	.word	0xffffffff


	//   ....[32]....
        /*00fc*/ 	.word	0xffffffff


	//   ....[33]....
        /*0100*/ 	.word	0xffffffff


	//   ....[34]....
        /*0104*/ 	.word	0xffffffff


	//   ....[35]....
        /*0108*/ 	.word	0xffffffff


	//   ....[36]....
        /*010c*/ 	.word	0xffffffff


	//   ....[37]....
        /*0110*/ 	.word	0xffffffff


	//   ....[38]....
        /*0114*/ 	.word	0xffffffff


	//   ....[39]....
        /*0118*/ 	.word	0xffffffff


	//   ....[40]....
        /*011c*/ 	.word	0xffffffff


	//   ....[41]....
        /*0120*/ 	.word	0xffffffff


	//   ....[42]....
        /*0124*/ 	.word	0xffffffff


	//   ....[43]....
        /*0128*/ 	.word	0xffffffff


	//   ....[44]....
        /*012c*/ 	.word	0xffffffff


	//   ....[45]....
        /*0130*/ 	.word	0xffffffff


	//   ....[46]....
        /*0134*/ 	.word	0xffffffff


	//   ....[47]....
        /*0138*/ 	.word	0xffffffff


	//   ....[48]....
        /*013c*/ 	.word	0xffffffff


	//   ....[49]....
        /*0140*/ 	.word	0xffffffff


	//   ....[50]....
        /*0144*/ 	.word	0xffffffff


	//   ....[51]....
        /*0148*/ 	.word	0xffffffff


	//   ....[52]....
        /*014c*/ 	.word	0xffffffff


	//   ....[53]....
        /*0150*/ 	.word	0xffffffff


	//   ....[54]....
        /*0154*/ 	.word	0xffffffff


	//   ....[55]....
        /*0158*/ 	.word	0xffffffff


	//   ....[56]....
        /*015c*/ 	.word	0xffffffff


	//   ....[57]....
        /*0160*/ 	.word	0xffffffff


	//   ....[58]....
        /*0164*/ 	.word	0xffffffff


	//   ....[59]....
        /*0168*/ 	.word	0xffffffff


	//----- nvinfo : EIATTR_COOP_GROUP_INSTR_OFFSETS
	.align		4
.L_91:
        /*016c*/ 	.byte	0x04, 0x28
        /*016e*/ 	.short	(.L_93 - .L_92)


	//   ....[0]....
.L_92:
        /*0170*/ 	.word	0x00000d30


	//   ....[1]....
        /*0174*/ 	.word	0x00000d40


	//   ....[2]....
        /*0178*/ 	.word	0x00000dd0


	//   ....[3]....
        /*017c*/ 	.word	0x00000e10


	//   ....[4]....
        /*0180*/ 	.word	0x00000e80


	//   ....[5]....
        /*0184*/ 	.word	0x00000ea0


	//   ....[6]....
        /*0188*/ 	.word	0x00000ef0


	//   ....[7]....
        /*018c*/ 	.word	0x00000f10


	//   ....[8]....
        /*0190*/ 	.word	0x00000f60


	//   ....[9]....
        /*0194*/ 	.word	0x00000f80


	//   ....[10]....
        /*0198*/ 	.word	0x00001280


	//   ....[11]....
        /*019c*/ 	.word	0x00001290


	//   ....[12]....
        /*01a0*/ 	.word	0x00001320


	//   ....[13]....
        /*01a4*/ 	.word	0x00001350


	//   ....[14]....
        /*01a8*/ 	.word	0x000013b0


	//   ....[15]....
        /*01ac*/ 	.word	0x000013e0


	//   ....[16]....
        /*01b0*/ 	.word	0x00001440


	//   ....[17]....
        /*01b4*/ 	.word	0x00001480


	//   ....[18]....
        /*01b8*/ 	.word	0x000014f0


	//   ....[19]....
        /*01bc*/ 	.word	0x00001530


	//   ....[20]....
        /*01c0*/ 	.word	0x00002960


	//   ....[21]....
        /*01c4*/ 	.word	0x00002970


	//   ....[22]....
        /*01c8*/ 	.word	0x00002a00


	//   ....[23]....
        /*01cc*/ 	.word	0x00002a30


	//   ....[24]....
        /*01d0*/ 	.word	0x00002aa0


	//   ....[25]....
        /*01d4*/ 	.word	0x00002ac0


	//   ....[26]....
        /*01d8*/ 	.word	0x00002b20


	//   ....[27]....
        /*01dc*/ 	.word	0x00002b30


	//   ....[28]....
        /*01e0*/ 	.word	0x00002b80


	//   ....[29]....
        /*01e4*/ 	.word	0x00002b90


	//   ....[30]....
        /*01e8*/ 	.word	0x00003a20


	//   ....[31]....
        /*01ec*/ 	.word	0x00003a30


	//   ....[32]....
        /*01f0*/ 	.word	0x00003ac0


	//   ....[33]....
        /*01f4*/ 	.word	0x00003b00


	//   ....[34]....
        /*01f8*/ 	.word	0x00003b80


	//   ....[35]....
        /*01fc*/ 	.word	0x00003bc0


	//   ....[36]....
        /*0200*/ 	.word	0x00003c20


	//   ....[37]....
        /*0204*/ 	.word	0x00003c50


	//   ....[38]....
        /*0208*/ 	.word	0x00003ca0


	//   ....[39]....
        /*020c*/ 	.word	0x00003cd0


	//   ....[40]....
        /*0210*/ 	.word	0x00003fb0


	//   ....[41]....
        /*0214*/ 	.word	0x00003fc0


	//   ....[42]....
        /*0218*/ 	.word	0x00004050


	//   ....[43]....
        /*021c*/ 	.word	0x00004080


	//   ....[44]....
        /*0220*/ 	.word	0x000040d0


	//   ....[45]....
        /*0224*/ 	.word	0x00004100


	//   ....[46]....
        /*0228*/ 	.word	0x00004170


	//   ....[47]....
        /*022c*/ 	.word	0x000041b0


	//   ....[48]....
        /*0230*/ 	.word	0x00004220


	//   ....[49]....
        /*0234*/ 	.word	0x00004250


	//   ....[50]....
        /*0238*/ 	.word	0x00005700


	//   ....[51]....
        /*023c*/ 	.word	0x00005710


	//   ....[52]....
        /*0240*/ 	.word	0x000057a0


	//   ....[53]....
        /*0244*/ 	.word	0x000057e0


	//   ....[54]....
        /*0248*/ 	.word	0x00005860


	//   ....[55]....
        /*024c*/ 	.word	0x000058a0


	//   ....[56]....
        /*0250*/ 	.word	0x00005900


	//   ....[57]....
        /*0254*/ 	.word	0x00005930


	//   ....[58]....
        /*0258*/ 	.word	0x00005980


	//   ....[59]....
        /*025c*/ 	.word	0x000059b0


	//----- nvinfo : EIATTR_VRC_CTA_INIT_COUNT
	.align		4
.L_93:
        /*0260*/ 	.byte	0x02, 0x4a
	.zero		1
	.zero		1


	//----- nvinfo : EIATTR_EXIT_INSTR_OFFSETS
	.align		4
        /*0264*/ 	.byte	0x04, 0x1c
        /*0266*/ 	.short	(.L_95 - .L_94)


	//   ....[0]....
.L_94:
        /*0268*/ 	.word	0x00000080


	//   ....[1]....
        /*026c*/ 	.word	0x000000c0


	//   ....[2]....
        /*0270*/ 	.word	0x00005c20


	//   ....[3]....
        /*0274*/ 	.word	0x00005ca0


	//----- nvinfo : EIATTR_MAX_THREADS
	.align		4
.L_95:
        /*0278*/ 	.byte	0x04, 0x05
        /*027a*/ 	.short	(.L_97 - .L_96)
.L_96:
        /*027c*/ 	.word	0x00000100
        /*0280*/ 	.word	0x00000001
        /*0284*/ 	.word	0x00000001


	//----- nvinfo : EIATTR_CRS_STACK_SIZE
	.align		4
.L_97:
        /*0288*/ 	.byte	0x04, 0x1e
        /*028a*/ 	.short	(.L_99 - .L_98)
.L_98:
        /*028c*/ 	.word	0x00000000


	//----- nvinfo : EIATTR_CBANK_PARAM_SIZE
	.align		4
.L_99:
        /*0290*/ 	.byte	0x03, 0x19
        /*0292*/ 	.short	0x0021


	//----- nvinfo : EIATTR_PARAM_CBANK
	.align		4
        /*0294*/ 	.byte	0x04, 0x0a
        /*0296*/ 	.short	(.L_101 - .L_100)
	.align		4
.L_100:
        /*0298*/ 	.word	index@(.nv.constant0._ZN3cub18CUB_300001_SM_10006detail6reduce28DeviceReduceSingleTileKernelINS2_10policy_hubIdjN4cuda3__47maximumIvEEE10Policy1000EPdSB_iS8_ddNS5_3std3__410__identityEEEvT0_T1_T2_T3_T4_T6_)
        /*029c*/ 	.short	0x0380
        /*029e*/ 	.short	0x0021


	//----- nvinfo : EIATTR_SW_WAR
	.align		4
.L_101:
        /*02a0*/ 	.byte	0x04, 0x36
        /*02a2*/ 	.short	(.L_103 - .L_102)
.L_102:
        /*02a4*/ 	.word	0x00000008
.L_103:


//--------------------- .nv.info._ZN3cub18CUB_300001_SM_10006detail6reduce18DeviceReduceKernelINS2_10policy_hubIdjN4cuda3__47maximumIvEEE10Policy1000EPdjS8_dNS5_3std3__410__identityEEEvT0_PT3_T1_NS0_13GridEvenShareISI_EET2_T4_ --------------------------
	.section	.nv.info._ZN3cub18CUB_300001_SM_10006detail6reduce18DeviceReduceKernelINS2_10policy_hubIdjN4cuda3__47maximumIvEEE10Policy1000EPdjS8_dNS5_3std3__410__identityEEEvT0_PT3_T1_NS0_13GridEvenShareISI_EET2_T4_,"",@"SHT_CUDA_INFO"
	.sectionflags	@""
	.align	4


	//----- nvinfo : EIATTR_CUDA_API_VERSION
	.align		4
        /*0000*/ 	.byte	0x04, 0x37
        /*0002*/ 	.short	(.L_105 - .L_104)
.L_104:
        /*0004*/ 	.word	0x00000082


	//----- nvinfo : EIATTR_KPARAM_INFO
	.align		4
.L_105:
        /*0008*/ 	.byte	0x04, 0x17
        /*000a*/ 	.short	(.L_107 - .L_106)
.L_106:
        /*000c*/ 	.word	0x00000000
        /*0010*/ 	.short	0x0005
        /*0012*/ 	.short	0x003d
        /*0014*/ 	.byte	0x00, 0xf0, 0x05, 0x00


	//----- nvinfo : EIATTR_KPARAM_INFO
	.align		4
.L_107:
        /*0018*/ 	.byte	0x04, 0x17
        /*001a*/ 	.short	(.L_109 - .L_108)
.L_108:
        /*001c*/ 	.word	0x00000000
        /*0020*/ 	.short	0x0004
        /*0022*/ 	.short	0x003c
        /*0024*/ 	.byte	0x00, 0xf0, 0x05, 0x00


	//----- nvinfo : EIATTR_KPARAM_INFO
	.align		4
.L_109:
        /*0028*/ 	.byte	0x04, 0x17
        /*002a*/ 	.short	(.L_111 - .L_110)
.L_110:
        /*002c*/ 	.word	0x00000000
        /*0030*/ 	.short	0x0003
        /*0032*/ 	.short	0x0014
        /*0034*/ 	.byte	0x00, 0xf0, 0xa1, 0x00


	//----- nvinfo : EIATTR_KPARAM_INFO
	.align		4
.L_111:
        /*0038*/ 	.byte	0x04, 0x17
        /*003a*/ 	.short	(.L_113 - .L_112)
.L_112:
        /*003c*/ 	.word	0x00000000
        /*0040*/ 	.short	0x0002
        /*0042*/ 	.short	0x0010
        /*0044*/ 	.byte	0x00, 0xf0, 0x11, 0x00


	//----- nvinfo : EIATTR_KPARAM_INFO
	.align		4
.L_113:
        /*0048*/ 	.byte	0x04, 0x17
        /*004a*/ 	.short	(.L_115 - .L_114)
.L_114:
        /*004c*/ 	.word	0x00000000
        /*0050*/ 	.short	0x0001
        /*0052*/ 	.short	0x0008
        /*0054*/ 	.byte	0x00, 0xf5, 0x21, 0x00


	//----- nvinfo : EIATTR_KPARAM_INFO
	.align		4
.L_115:
        /*0058*/ 	.byte	0x04, 0x17
        /*005a*/ 	.short	(.L_117 - .L_116)
.L_116:
        /*005c*/ 	.word	0x00000000
        /*0060*/ 	.short	0x0000
        /*0062*/ 	.short	0x0000
        /*0064*/ 	.byte	0x00, 0xf5, 0x21, 0x00


	//----- nvinfo : EIATTR_SPARSE_MMA_MASK
	.align		4
.L_117:
        /*0068*/ 	.byte	0x03, 0x50
        /*006a*/ 	.short	0x0000


	//----- nvinfo : EIATTR_MAXREG_COUNT
	.align		4
        /*006c*/ 	.byte	0x03, 0x1b
        /*006e*/ 	.short	0x00ff


	//----- nvinfo : EIATTR_NUM_BARRIERS
	.align		4
        /*0070*/ 	.byte	0x02, 0x4c
        /*0072*/ 	.byte	0x01
	.zero		1


	//----- nvinfo : EIATTR_MERCURY_ISA_VERSION
	.align		4
        /*0074*/ 	.byte	0x03, 0x5f
        /*0076*/ 	.short	0x0101


	//----- nvinfo : EIATTR_COOP_GROUP_MASK_REGIDS
	.align		4
        /*0078*/ 	.byte	0x04, 0x29
        /*007a*/ 	.short	(.L_119 - .L_118)


	//   ....[0]....
.L_118:
        /*007c*/ 	.word	0xffffffff


	//   ....[1]....
        /*0080*/ 	.word	0xffffffff


	//   ....[2]....
        /*0084*/ 	.word	0xffffffff


	//   ....[3]....
        /*0088*/ 	.word	0xffffffff


	//   ....[4]....
        /*008c*/ 	.word	0xffffffff


	//   ....[5]....
        /*0090*/ 	.word	0xffffffff


	//   ....[6]....
        /*0094*/ 	.word	0xffffffff


	//   ....[7]....
        /*0098*/ 	.word	0xffffffff


	//   ....[8]....
        /*009c*/ 	.word	0xffffffff


	//   ....[9]....
        /*00a0*/ 	.word	0xffffffff


	//   ....[10]....
        /*00a4*/ 	.word	0xffffffff


	//   ....[11]....
        /*00a8*/ 	.word	0xffffffff


	//   ....[12]....
        /*00ac*/ 	.word	0xffffffff


	//   ....[13]....
        /*00b0*/ 	.word	0xffffffff


	//   ....[14]....
        /*00b4*/ 	.word	0xffffffff


	//   ....[15]....
        /*00b8*/ 	.word	0xffffffff


	//   ....[16]....
        /*00bc*/ 	.word	0xffffffff


	//   ....[17]....
        /*00c0*/ 	.word	0xffffffff


	//   ....[18]....
        /*00c4*/ 	.word	0xffffffff


	//   ....[19]....
        /*00c8*/ 	.word	0xffffffff


	//   ....[20]....
        /*00cc*/ 	.word	0xffffffff


	//   ....[21]....
        /*00d0*/ 	.word	0xffffffff


	//   ....[22]....
        /*00d4*/ 	.word	0xffffffff


	//   ....[23]....
        /*00d8*/ 	.word	0xffffffff


	//   ....[24]....
        /*00dc*/ 	.word	0xffffffff


	//   ....[25]....
        /*00e0*/ 	.word	0xffffffff


	//   ....[26]....
        /*00e4*/ 	.word	0xffffffff


	//   ....[27]....
        /*00e8*/ 	.word	0xffffffff


	//   ....[28]....
        /*00ec*/ 	.word	0xffffffff


	//   ....[29]....
        /*00f0*/ 	.word	0xffffffff


	//   ....[30]....
        /*00f4*/ 	.word	0xffffffff


	//   ....[31]....
        /*00f8*/ 	.word	0xffffffff


	//   ....[32]....
        /*00fc*/ 	.word	0xffffffff


	//   ....[33]....
        /*0100*/ 	.word	0xffffffff


	//   ....[34]....
        /*0104*/ 	.word	0xffffffff


	//   ....[35]....
        /*0108*/ 	.word	0xffffffff


	//   ....[36]....
        /*010c*/ 	.word	0xffffffff


	//   ....[37]....
        /*0110*/ 	.word	0xffffffff


	//   ....[38]....
        /*0114*/ 	.word	0xffffffff


	//   ....[39]....
        /*0118*/ 	.word	0xffffffff


	//   ....[40]....
        /*011c*/ 	.word	0xffffffff


	//   ....[41]....
        /*0120*/ 	.word	0xffffffff


	//   ....[42]....
        /*0124*/ 	.word	0xffffffff


	//   ....[43]....
        /*0128*/ 	.word	0xffffffff


	//   ....[44]....
        /*012c*/ 	.word	0xffffffff


	//   ....[45]....
        /*0130*/ 	.word	0xffffffff


	//   ....[46]....
        /*0134*/ 	.word	0xffffffff


	//   ....[47]....
        /*0138*/ 	.word	0xffffffff


	//   ....[48]....
        /*013c*/ 	.word	0xffffffff


	//   ....[49]....
        /*0140*/ 	.word	0xffffffff


	//   ....[50]....
        /*0144*/ 	.word	0xffffffff


	//   ....[51]....
        /*0148*/ 	.word	0xffffffff


	//   ....[52]....
        /*014c*/ 	.word	0xffffffff


	//   ....[53]....
        /*0150*/ 	.word	0xffffffff


	//   ....[54]....
        /*0154*/ 	.word	0xffffffff


	//   ....[55]....
        /*0158*/ 	.word	0xffffffff


	//   ....[56]....
        /*015c*/ 	.word	0xffffffff


	//   ....[57]....
        /*0160*/ 	.word	0xffffffff


	//   ....[58]....
        /*0164*/ 	.word	0xffffffff


	//   ....[59]....
        /*0168*/ 	.word	0xffffffff


	//----- nvinfo : EIATTR_COOP_GROUP_INSTR_OFFSETS
	.align		4
.L_119:
        /*016c*/ 	.byte	0x04, 0x28
        /*016e*/ 	.short	(.L_121 - .L_120)


	//   ....[0]....
.L_120:
        /*0170*/ 	.word	0x000005c0


	//   ....[1]....
        /*0174*/ 	.word	0x000005d0


	//   ....[2]....
        /*0178*/ 	.word	0x00000660


	//   ....[3]....
        /*017c*/ 	.word	0x00000670


	//   ....[4]....
        /*0180*/ 	.word	0x000006d0


	//   ....[5]....
        /*0184*/ 	.word	0x00000700


	//   ....[6]....
        /*0188*/ 	.word	0x00000780


	//   ....[7]....
        /*018c*/ 	.word	0x00000790


	//   ....[8]....
        /*0190*/ 	.word	0x000007e0


	//   ....[9]....
        /*0194*/ 	.word	0x000007f0


	//   ....[10]....
        /*0198*/ 	.word	0x00000ad0


	//   ....[11]....
        /*019c*/ 	.word	0x00000ae0


	//   ....[12]....
        /*01a0*/ 	.word	0x00000b70


	//   ....[13]....
        /*01a4*/ 	.word	0x00000b90


	//   ....[14]....
        /*01a8*/ 	.word	0x00000bf0


	//   ....[15]....
        /*01ac*/ 	.word	0x00000c10


	//   ....[16]....
        /*01b0*/ 	.word	0x00000c70


	//   ....[17]....
        /*01b4*/ 	.word	0x00000ca0


	//   ....[18]....
        /*01b8*/ 	.word	0x00000d20


	//   ....[19]....
        /*01bc*/ 	.word	0x00000d40


	//   ....[20]....
        /*01c0*/ 	.word	0x00001b60


	//   ....[21]....
        /*01c4*/ 	.word	0x00001b70


	//   ....[22]....
        /*01c8*/ 	.word	0x00001c00


	//   ....[23]....
        /*01cc*/ 	.word	0x00001c30


	//   ....[24]....
        /*01d0*/ 	.word	0x00001ca0


	//   ....[25]....
        /*01d4*/ 	.word	0x00001cc0


	//   ....[26]....
        /*01d8*/ 	.word	0x00001d20


	//   ....[27]....
        /*01dc*/ 	.word	0x00001d30


	//   ....[28]....
        /*01e0*/ 	.word	0x00001d80


	//   ....[29]....
        /*01e4*/ 	.word	0x00001d90


	//   ....[30]....
        /*01e8*/ 	.word	0x00002530


	//   ....[31]....
        /*01ec*/ 	.word	0x00002540


	//   ....[32]....
        /*01f0*/ 	.word	0x000025d0


	//   ....[33]....
        /*01f4*/ 	.word	0x000025e0


	//   ....[34]....
        /*01f8*/ 	.word	0x00002640


	//   ....[35]....
        /*01fc*/ 	.word	0x00002670


	//   ....[36]....
        /*0200*/ 	.word	0x000026f0


	//   ....[37]....
        /*0204*/ 	.word	0x00002700


	//   ....[38]....
        /*0208*/ 	.word	0x00002750


	//   ....[39]....
        /*020c*/ 	.word	0x00002760


	//   ....[40]....
        /*0210*/ 	.word	0x00002a60


	//   ....[41]....
        /*0214*/ 	.word	0x00002a70


	//   ....[42]....
        /*0218*/ 	.word	0x00002b00


	//   ....[43]....
        /*021c*/ 	.word	0x00002b20


	//   ....[44]....
        /*0220*/ 	.word	0x00002b80


	//   ....[45]....
        /*0224*/ 	.word	0x00002ba0


	//   ....[46]....
        /*0228*/ 	.word	0x00002c00


	//   ....[47]....
        /*022c*/ 	.word	0x00002c40


	//   ....[48]....
        /*0230*/ 	.word	0x00002cc0


	//   ....[49]....
        /*0234*/ 	.word	0x00002ce0


	//   ....[50]....
        /*0238*/ 	.word	0x00003b40


	//   ....[51]....
        /*023c*/ 	.word	0x00003b50


	//   ....[52]....
        /*0240*/ 	.word	0x00003be0


	//   ....[53]....
        /*0244*/ 	.word	0x00003bf0


	//   ....[54]....
        /*0248*/ 	.word	0x00003c50


	//   ....[55]....
        /*024c*/ 	.word	0x00003c80


	//   ....[56]....
        /*0250*/ 	.word	0x00003d00


	//   ....[57]....
        /*0254*/ 	.word	0x00003d10


	//   ....[58]....
        /*0258*/ 	.word	0x00003d60


	//   ....[59]....
        /*025c*/ 	.word	0x00003d70


	//----- nvinfo : EIATTR_VRC_CTA_INIT_COUNT
	.align		4
.L_121:
        /*0260*/ 	.byte	0x02, 0x4a
	.zero		1
	.zero		1


	//----- nvinfo : EIATTR_EXIT_INSTR_OFFSETS
	.align		4
        /*0264*/ 	.byte	0x04, 0x1c
        /*0266*/ 	.short	(.L_123 - .L_122)


	//   ....[0]....
.L_122:
        /*0268*/ 	.word	0x00003fe0


	//   ....[1]....
        /*026c*/ 	.word	0x00004040


	//----- nvinfo : EIATTR_MAX_THREADS
	.align		4
.L_123:
        /*0270*/ 	.byte	0x04, 0x05
        /*0272*/ 	.short	(.L_125 - .L_124)
.L_124:
        /*0274*/ 	.word	0x00000100
        /*0278*/ 	.word	0x00000001
        /*027c*/ 	.word	0x00000001


	//----- nvinfo : EIATTR_CRS_STACK_SIZE
	.align		4
.L_125:
        /*0280*/ 	.byte	0x04, 0x1e
        /*0282*/ 	.short	(.L_127 - .L_126)
.L_126:
        /*0284*/ 	.word	0x00000000


	//----- nvinfo : EIATTR_CBANK_PARAM_SIZE
	.align		4
.L_127:
        /*0288*/ 	.byte	0x03, 0x19
        /*028a*/ 	.short	0x003e


	//----- nvinfo : EIATTR_PARAM_CBANK
	.align		4
        /*028c*/ 	.byte	0x04, 0x0a
        /*028e*/ 	.short	(.L_129 - .L_128)
	.align		4
.L_128:
        /*0290*/ 	.word	index@(.nv.constant0._ZN3cub18CUB_300001_SM_10006detail6reduce18DeviceReduceKernelINS2_10policy_hubIdjN4cuda3__47maximumIvEEE10Policy1000EPdjS8_dNS5_3std3__410__identityEEEvT0_PT3_T1_NS0_13GridEvenShareISI_EET2_T4_)
        /*0294*/ 	.short	0x0380
        /*0296*/ 	.short	0x003e


	//----- nvinfo : EIATTR_SW_WAR
	.align		4
.L_129:
        /*0298*/ 	.byte	0x04, 0x36
        /*029a*/ 	.short	(.L_131 - .L_130)
.L_130:
        /*029c*/ 	.word	0x00000008
.L_131:


//--------------------- .nv.info._ZN3cub18CUB_300001_SM_10006detail6reduce28DeviceReduceSingleTileKernelINS2_10policy_hubIdjN4cuda3__47maximumIvEEE10Policy1000EPdSB_jS8_ddNS5_3std3__410__identityEEEvT0_T1_T2_T3_T4_T6_ --------------------------
	.section	.nv.info._ZN3cub18CUB_300001_SM_10006detail6reduce28DeviceReduceSingleTileKernelINS2_10policy_hubIdjN4cuda3__47maximumIvEEE10Policy1000EPdSB_jS8_ddNS5_3std3__410__identityEEEvT0_T1_T2_T3_T4_T6_,"",@"SHT_CUDA_INFO"
	.sectionflags	@""
	.align	4


	//----- nvinfo : EIATTR_CUDA_API_VERSION
	.align		4
        /*0000*/ 	.byte	0x04, 0x37
        /*0002*/ 	.short	(.L_133 - .L_132)
.L_132:
        /*0004*/ 	.word	0x00000082


	//----- nvinfo : EIATTR_KPARAM_INFO
	.align		4
.L_133:
        /*0008*/ 	.byte	0x04, 0x17
        /*000a*/ 	.short	(.L_135 - .L_134)
.L_134:
        /*000c*/ 	.word	0x00000000
        /*0010*/ 	.short	0x0005
        /*0012*/ 	.short	0x0020
        /*0014*/ 	.byte	0x00, 0xf0, 0x05, 0x00


	//----- nvinfo : EIATTR_KPARAM_INFO
	.align		4
.L_135:
        /*0018*/ 	.byte	0x04, 0x17
        /*001a*/ 	.short	(.L_137 - .L_136)
.L_136:
        /*001c*/ 	.word	0x00000000
        /*0020*/ 	.short	0x0004
        /*0022*/ 	.short	0x0018
        /*0024*/ 	.byte	0x00, 0xf0, 0x21, 0x00


	//----- nvinfo : EIATTR_KPARAM_INFO
	.align		4
.L_137:
        /*0028*/ 	.byte	0x04, 0x17
        /*002a*/ 	.short	(.L_139 - .L_138)
.L_138:
        /*002c*/ 	.word	0x00000000
        /*0030*/ 	.short	0x0003
        /*0032*/ 	.short	0x0014
        /*0034*/ 	.byte	0x00, 0xf0, 0x05, 0x00


	//----- nvinfo : EIATTR_KPARAM_INFO
	.align		4
.L_139:
        /*0038*/ 	.byte	0x04, 0x17
        /*003a*/ 	.short	(.L_141 - .L_140)
.L_140:
        /*003c*/ 	.word	0x00000000
        /*0040*/ 	.short	0x0002
        /*0042*/ 	.short	0x0010
        /*0044*/ 	.byte	0x00, 0xf0, 0x11, 0x00


	//----- nvinfo : EIATTR_KPARAM_INFO
	.align		4
.L_141:
        /*0048*/ 	.byte	0x04, 0x17
        /*004a*/ 	.short	(.L_143 - .L_142)
.L_142:
        /*004c*/ 	.word	0x00000000
        /*0050*/ 	.short	0x0001
        /*0052*/ 	.short	0x0008
        /*0054*/ 	.byte	0x00, 0xf5, 0x21, 0x00


	//----- nvinfo : EIATTR_KPARAM_INFO
	.align		4
.L_143:
        /*0058*/ 	.byte	0x04, 0x17
        /*005a*/ 	.short	(.L_145 - .L_144)
.L_144:
        /*005c*/ 	.word	0x00000000
        /*0060*/ 	.short	0x0000
        /*0062*/ 	.short	0x0000
        /*0064*/ 	.byte	0x00, 0xf5, 0x21, 0x00


	//----- nvinfo : EIATTR_SPARSE_MMA_MASK
	.align		4
.L_145:
        /*0068*/ 	.byte	0x03, 0x50
        /*006a*/ 	.short	0x0000


	//----- nvinfo : EIATTR_MAXREG_COUNT
	.align		4
        /*006c*/ 	.byte	0x03, 0x1b
        /*006e*/ 	.short	0x00ff


	//----- nvinfo : EIATTR_NUM_BARRIERS
	.align		4
        /*0070*/ 	.byte	0x02, 0x4c
        /*0072*/ 	.byte	0x01
	.zero		1


	//----- nvinfo : EIATTR_MERCURY_ISA_VERSION
	.align		4
        /*0074*/ 	.byte	0x03, 0x5f
        /*0076*/ 	.short	0x0101


	//----- nvinfo : EIATTR_COOP_GROUP_MASK_REGIDS
	.align		4
        /*0078*/ 	.byte	0x04, 0x29
        /*007a*/ 	.short	(.L_147 - .L_146)


	//   ....[0]....
.L_146:
        /*007c*/ 	.word	0xffffffff


	//   ....[1]....
        /*0080*/ 	.word	0xffffffff


	//   ....[2]....
        /*0084*/ 	.word	0xffffffff


	//   ....[3]....
        /*0088*/ 	.word	0xffffffff


	//   ....[4]....
        /*008c*/ 	.word	0xffffffff


	//   ....[5]....
        /*0090*/ 	.word	0xffffffff


	//   ....[6]....
        /*0094*/ 	.word	0xffffffff


	//   ....[7]....
        /*0098*/ 	.word	0xffffffff


	//   ....[8]....
        /*009c*/ 	.word	0xffffffff


	//   ....[9]....
        /*00a0*/ 	.word	0xffffffff


	//   ....[10]....
        /*00a4*/ 	.word	0xffffffff


	//   ....[11]....
        /*00a8*/ 	.word	0xffffffff


	//   ....[12]....
        /*00ac*/ 	.word	0xffffffff


	//   ....[13]....
        /*00b0*/ 	.word	0xffffffff


	//   ....[14]....
        /*00b4*/ 	.word	0xffffffff


	//   ....[15]....
        /*00b8*/ 	.word	0xffffffff


	//   ....[16]....
        /*00bc*/ 	.word	0xffffffff


	//   ....[17]....
        /*00c0*/ 	.word	0xffffffff


	//   ....[18]....
        /*00c4*/ 	.word	0xffffffff


	//   ....[19]....
        /*00c8*/ 	.word	0xffffffff


	//   ....[20]....
        /*00cc*/ 	.word	0xffffffff


	//   ....[21]....
        /*00d0*/ 	.word	0xffffffff


	//   ....[22]....
        /*00d4*/ 	.word	0xffffffff


	//   ....[23]....
        /*00d8*/ 	.word	0xffffffff


	//   ....[24]....
        /*00dc*/ 	.word	0xffffffff


	//   ....[25]....
        /*00e0*/ 	.word	0xffffffff


	//   ....[26]....
        /*00e4*/ 	.word	0xffffffff


	//   ....[27]....
        /*00e8*/ 	.word	0xffffffff


	//   ....[28]....
        /*00ec*/ 	.word	0xffffffff


	//   ....[29]....
        /*00f0*/ 	.word	0xffffffff


	//   ....[30]....
        /*00f4*/ 	.word	0xffffffff


	//   ....[31]....
        /*00f8*/ 	.word	0xffffffff


	//   ....[32]....
        /*00fc*/ 	.word	0xffffffff


	//   ....[33]....
        /*0100*/ 	.word	0xffffffff


	//   ....[34]....
        /*0104*/ 	.word	0xffffffff


	//   ....[35]....
        /*0108*/ 	.word	0xffffffff


	//   ....[36]....
        /*010c*/ 	.word	0xffffffff


	//   ....[37]....
        /*0110*/ 	.word	0xffffffff


	//   ....[38]....
        /*0114*/ 	.word	0xffffffff


	//   ....[39]....
        /*0118*/ 	.word	0xffffffff


	//   ....[40]....
        /*011c*/ 	.word	0xffffffff


	//   ....[41]....
        /*0120*/ 	.word	0xffffffff


	//   ....[42]....
        /*0124*/ 	.word	0xffffffff


	//   ....[43]....
        /*0128*/ 	.word	0xffffffff


	//   ....[44]....
        /*012c*/ 	.word	0xffffffff


	//   ....[45]....
        /*0130*/ 	.word	0xffffffff


	//   ....[46]....
        /*0134*/ 	.word	0xffffffff


	//   ....[47]....
        /*0138*/ 	.word	0xffffffff


	//   ....[48]....
        /*013c*/ 	.word	0xffffffff


	//   ....[49]....
        /*0140*/ 	.word	0xffffffff


	//   ....[50]....
        /*0144*/ 	.word	0xffffffff


	//   ....[51]....
        /*0148*/ 	.word	0xffffffff


	//   ....[52]....
        /*014c*/ 	.word	0xffffffff


	//   ....[53]....
        /*0150*/ 	.word	0xffffffff


	//   ....[54]....
        /*0154*/ 	.word	0xffffffff


	//   ....[55]....
        /*0158*/ 	.word	0xffffffff


	//   ....[56]....
        /*015c*/ 	.word	0xffffffff


	//   ....[57]....
        /*0160*/ 	.word	0xffffffff


	//   ....[58]....
        /*0164*/ 	.word	0xffffffff


	//   ....[59]....
        /*0168*/ 	.word	0xffffffff


	//----- nvinfo : EIATTR_COOP_GROUP_INSTR_OFFSETS
	.align		4
.L_147:
        /*016c*/ 	.byte	0x04, 0x28
        /*016e*/ 	.short	(.L_149 - .L_148)


	//   ....[0]....
.L_148:
        /*0170*/ 	.word	0x00000cb0


	//   ....[1]....
        /*0174*/ 	.word	0x00000cc0


	//   ....[2]....
        /*0178*/ 	.word	0x00000d50


	//   ....[3]....
        /*017c*/ 	.word	0x00000d90


	//   ....[4]....
        /*0180*/ 	.word	0x00000e10


	//   ....[5]....
        /*0184*/ 	.word	0x00000e40


	//   ....[6]....
        /*0188*/ 	.word	0x00000e90


	//   ....[7]....
        /*018c*/ 	.word	0x00000ec0


	//   ....[8]....
        /*0190*/ 	.word	0x00000f10


	//   ....[9]....
        /*0194*/ 	.word	0x00000f40


	//   ....[10]....
        /*0198*/ 	.word	0x00001240


	//   ....[11]....
        /*019c*/ 	.word	0x00001250


	//   ....[12]....
        /*01a0*/ 	.word	0x000012e0


	//   ....[13]....
        /*01a4*/ 	.word	0x00001310


	//   ....[14]....
        /*01a8*/ 	.word	0x00001370


	//   ....[15]....
        /*01ac*/ 	.word	0x000013a0


	//   ....[16]....
        /*01b0*/ 	.word	0x00001400


	//   ....[17]....
        /*01b4*/ 	.word	0x00001440


	//   ....[18]....
        /*01b8*/ 	.word	0x000014b0


	//   ....[19]....
        /*01bc*/ 	.word	0x000014f0


	//   ....[20]....
        /*01c0*/ 	.word	0x00002180


	//   ....[21]....
        /*01c4*/ 	.word	0x00002190


	//   ....[22]....
        /*01c8*/ 	.word	0x00002220


	//   ....[23]....
        /*01cc*/ 	.word	0x00002250


	//   ....[24]....
        /*01d0*/ 	.word	0x000022c0


	//   ....[25]....
        /*01d4*/ 	.word	0x000022e0


	//   ....[26]....
        /*01d8*/ 	.word	0x00002340


	//   ....[27]....
        /*01dc*/ 	.word	0x00002350


	//   ....[28]....
        /*01e0*/ 	.word	0x000023a0


	//   ....[29]....
        /*01e4*/ 	.word	0x000023b0


	//   ....[30]....
        /*01e8*/ 	.word	0x000031c0


	//   ....[31]....
        /*01ec*/ 	.word	0x000031d0


	//   ....[32]....
        /*01f0*/ 	.word	0x00003260


	//   ....[33]....
        /*01f4*/ 	.word	0x000032a0


	//   ....[34]....
        /*01f8*/ 	.word	0x00003320


	//   ....[35]....
        /*01fc*/ 	.word	0x00003360


	//   ....[36]....
        /*0200*/ 	.word	0x000033c0


	//   ....[37]....
        /*0204*/ 	.word	0x000033f0


	//   ....[38]....
        /*0208*/ 	.word	0x00003440


	//   ....[39]....
        /*020c*/ 	.word	0x00003470


	//   ....[40]....
        /*0210*/ 	.word	0x00003750


	//   ....[41]....
        /*0214*/ 	.word	0x00003760


	//   ....[42]....
        /*0218*/ 	.word	0x000037f0


	//   ....[43]....
        /*021c*/ 	.word	0x00003820


	//   ....[44]....
        /*0220*/ 	.word	0x00003870


	//   ....[45]....
        /*0224*/ 	.word	0x000038a0


	//   ....[46]....
        /*0228*/ 	.word	0x00003910


	//   ....[47]....
        /*022c*/ 	.word	0x00003950


	//   ....[48]....
        /*0230*/ 	.word	0x000039c0


	//   ....[49]....
        /*0234*/ 	.word	0x000039f0


	//   ....[50]....
        /*0238*/ 	.word	0x00004730


	//   ....[51]....
        /*023c*/ 	.word	0x00004740


	//   ....[52]....
        /*0240*/ 	.word	0x000047d0


	//   ....[53]....
        /*0244*/ 	.word	0x00004800


	//   ....[54]....
        /*0248*/ 	.word	0x00004870


	//   ....[55]....
        /*024c*/ 	.word	0x00004890


	//   ....[56]....
        /*0250*/ 	.word	0x000048f0


	//   ....[57]....
        /*0254*/ 	.word	0x00004900


	//   ....[58]....
        /*0258*/ 	.word	0x00004950


	//   ....[59]....
        /*025c*/ 	.word	0x00004960


	//----- nvinfo : EIATTR_VRC_CTA_INIT_COUNT
	.align		4
.L_149:
        /*0260*/ 	.byte	0x02, 0x4a
	.zero		1
	.zero		1


	//----- nvinfo : EIATTR_EXIT_INSTR_OFFSETS
	.align		4
        /*0264*/ 	.byte	0x04, 0x1c
        /*0266*/ 	.short	(.L_151 - .L_150)


	//   ....[0]....
.L_150:
        /*0268*/ 	.word	0x00000080


	//   ....[1]....
        /*026c*/ 	.word	0x000000c0


	//   ....[2]....
        /*0270*/ 	.word	0x00004bd0


	//   ....[3]....
        /*0274*/ 	.word	0x00004c50


	//----- nvinfo : EIATTR_MAX_THREADS
	.align		4
.L_151:
        /*0278*/ 	.byte	0x04, 0x05
        /*027a*/ 	.short	(.L_153 - .L_152)
.L_152:
        /*027c*/ 	.word	0x00000100
        /*0280*/ 	.word	0x00000001
        /*0284*/ 	.word	0x00000001


	//----- nvinfo : EIATTR_CRS_STACK_SIZE
	.align		4
.L_153:
        /*0288*/ 	.byte	0x04, 0x1e
        /*028a*/ 	.short	(.L_155 - .L_154)
.L_154:
        /*028c*/ 	.word	0x00000000


	//----- nvinfo : EIATTR_CBANK_PARAM_SIZE
	.align		4
.L_155:
        /*0290*/ 	.byte	0x03, 0x19
        /*0292*/ 	.short	0x0021


	//----- nvinfo : EIATTR_PARAM_CBANK
	.align		4
        /*0294*/ 	.byte	0x04, 0x0a
        /*0296*/ 	.short	(.L_157 - .L_156)
	.align		4
.L_156:
        /*0298*/ 	.word	index@(.nv.constant0._ZN3cub18CUB_300001_SM_10006detail6reduce28DeviceReduceSingleTileKernelINS2_10policy_hubIdjN4cuda3__47maximumIvEEE10Policy1000EPdSB_jS8_ddNS5_3std3__410__identityEEEvT0_T1_T2_T3_T4_T6_)
        /*029c*/ 	.short	0x0380
        /*029e*/ 	.short	0x0021


	//----- nvinfo : EIATTR_SW_WAR
	.align		4
.L_157:
        /*02a0*/ 	.byte	0x04, 0x36
        /*02a2*/ 	.short	(.L_159 - .L_158)
.L_158:
        /*02a4*/ 	.word	0x00000008
.L_159:


//--------------------- .nv.info._ZN3cub18CUB_300001_SM_10006detail11EmptyKernelIvEEvv --------------------------
	.section	.nv.info._ZN3cub18CUB_300001_SM_10006detail11EmptyKernelIvEEvv,"",@"SHT_CUDA_INFO"
	.sectionflags	@""
	.align	4


	//----- nvinfo : EIATTR_CUDA_API_VERSION
	.align		4
        /*0000*/ 	.byte	0x04, 0x37
        /*0002*/ 	.short	(.L_161 - .L_160)
.L_160:
        /*0004*/ 	.word	0x00000082


	//----- nvinfo : EIATTR_SPARSE_MMA_MASK
	.align		4
.L_161:
        /*0008*/ 	.byte	0x03, 0x50
        /*000a*/ 	.short	0x0000


	//----- nvinfo : EIATTR_MAXREG_COUNT
	.align		4
        /*000c*/ 	.byte	0x03, 0x1b
        /*000e*/ 	.short	0x00ff


	//----- nvinfo : EIATTR_MERCURY_ISA_VERSION
	.align		4
        /*0010*/ 	.byte	0x03, 0x5f
        /*0012*/ 	.short	0x0101


	//----- nvinfo : EIATTR_VRC_CTA_INIT_COUNT
	.align		4
        /*0014*/ 	.byte	0x02, 0x4a
	.zero		1
	.zero		1


	//----- nvinfo : EIATTR_EXIT_INSTR_OFFSETS
	.align		4
        /*0018*/ 	.byte	0x04, 0x1c
        /*001a*/ 	.short	(.L_163 - .L_162)


	//   ....[0]....
.L_162:
        /*001c*/ 	.word	0x00000010


	//----- nvinfo : EIATTR_SW_WAR
	.align		4
.L_163:
        /*0020*/ 	.byte	0x04, 0x36
        /*0022*/ 	.short	(.L_165 - .L_164)
.L_164:
        /*0024*/ 	.word	0x00000008
.L_165:


//--------------------- .nv.info._Z9findErrorPdS_S_m --------------------------
	.section	.nv.info._Z9findErrorPdS_S_m,"",@"SHT_CUDA_INFO"
	.sectionflags	@""
	.align	4


	//----- nvinfo : EIATTR_CUDA_API_VERSION
	.align		4
        /*0000*/ 	.byte	0x04, 0x37
        /*0002*/ 	.short	(.L_167 - .L_166)
.L_166:
        /*0004*/ 	.word	0x00000082


	//----- nvinfo : EIATTR_KPARAM_INFO
	.align		4
.L_167:
        /*0008*/ 	.byte	0x04, 0x17
        /*000a*/ 	.short	(.L_169 - .L_168)
.L_168:
        /*000c*/ 	.word	0x00000000
        /*0010*/ 	.short	0x0003
        /*0012*/ 	.short	0x0018
        /*0014*/ 	.byte	0x00, 0xf0, 0x21, 0x00


	//----- nvinfo : EIATTR_KPARAM_INFO
	.align		4
.L_169:
        /*0018*/ 	.byte	0x04, 0x17
        /*001a*/ 	.short	(.L_171 - .L_170)
.L_170:
        /*001c*/ 	.word	0x00000000
        /*0020*/ 	.short	0x0002
        /*0022*/ 	.short	0x0010
        /*0024*/ 	.byte	0x00, 0xf5, 0x21, 0x00


	//----- nvinfo : EIATTR_KPARAM_INFO
	.align		4
.L_171:
        /*0028*/ 	.byte	0x04, 0x17
        /*002a*/ 	.short	(.L_173 - .L_172)
.L_172:
        /*002c*/ 	.word	0x00000000
        /*0030*/ 	.short	0x0001
        /*0032*/ 	.short	0x0008
        /*0034*/ 	.byte	0x00, 0xf5, 0x21, 0x00


	//----- nvinfo : EIATTR_KPARAM_INFO
	.align		4
.L_173:
        /*0038*/ 	.byte	0x04, 0x17
        /*003a*/ 	.short	(.L_175 - .L_174)
.L_174:
        /*003c*/ 	.word	0x00000000
        /*0040*/ 	.short	0x0000
        /*0042*/ 	.short	0x0000
        /*0044*/ 	.byte	0x00, 0xf5, 0x21, 0x00


	//----- nvinfo : EIATTR_SPARSE_MMA_MASK
	.align		4
.L_175:
        /*0048*/ 	.byte	0x03, 0x50
        /*004a*/ 	.short	0x0000


	//----- nvinfo : EIATTR_MAXREG_COUNT
	.align		4
        /*004c*/ 	.byte	0x03, 0x1b
        /*004e*/ 	.short	0x00ff


	//----- nvinfo : EIATTR_MERCURY_ISA_VERSION
	.align		4
        /*0050*/ 	.byte	0x03, 0x5f
        /*0052*/ 	.short	0x0101


	//----- nvinfo : EIATTR_VRC_CTA_INIT_COUNT
	.align		4
        /*0054*/ 	.byte	0x02, 0x4a
	.zero		1
	.zero		1


	//----- nvinfo : EIATTR_EXIT_INSTR_OFFSETS
	.align		4
        /*0058*/ 	.byte	0x04, 0x1c
        /*005a*/ 	.short	(.L_177 - .L_176)


	//   ....[0]....
.L_176:
        /*005c*/ 	.word	0x00000080


	//   ....[1]....
        /*0060*/ 	.word	0x000000d0


	//   ....[2]....
        /*0064*/ 	.word	0x00000220


	//----- nvinfo : EIATTR_CBANK_PARAM_SIZE
	.align		4
.L_177:
        /*0068*/ 	.byte	0x03, 0x19
        /*006a*/ 	.short	0x0020


	//----- nvinfo : EIATTR_PARAM_CBANK
	.align		4
        /*006c*/ 	.byte	0x04, 0x0a
        /*006e*/ 	.short	(.L_179 - .L_178)
	.align		4
.L_178:
        /*0070*/ 	.word	index@(.nv.constant0._Z9findErrorPdS_S_m)
        /*0074*/ 	.short	0x0380
        /*0076*/ 	.short	0x0020


	//----- nvinfo : EIATTR_SW_WAR
	.align		4
.L_179:
        /*0078*/ 	.byte	0x04, 0x36
        /*007a*/ 	.short	(.L_181 - .L_180)
.L_180:
        /*007c*/ 	.word	0x00000008
.L_181:


//--------------------- .nv.info._Z4calcPdS_i     --------------------------
	.section	.nv.info._Z4calcPdS_i,"",@"SHT_CUDA_INFO"
	.sectionflags	@""
	.align	4


	//----- nvinfo : EIATTR_CUDA_API_VERSION
	.align		4
        /*0000*/ 	.byte	0x04, 0x37
        /*0002*/ 	.short	(.L_183 - .L_182)
.L_182:
        /*0004*/ 	.word	0x00000082


	//----- nvinfo : EIATTR_KPARAM_INFO
	.align		4
.L_183:
        /*0008*/ 	.byte	0x04, 0x17
        /*000a*/ 	.short	(.L_185 - .L_184)
.L_184:
        /*000c*/ 	.word	0x00000000
        /*0010*/ 	.short	0x0002
        /*0012*/ 	.short	0x0010
        /*0014*/ 	.byte	0x00, 0xf0, 0x11, 0x00


	//----- nvinfo : EIATTR_KPARAM_INFO
	.align		4
.L_185:
        /*0018*/ 	.byte	0x04, 0x17
        /*001a*/ 	.short	(.L_187 - .L_186)
.L_186:
        /*001c*/ 	.word	0x00000000
        /*0020*/ 	.short	0x0001
        /*0022*/ 	.short	0x0008
        /*0024*/ 	.byte	0x00, 0xf5, 0x21, 0x00


	//----- nvinfo : EIATTR_KPARAM_INFO
	.align		4
.L_187:
        /*0028*/ 	.byte	0x04, 0x17
        /*002a*/ 	.short	(.L_189 - .L_188)
.L_188:
        /*002c*/ 	.word	0x00000000
        /*0030*/ 	.short	0x0000
        /*0032*/ 	.short	0x0000
        /*0034*/ 	.byte	0x00, 0xf5, 0x21, 0x00


	//----- nvinfo : EIATTR_SPARSE_MMA_MASK
	.align		4
.L_189:
        /*0038*/ 	.byte	0x03, 0x50
        /*003a*/ 	.short	0x0000


	//----- nvinfo : EIATTR_MAXREG_COUNT
	.align		4
        /*003c*/ 	.byte	0x03, 0x1b
        /*003e*/ 	.short	0x00ff


	//----- nvinfo : EIATTR_MERCURY_ISA_VERSION
	.align		4
        /*0040*/ 	.byte	0x03, 0x5f
        /*0042*/ 	.short	0x0101


	//----- nvinfo : EIATTR_VRC_CTA_INIT_COUNT
	.align		4
        /*0044*/ 	.byte	0x02, 0x4a
	.zero		1
	.zero		1


	//----- nvinfo : EIATTR_EXIT_INSTR_OFFSETS
	.align		4
        /*0048*/ 	.byte	0x04, 0x1c
        /*004a*/ 	.short	(.L_191 - .L_190)


	//   ....[0]....
.L_190:
        /*004c*/ 	.word	0x00000060


	//   ....[1]....
        /*0050*/ 	.word	0x000000a0


	//   ....[2]....
        /*0054*/ 	.word	0x00000290


	//----- nvinfo : EIATTR_CBANK_PARAM_SIZE
	.align		4
.L_191:
        /*0058*/ 	.byte	0x03, 0x19
        /*005a*/ 	.short	0x0014


	//----- nvinfo : EIATTR_PARAM_CBANK
	.align		4
        /*005c*/ 	.byte	0x04, 0x0a
        /*005e*/ 	.short	(.L_193 - .L_192)
	.align		4
.L_192:
        /*0060*/ 	.word	index@(.nv.constant0._Z4calcPdS_i)
        /*0064*/ 	.short	0x0380
        /*0066*/ 	.short	0x0014


	//----- nvinfo : EIATTR_SW_WAR
	.align		4
.L_193:
        /*0068*/ 	.byte	0x04, 0x36
        /*006a*/ 	.short	(.L_195 - .L_194)
.L_194:
        /*006c*/ 	.word	0x00000008
.L_195:


//--------------------- .nv.callgraph             --------------------------
	.section	.nv.callgraph,"",@"SHT_CUDA_CALLGRAPH"
	.align	4
	.sectionentsize	8
	.align		4
        /*0000*/ 	.word	0x00000000
	.align		4
        /*0004*/ 	.word	0xffffffff
	.align		4
        /*0008*/ 	.word	0x00000000
	.align		4
        /*000c*/ 	.word	0xfffffffe
	.align		4
        /*0010*/ 	.word	0x00000000
	.align		4
        /*0014*/ 	.word	0xfffffffd
	.align		4
        /*0018*/ 	.word	0x00000000
	.align		4
        /*001c*/ 	.word	0xfffffffc


//--------------------- .nv.constant4             --------------------------
	.section	.nv.constant4,"a",@progbits
	.align	8
	.align		8
.nv.constant4:
        /*0000*/ 	.dword	_ZN34_INTERNAL_2d02b1d1_4_k_cu_9e0a45c04cuda3std3__45__cpo5beginE
	.align		8
        /*0008*/ 	.dword	_ZN34_INTERNAL_2d02b1d1_4_k_cu_9e0a45c04cuda3std3__45__cpo3endE
	.align		8
        /*0010*/ 	.dword	_ZN34_INTERNAL_2d02b1d1_4_k_cu_9e0a45c04cuda3std3__45__cpo6cbeginE
	.align		8
        /*0018*/ 	.dword	_ZN34_INTERNAL_2d02b1d1_4_k_cu_9e0a45c04cuda3std3__45__cpo4cendE
	.align		8
        /*0020*/ 	.dword	_ZN34_INTERNAL_2d02b1d1_4_k_cu_9e0a45c04cuda3std3__45__cpo6rbeginE
	.align		8
        /*0028*/ 	.dword	_ZN34_INTERNAL_2d02b1d1_4_k_cu_9e0a45c04cuda3std3__45__cpo4rendE
	.align		8
        /*0030*/ 	.dword	_ZN34_INTERNAL_2d02b1d1_4_k_cu_9e0a45c04cuda3std3__45__cpo7crbeginE
	.align		8
        /*0038*/ 	.dword	_ZN34_INTERNAL_2d02b1d1_4_k_cu_9e0a45c04cuda3std3__45__cpo5crendE
	.align		8
        /*0040*/ 	.dword	_ZN34_INTERNAL_2d02b1d1_4_k_cu_9e0a45c04cuda3std3__436_GLOBAL__N__2d02b1d1_4_k_cu_9e0a45c06ignoreE
	.align		8
        /*0048*/ 	.dword	_ZN34_INTERNAL_2d02b1d1_4_k_cu_9e0a45c04cuda3std3__419piecewise_constructE
	.align		8
        /*0050*/ 	.dword	_ZN34_INTERNAL_2d02b1d1_4_k_cu_9e0a45c04cuda3std3__48in_placeE
	.align		8
        /*0058*/ 	.dword	_ZN34_INTERNAL_2d02b1d1_4_k_cu_9e0a45c04cuda3std3__420unreachable_sentinelE
	.align		8
        /*0060*/ 	.dword	_ZN34_INTERNAL_2d02b1d1_4_k_cu_9e0a45c04cuda3std3__47nulloptE
	.align		8
        /*0068*/ 	.dword	_ZN34_INTERNAL_2d02b1d1_4_k_cu_9e0a45c04cuda3std3__48unexpectE
	.align		8
        /*0070*/ 	.dword	_ZN34_INTERNAL_2d02b1d1_4_k_cu_9e0a45c04cuda3std6ranges3__45__cpo4swapE
	.align		8
        /*0078*/ 	.dword	_ZN34_INTERNAL_2d02b1d1_4_k_cu_9e0a45c04cuda3std6ranges3__45__cpo9iter_moveE
	.align		8
        /*0080*/ 	.dword	_ZN34_INTERNAL_2d02b1d1_4_k_cu_9e0a45c04cuda3std6ranges3__45__cpo5beginE
	.align		8
        /*0088*/ 	.dword	_ZN34_INTERNAL_2d02b1d1_4_k_cu_9e0a45c04cuda3std6ranges3__45__cpo3endE
	.align		8
        /*0090*/ 	.dword	_ZN34_INTERNAL_2d02b1d1_4_k_cu_9e0a45c04cuda3std6ranges3__45__cpo6cbeginE
	.align		8
        /*0098*/ 	.dword	_ZN34_INTERNAL_2d02b1d1_4_k_cu_9e0a45c04cuda3std6ranges3__45__cpo4cendE
	.align		8
        /*00a0*/ 	.dword	_ZN34_INTERNAL_2d02b1d1_4_k_cu_9e0a45c04cuda3std6ranges3__45__cpo7advanceE
	.align		8
        /*00a8*/ 	.dword	_ZN34_INTERNAL_2d02b1d1_4_k_cu_9e0a45c04cuda3std6ranges3__45__cpo9iter_swapE
	.align		8
        /*00b0*/ 	.dword	_ZN34_INTERNAL_2d02b1d1_4_k_cu_9e0a45c04cuda3std6ranges3__45__cpo4nextE
	.align		8
        /*00b8*/ 	.dword	_ZN34_INTERNAL_2d02b1d1_4_k_cu_9e0a45c04cuda3std6ranges3__45__cpo4prevE
	.align		8
        /*00c0*/ 	.dword	_ZN34_INTERNAL_2d02b1d1_4_k_cu_9e0a45c04cuda3std6ranges3__45__cpo4dataE
	.align		8
        /*00c8*/ 	.dword	_ZN34_INTERNAL_2d02b1d1_4_k_cu_9e0a45c04cuda3std6ranges3__45__cpo5cdataE
	.align		8
        /*00d0*/ 	.dword	_ZN34_INTERNAL_2d02b1d1_4_k_cu_9e0a45c04cuda3std6ranges3__45__cpo4sizeE
	.align		8
        /*00d8*/ 	.dword	_ZN34_INTERNAL_2d02b1d1_4_k_cu_9e0a45c04cuda3std6ranges3__45__cpo5ssizeE
	.align		8
        /*00e0*/ 	.dword	_ZN34_INTERNAL_2d02b1d1_4_k_cu_9e0a45c04cuda3std6ranges3__45__cpo8distanceE
	.align		8
        /*00e8*/ 	.dword	_ZN34_INTERNAL_2d02b1d1_4_k_cu_9e0a45c06thrust24THRUST_300001_SM_1000_NS6system6detail10sequential3seqE
	.align		8
        /*00f0*/ 	.dword	_ZN34_INTERNAL_2d02b1d1_4_k_cu_9e0a45c06thrust24THRUST_300001_SM_1000_NS12placeholders2_1E
	.align		8
        /*00f8*/ 	.dword	_ZN34_INTERNAL_2d02b1d1_4_k_cu_9e0a45c06thrust24THRUST_300001_SM_1000_NS12placeholders2_2E
	.align		8
        /*0100*/ 	.dword	_ZN34_INTERNAL_2d02b1d1_4_k_cu_9e0a45c06thrust24THRUST_300001_SM_1000_NS12placeholders2_3E
	.align		8
        /*0108*/ 	.dword	_ZN34_INTERNAL_2d02b1d1_4_k_cu_9e0a45c06thrust24THRUST_300001_SM_1000_NS12placeholders2_4E
	.align		8
        /*0110*/ 	.dword	_ZN34_INTERNAL_2d02b1d1_4_k_cu_9e0a45c06thrust24THRUST_300001_SM_1000_NS12placeholders2_5E
	.align		8
        /*0118*/ 	.dword	_ZN34_INTERNAL_2d02b1d1_4_k_cu_9e0a45c06thrust24THRUST_300001_SM_1000_NS12placeholders2_6E
	.align		8
        /*0120*/ 	.dword	_ZN34_INTERNAL_2d02b1d1_4_k_cu_9e0a45c06thrust24THRUST_300001_SM_1000_NS12placeholders2_7E
	.align		8
        /*0128*/ 	.dword	_ZN34_INTERNAL_2d02b1d1_4_k_cu_9e0a45c06thrust24THRUST_300001_SM_1000_NS12placeholders2_8E
	.align		8
        /*0130*/ 	.dword	_ZN34_INTERNAL_2d02b1d1_4_k_cu_9e0a45c06thrust24THRUST_300001_SM_1000_NS12placeholders2_9E
	.align		8
        /*0138*/ 	.dword	_ZN34_INTERNAL_2d02b1d1_4_k_cu_9e0a45c06thrust24THRUST_300001_SM_1000_NS12placeholders3_10E


//--------------------- .text._ZN3cub18CUB_300001_SM_10006detail6reduce28DeviceReduceSingleTileKernelINS2_10policy_hubIdjN4cuda3__47maximumIvEEE10Policy1000EPdSB_iS8_ddNS5_3std3__410__identityEEEvT0_T1_T2_T3_T4_T6_ --------------------------
	.section	.text._ZN3cub18CUB_300001_SM_10006detail6reduce28DeviceReduceSingleTileKernelINS2_10policy_hubIdjN4cuda3__47maximumIvEEE10Policy1000EPdSB_iS8_ddNS5_3std3__410__identityEEEvT0_T1_T2_T3_T4_T6_,"ax",@progbits
	.align	128
        .global         _ZN3cub18CUB_300001_SM_10006detail6reduce28DeviceReduceSingleTileKernelINS2_10policy_hubIdjN4cuda3__47maximumIvEEE10Policy1000EPdSB_iS8_ddNS5_3std3__410__identityEEEvT0_T1_T2_T3_T4_T6_
        .type           _ZN3cub18CUB_300001_SM_10006detail6reduce28DeviceReduceSingleTileKernelINS2_10policy_hubIdjN4cuda3__47maximumIvEEE10Policy1000EPdSB_iS8_ddNS5_3std3__410__identityEEEvT0_T1_T2_T3_T4_T6_,@function
        .size           _ZN3cub18CUB_300001_SM_10006detail6reduce28DeviceReduceSingleTileKernelINS2_10policy_hubIdjN4cuda3__47maximumIvEEE10Policy1000EPdSB_iS8_ddNS5_3std3__410__identityEEEvT0_T1_T2_T3_T4_T6_,(.L_x_149 - _ZN3cub18CUB_300001_SM_10006detail6reduce28DeviceReduceSingleTileKernelINS2_10policy_hubIdjN4cuda3__47maximumIvEEE10Policy1000EPdSB_iS8_ddNS5_3std3__410__identityEEEvT0_T1_T2_T3_T4_T6_)
        .other          _ZN3cub18CUB_300001_SM_10006detail6reduce28DeviceReduceSingleTileKernelINS2_10policy_hubIdjN4cuda3__47maximumIvEEE10Policy1000EPdSB_iS8_ddNS5_3std3__410__identityEEEvT0_T1_T2_T3_T4_T6_,@"STO_CUDA_ENTRY STV_DEFAULT"
_ZN3cub18CUB_300001_SM_10006detail6reduce28DeviceReduceSingleTileKernelINS2_10policy_hubIdjN4cuda3__47maximumIvEEE10Policy1000EPdSB_iS8_ddNS5_3std3__410__identityEEEvT0_T1_T2_T3_T4_T6_:
.text._ZN3cub18CUB_300001_SM_10006detail6reduce28DeviceReduceSingleTileKernelINS2_10policy_hubIdjN4cuda3__47maximumIvEEE10Policy1000EPdSB_iS8_ddNS5_3std3__410__identityEEEvT0_T1_T2_T3_T4_T6_:
[----:B------:R-:W-:Y:S01]  /*0000*/  LDC R1, c[0x0][0x37c] ;  /* 0x0000df00ff017b82 */ /* 0x000fe20000000800 */
[----:B------:R-:W0:Y:S01]  /*0010*/  LDCU UR4, c[0x0][0x390] ;  /* 0x00007200ff0477ac */ /* 0x000e220008000800 */
[----:B------:R-:W1:Y:S01]  /*0020*/  LDCU.64 UR6, c[0x0][0x358] ;  /* 0x00006b00ff0677ac */ /* 0x000e620008000a00 */
[----:B0-----:R-:W-:-:S05]  /*0030*/  IMAD.U32 R4, RZ, RZ, UR4 ;  /* 0x00000004ff047e24 */ /* 0x001fca000f8e00ff */
[----:B------:R-:W-:-:S13]  /*0040*/  ISETP.NE.AND P0, PT, R4, RZ, PT ;  /* 0x000000ff0400720c */ /* 0x000fda0003f05270 */
[----:B-1----:R-:W-:Y:S05]  /*0050*/  @P0 BRA `(.L_x_0) ;  /* 0x00000000001c0947 */ /* 0x002fea0003800000 */
[----:B------:R-:W0:Y:S02]  /*0060*/  S2R R0, SR_TID.X ;  /* 0x0000000000007919 */ /* 0x000e240000002100 */
[----:B0-----:R-:W-:-:S13]  /*0070*/  ISETP.NE.AND P0, PT, R0, RZ, PT ;  /* 0x000000ff0000720c */ /* 0x001fda0003f05270 */
[----:B------:R-:W-:Y:S05]  /*0080*/  @P0 EXIT ;  /* 0x000000000000094d */ /* 0x000fea0003800000 */
[----:B------:R-:W0:Y:S08]  /*0090*/  LDC.64 R2, c[0x0][0x388] ;  /* 0x0000e200ff027b82 */ /* 0x000e300000000a00 */
[----:B------:R-:W0:Y:S02]  /*00a0*/  LDC.64 R4, c[0x0][0x398] ;  /* 0x0000e600ff047b82 */ /* 0x000e240000000a00 */
[----:B0-----:R-:W-:Y:S01]  /*00b0*/  STG.E.64 desc[UR6][R2.64], R4 ;  /* 0x0000000402007986 */ /* 0x001fe2000c101b06 */
[----:B------:R-:W-:Y:S05]  /*00c0*/  EXIT ;  /* 0x000000000000794d */ /* 0x000fea0003800000 */
.L_x_0:
[----:B------:R-:W0:Y:S01]  /*00d0*/  LDCU UR4, c[0x0][0x380] ;  /* 0x00007000ff0477ac */ /* 0x000e220008000800 */
[----:B------:R-:W-:Y:S01]  /*00e0*/  BSSY.RECONVERGENT B0, `(.L_x_1) ;  /* 0x00005b3000007945 */ /* 0x000fe20003800200 */
[----:B0-----:R-:W-:-:S09]  /*00f0*/  ULOP3.LUT UP0, URZ, UR4, 0x1f, URZ, 0xc0, !UPT ;  /* 0x0000001f04ff7892 */ /* 0x001fd2000f80c0ff */
[----:B------:R-:W-:Y:S05]  /*0100*/  BRA.U UP0, `(.L_x_2) ;  /* 0x0000002d003c7547 */ /* 0x000fea000b800000 */
[----:B------:R-:W-:-:S13]  /*0110*/  ISETP.GT.AND P0, PT, R4, 0x7ff, PT ;  /* 0x000007ff0400780c */ /* 0x000fda0003f04270 */
[----:B------:R-:W-:Y:S05]  /*0120*/  @P0 BRA `(.L_x_3) ;  /* 0x0000001400e80947 */ /* 0x000fea0003800000 */
[----:B------:R-:W0:Y:S01]  /*0130*/  S2R R3, SR_TID.X ;  /* 0x0000000000037919 */ /* 0x000e220000002100 */
[----:B------:R-:W-:Y:S01]  /*0140*/  BSSY.RECONVERGENT B1, `(.L_x_4) ;  /* 0x0000009000017945 */ /* 0x000fe20003800200 */
[----:B------:R-:W-:Y:S02]  /*0150*/  CS2R R6, SRZ ;  /* 0x0000000000067805 */ /* 0x000fe4000001ff00 */
[----:B0-----:R-:W-:Y:S01]  /*0160*/  ISETP.GE.AND P0, PT, R3, R4, PT ;  /* 0x000000040300720c */ /* 0x001fe20003f06270 */
[----:B------:R-:W-:-:S12]  /*0170*/  IMAD.MOV.U32 R5, RZ, RZ, R3 ;  /* 0x000000ffff057224 */ /* 0x000fd800078e0003 */
[----:B------:R-:W-:Y:S05]  /*0180*/  @P0 BRA `(.L_x_5) ;  /* 0x0000000000100947 */ /* 0x000fea0003800000 */
[----:B------:R-:W0:Y:S02]  /*0190*/  LDC.64 R6, c[0x0][0x380] ;  /* 0x0000e000ff067b82 */ /* 0x000e240000000a00 */
[----:B0-----:R-:W-:-:S06]  /*01a0*/  IMAD.WIDE.U32 R6, R3, 0x8, R6 ;  /* 0x0000000803067825 */ /* 0x001fcc00078e0006 */
[----:B------:R-:W5:Y:S01]  /*01b0*/  LDG.E.64.CONSTANT R6, desc[UR6][R6.64] ;  /* 0x0000000606067981 */ /* 0x000f62000c1e9b00 */
[----:B------:R-:W-:-:S07]  /*01c0*/  VIADD R5, R3, 0x100 ;  /* 0x0000010003057836 */ /* 0x000fce0000000000 */
.L_x_5:
[----:B------:R-:W-:Y:S05]  /*01d0*/  BSYNC.RECONVERGENT B1 ;  /* 0x0000000000017941 */ /* 0x000fea0003800200 */
.L_x_4:
[----:B------:R-:W-:Y:S01]  /*01e0*/  ISETP.GE.AND P0, PT, R5, R4, PT ;  /* 0x000000040500720c */ /* 0x000fe20003f06270 */
[----:B------:R-:W-:-:S12]  /*01f0*/  BSSY.RECONVERGENT B1, `(.L_x_6) ;  /* 0x00000b0000017945 */ /* 0x000fd80003800200 */
[----:B------:R-:W-:Y:S05]  /*0200*/  @P0 BRA `(.L_x_7) ;  /* 0x0000000800b80947 */ /* 0x000fea0003800000 */
[----:B------:R-:W-:Y:S01]  /*0210*/  LOP3.LUT R9, RZ, R5, RZ, 0x33, !PT ;  /* 0x00000005ff097212 */ /* 0x000fe200078e33ff */
[----:B------:R-:W-:Y:S04]  /*0220*/  BSSY.RECONVERGENT B2, `(.L_x_8) ;  /* 0x0000019000027945 */ /* 0x000fe80003800200 */
[----:B------:R-:W-:-:S05]  /*0230*/  IMAD.IADD R0, R9, 0x1, R4 ;  /* 0x0000000109007824 */ /* 0x000fca00078e0204 */
[C---:B------:R-:W-:Y:S02]  /*0240*/  LOP3.LUT R2, R0.reuse, 0x300, RZ, 0xc0, !PT ;  /* 0x0000030000027812 */ /* 0x040fe400078ec0ff */
[----:B------:R-:W-:Y:S02]  /*0250*/  ISETP.GE.U32.AND P0, PT, R0, 0x300, PT ;  /* 0x000003000000780c */ /* 0x000fe40003f06070 */
[----:B------:R-:W-:-:S13]  /*0260*/  ISETP.NE.AND P1, PT, R2, 0x300, PT ;  /* 0x000003000200780c */ /* 0x000fda0003f25270 */
[----:B------:R-:W-:Y:S05]  /*0270*/  @!P1 BRA `(.L_x_9) ;  /* 0x00000000004c9947 */ /* 0x000fea0003800000 */
[----:B------:R-:W0:Y:S01]  /*0280*/  LDC.64 R8, c[0x0][0x380] ;  /* 0x0000e000ff087b82 */ /* 0x000e220000000a00 */
[----:B------:R-:W-:-:S04]  /*0290*/  LEA.HI R0, R0, 0x1, RZ, 0x18 ;  /* 0x0000000100007811 */ /* 0x000fc800078fc0ff */
[----:B------:R-:W-:-:S05]  /*02a0*/  LOP3.LUT R0, R0, 0x3, RZ, 0xc0, !PT ;  /* 0x0000000300007812 */ /* 0x000fca00078ec0ff */
[----:B------:R-:W-:Y:S02]  /*02b0*/  IMAD.MOV R0, RZ, RZ, -R0 ;  /* 0x000000ffff007224 */ /* 0x000fe400078e0a00 */
[----:B0-----:R-:W-:-:S04]  /*02c0*/  IMAD.WIDE.U32 R8, R5, 0x8, R8 ;  /* 0x0000000805087825 */ /* 0x001fc800078e0008 */
[----:B------:R-:W-:Y:S02]  /*02d0*/  IMAD.MOV.U32 R2, RZ, RZ, R8 ;  /* 0x000000ffff027224 */ /* 0x000fe400078e0008 */
[----:B------:R-:W-:-:S07]  /*02e0*/  IMAD.MOV.U32 R11, RZ, RZ, R9 ;  /* 0x000000ffff0b7224 */ /* 0x000fce00078e0009 */
.L_x_10:
[----:B------:R-:W-:Y:S02]  /*02f0*/  IMAD.MOV.U32 R8, RZ, RZ, R2 ;  /* 0x000000ffff087224 */ /* 0x000fe400078e0002 */
[----:B------:R-:W-:-:S06]  /*0300*/  IMAD.MOV.U32 R9, RZ, RZ, R11 ;  /* 0x000000ffff097224 */ /* 0x000fcc00078e000b */
[----:B------:R-:W2:Y:S01]  /*0310*/  LDG.E.64.CONSTANT R8, desc[UR6][R8.64] ;  /* 0x0000000608087981 */ /* 0x000ea2000c1e9b00 */
[----:B------:R-:W-:Y:S01]  /*0320*/  VIADD R0, R0, 0x1 ;  /* 0x0000000100007836 */ /* 0x000fe20000000000 */
[----:B------:R-:W-:Y:S01]  /*0330*/  IADD3 R2, P3, PT, R2, 0x800, RZ ;  /* 0x0000080002027810 */ /* 0x000fe20007f7e0ff */
[----:B------:R-:W-:-:S03]  /*0340*/  VIADD R5, R5, 0x100 ;  /* 0x0000010005057836 */ /* 0x000fc60000000000 */
[----:B------:R-:W-:Y:S01]  /*0350*/  ISETP.NE.AND P2, PT, R0, RZ, PT ;  /* 0x000000ff0000720c */ /* 0x000fe20003f45270 */
[----:B------:R-:W-:Y:S01]  /*0360*/  IMAD.X R11, RZ, RZ, R11, P3 ;  /* 0x000000ffff0b7224 */ /* 0x000fe200018e060b */
[----:B--2--5:R-:W-:-:S06]  /*0370*/  DSETP.GEU.AND P1, PT, R6, R8, PT ;  /* 0x000000080600722a */ /* 0x024fcc0003f2e000 */
[----:B------:R-:W-:Y:S02]  /*0380*/  FSEL R6, R8, R6, !P1 ;  /* 0x0000000608067208 */ /* 0x000fe40004800000 */
[----:B------:R-:W-:-:S03]  /*0390*/  FSEL R7, R9, R7, !P1 ;  /* 0x0000000709077208 */ /* 0x000fc60004800000 */
[----:B------:R-:W-:Y:S05]  /*03a0*/  @P2 BRA `(.L_x_10) ;  /* 0xfffffffc00d02947 */ /* 0x000fea000383ffff */
.L_x_9:
[----:B------:R-:W-:Y:S05]  /*03b0*/  BSYNC.RECONVERGENT B2 ;  /* 0x0000000000027941 */ /* 0x000fea0003800200 */
.L_x_8:
[----:B------:R-:W-:Y:S05]  /*03c0*/  @!P0 BRA `(.L_x_7) ;  /* 0x0000000800488947 */ /* 0x000fea0003800000 */
[----:B------:R-:W-:Y:S01]  /*03d0*/  IMAD.IADD R0, R4, 0x1, -R5 ;  /* 0x0000000104007824 */ /* 0x000fe200078e0a05 */
[----:B------:R-:W-:Y:S01]  /*03e0*/  BSSY.RECONVERGENT B2, `(.L_x_11) ;  /* 0x0000051000027945 */ /* 0x000fe20003800200 */
[----:B------:R-:W-:-:S03]  /*03f0*/  PLOP3.LUT P0, PT, PT, PT, PT, 0x80, 0x8 ;  /* 0x000000000008781c */ /* 0x000fc60003f0f070 */
[----:B------:R-:W-:-:S13]  /*0400*/  ISETP.GT.AND P1, PT, R0, 0xc00, PT ;  /* 0x00000c000000780c */ /* 0x000fda0003f24270 */
[----:B------:R-:W-:Y:S05]  /*0410*/  @!P1 BRA `(.L_x_12) ;  /* 0x0000000400349947 */ /* 0x000fea0003800000 */
[----:B------:R-:W0:Y:S01]  /*0420*/  LDC.64 R8, c[0x0][0x380] ;  /* 0x0000e000ff087b82 */ /* 0x000e220000000a00 */
[----:B------:R-:W-:Y:S01]  /*0430*/  PLOP3.LUT P0, PT, PT, PT, PT, 0x8, 0x80 ;  /* 0x000000000080781c */ /* 0x000fe20003f0e170 */
[----:B------:R-:W-:-:S12]  /*0440*/  VIADD R0, R4, 0xfffff400 ;  /* 0xfffff40004007836 */ /* 0x000fd80000000000 */
.L_x_13:
[----:B0-----:R-:W-:-:S05]  /*0450*/  IMAD.WIDE R30, R5, 0x8, R8 ;  /* 0x00000008051e7825 */ /* 0x001fca00078e0208 */
[----:B------:R-:W2:Y:S04]  /*0460*/  LDG.E.64.CONSTANT R10, desc[UR6][R30.64] ;  /* 0x000000061e0a7981 */ /* 0x000ea8000c1e9b00 */
[----:B------:R-:W3:Y:S04]  /*0470*/  LDG.E.64.CONSTANT R12, desc[UR6][R30.64+0x800] ;  /* 0x000800061e0c7981 */ /* 0x000ee8000c1e9b00 */
[----:B------:R-:W4:Y:S01]  /*0480*/  LDG.E.64.CONSTANT R14, desc[UR6][R30.64+0x1000] ;  /* 0x001000061e0e7981 */ /* 0x000f22000c1e9b00 */
[----:B------:R-:W-:-:S03]  /*0490*/  VIADD R39, R5, 0x400 ;  /* 0x0000040005277836 */ /* 0x000fc60000000000 */
[----:B------:R-:W4:Y:S01]  /*04a0*/  LDG.E.64.CONSTANT R16, desc[UR6][R30.64+0x1800] ;  /* 0x001800061e107981 */ /* 0x000f22000c1e9b00 */
[----:B------:R-:W-:-:S05]  /*04b0*/  IMAD.WIDE R38, R39, 0x8, R8 ;  /* 0x0000000827267825 */ /* 0x000fca00078e0208 */
[----:B------:R-:W4:Y:S04]  /*04c0*/  LDG.E.64.CONSTANT R18, desc[UR6][R38.64] ;  /* 0x0000000626127981 */ /* 0x000f28000c1e9b00 */
[----:B------:R-:W4:Y:S04]  /*04d0*/  LDG.E.64.CONSTANT R20, desc[UR6][R38.64+0x800] ;  /* 0x0008000626147981 */ /* 0x000f28000c1e9b00 */
        /* <DEDUP_REMOVED lines=12> */
[----:B------:R-:W4:Y:S04]  /*05a0*/  LDG.E.64.CONSTANT R38, desc[UR6][R44.64+0x1000] ;  /* 0x001000062c267981 */ /* 0x000f28000c1e9b00 */
[----:B------:R-:W4:Y:S01]  /*05b0*/  LDG.E.64.CONSTANT R40, desc[UR6][R44.64+0x1800] ;  /* 0x001800062c287981 */ /* 0x000f22000c1e9b00 */
[----:B------:R-:W-:-:S05]  /*05c0*/  VIADD R5, R5, 0x1000 ;  /* 0x0000100005057836 */ /* 0x000fca0000000000 */
[----:B------:R-:W-:Y:S01]  /*05d0*/  ISETP.GE.AND P2, PT, R5, R0, PT ;  /* 0x000000000500720c */ /* 0x000fe20003f46270 */
[----:B--2--5:R-:W-:-:S06]  /*05e0*/  DSETP.GEU.AND P1, PT, R6, R10, PT ;  /* 0x0000000a0600722a */ /* 0x024fcc0003f2e000 */
[----:B------:R-:W-:Y:S02]  /*05f0*/  FSEL R6, R10, R6, !P1 ;  /* 0x000000060a067208 */ /* 0x000fe40004800000 */
[----:B------:R-:W-:-:S06]  /*0600*/  FSEL R7, R11, R7, !P1 ;  /* 0x000000070b077208 */ /* 0x000fcc0004800000 */
[----:B---3--:R-:W-:-:S06]  /*0610*/  DSETP.GEU.AND P1, PT, R6, R12, PT ;  /* 0x0000000c0600722a */ /* 0x008fcc0003f2e000 */
[----:B------:R-:W-:Y:S02]  /*0620*/  FSEL R6, R12, R6, !P1 ;  /* 0x000000060c067208 */ /* 0x000fe40004800000 */
[----:B------:R-:W-:-:S06]  /*0630*/  FSEL R7, R13, R7, !P1 ;  /* 0x000000070d077208 */ /* 0x000fcc0004800000 */
[----:B----4-:R-:W-:-:S06]  /*0640*/  DSETP.GEU.AND P1, PT, R6, R14, PT ;  /* 0x0000000e0600722a */ /* 0x010fcc0003f2e000 */
[----:B------:R-:W-:Y:S02]  /*0650*/  FSEL R6, R14, R6, !P1 ;  /* 0x000000060e067208 */ /* 0x000fe40004800000 */
[----:B------:R-:W-:-:S06]  /*0660*/  FSEL R7, R15, R7, !P1 ;  /* 0x000000070f077208 */ /* 0x000fcc0004800000 */
[----:B------:R-:W-:-:S06]  /*0670*/  DSETP.GEU.AND P1, PT, R6, R16, PT ;  /* 0x000000100600722a */ /* 0x000fcc0003f2e000 */
        /* <DEDUP_REMOVED lines=37> */
[----:B------:R-:W-:Y:S01]  /*08d0*/  FSEL R7, R41, R7, !P1 ;  /* 0x0000000729077208 */ /* 0x000fe20004800000 */
[----:B------:R-:W-:Y:S06]  /*08e0*/  @!P2 BRA `(.L_x_13) ;  /* 0xfffffff800d8a947 */ /* 0x000fec000383ffff */
.L_x_12:
[----:B------:R-:W-:Y:S05]  /*08f0*/  BSYNC.RECONVERGENT B2 ;  /* 0x0000000000027941 */ /* 0x000fea0003800200 */
.L_x_11:
[----:B------:R-:W-:Y:S01]  /*0900*/  IMAD.IADD R0, R4, 0x1, -R5 ;  /* 0x0000000104007824 */ /* 0x000fe200078e0a05 */
[----:B------:R-:W-:Y:S04]  /*0910*/  BSSY.RECONVERGENT B2, `(.L_x_14) ;  /* 0x0000029000027945 */ /* 0x000fe80003800200 */
[----:B------:R-:W-:-:S13]  /*0920*/  ISETP.GT.AND P1, PT, R0, 0x400, PT ;  /* 0x000004000000780c */ /* 0x000fda0003f24270 */
[----:B------:R-:W-:Y:S05]  /*0930*/  @!P1 BRA `(.L_x_15) ;  /* 0x0000000000989947 */ /* 0x000fea0003800000 */
[----:B------:R-:W0:Y:S02]  /*0940*/  LDC.64 R18, c[0x0][0x380] ;  /* 0x0000e000ff127b82 */ /* 0x000e240000000a00 */
        /* <DEDUP_REMOVED lines=11> */
[----:B------:R-:W-:Y:S01]  /*0a00*/  VIADD R5, R5, 0x800 ;  /* 0x0000080005057836 */ /* 0x000fe20000000000 */
        /* <DEDUP_REMOVED lines=20> */
[----:B------:R-:W-:Y:S02]  /*0b50*/  FSEL R7, R25, R7, !P0 ;  /* 0x0000000719077208 */ /* 0x000fe40004000000 */
[----:B------:R-:W-:-:S04]  /*0b60*/  PLOP3.LUT P0, PT, PT, PT, PT, 0x8, 0x80 ;  /* 0x000000000080781c */ /* 0x000fc80003f0e170 */
[----:B------:R-:W-:-:S06]  /*0b70*/  DSETP.GEU.AND P1, PT, R6, R26, PT ;  /* 0x0000001a0600722a */ /* 0x000fcc0003f2e000 */
[----:B------:R-:W-:Y:S02]  /*0b80*/  FSEL R6, R26, R6, !P1 ;  /* 0x000000061a067208 */ /* 0x000fe40004800000 */
[----:B------:R-:W-:-:S07]  /*0b90*/  FSEL R7, R27, R7, !P1 ;  /* 0x000000071b077208 */ /* 0x000fce0004800000 */
.L_x_15:
[----:B------:R-:W-:Y:S05]  /*0ba0*/  BSYNC.RECONVERGENT B2 ;  /* 0x0000000000027941 */ /* 0x000fea0003800200 */
.L_x_14:
[----:B------:R-:W-:-:S13]  /*0bb0*/  ISETP.LT.OR P0, PT, R5, R4, P0 ;  /* 0x000000040500720c */ /* 0x000fda0000701670 */
[----:B------:R-:W-:Y:S05]  /*0bc0*/  @!P0 BRA `(.L_x_7) ;  /* 0x0000000000488947 */ /* 0x000fea0003800000 */
[----:B------:R-:W0:Y:S02]  /*0bd0*/  LDC.64 R8, c[0x0][0x380] ;  /* 0x0000e000ff087b82 */ /* 0x000e240000000a00 */
[----:B0-----:R-:W-:-:S05]  /*0be0*/  IMAD.WIDE R8, R5, 0x8, R8 ;  /* 0x0000000805087825 */ /* 0x001fca00078e0208 */
[----:B------:R-:W2:Y:S04]  /*0bf0*/  LDG.E.64.CONSTANT R10, desc[UR6][R8.64] ;  /* 0x00000006080a7981 */ /* 0x000ea8000c1e9b00 */
[----:B------:R-:W3:Y:S04]  /*0c00*/  LDG.E.64.CONSTANT R12, desc[UR6][R8.64+0x800] ;  /* 0x00080006080c7981 */ /* 0x000ee8000c1e9b00 */
[----:B------:R-:W4:Y:S04]  /*0c10*/  LDG.E.64.CONSTANT R14, desc[UR6][R8.64+0x1000] ;  /* 0x00100006080e7981 */ /* 0x000f28000c1e9b00 */
[----:B------:R-:W4:Y:S01]  /*0c20*/  LDG.E.64.CONSTANT R16, desc[UR6][R8.64+0x1800] ;  /* 0x0018000608107981 */ /* 0x000f22000c1e9b00 */
        /* <DEDUP_REMOVED lines=11> */
[----:B------:R-:W-:-:S07]  /*0ce0*/  FSEL R7, R17, R7, !P0 ;  /* 0x0000000711077208 */ /* 0x000fce0004000000 */
.L_x_7:
[----:B------:R-:W-:Y:S05]  /*0cf0*/  BSYNC.RECONVERGENT B1 ;  /* 0x0000000000017941 */ /* 0x000fea0003800200 */
.L_x_6:
[----:B------:R-:W-:-:S13]  /*0d00*/  ISETP.GE.AND P0, PT, R4, 0x100, PT ;  /* 0x000001000400780c */ /* 0x000fda0003f06270 */
[----:B------:R-:W-:Y:S05]  /*0d10*/  @!P0 BRA `(.L_x_16) ;  /* 0x00000004003c8947 */ /* 0x000fea0003800000 */
[----:B------:R-:W0:Y:S01]  /*0d20*/  S2R R8, SR_LANEID ;  /* 0x0000000000087919 */ /* 0x000e220000000000 */
[----:B-----5:R-:W-:Y:S04]  /*0d30*/  SHFL.DOWN PT, R4, R6, 0x1, 0x1f ;  /* 0x08201f0006047f89 */ /* 0x020fe800000e0000 */
[----:B------:R-:W1:Y:S02]  /*0d40*/  SHFL.DOWN PT, R5, R7, 0x1, 0x1f ;  /* 0x08201f0007057f89 */ /* 0x000e6400000e0000 */
[----:B-1----:R-:W-:Y:S01]  /*0d50*/  DSETP.GEU.AND P1, PT, R6, R4, PT ;  /* 0x000000040600722a */ /* 0x002fe20003f2e000 */
[C---:B0-----:R-:W-:Y:S02]  /*0d60*/  ISETP.GT.AND P0, PT, R8.reuse, 0x1e, PT ;  /* 0x0000001e0800780c */ /* 0x041fe40003f04270 */
[----:B------:R-:W-:-:S03]  /*0d70*/  ISETP.NE.AND P2, PT, R8, RZ, PT ;  /* 0x000000ff0800720c */ /* 0x000fc60003f45270 */
[----:B------:R-:W-:Y:S02]  /*0d80*/  FSEL R9, R4, R6, !P1 ;  /* 0x0000000604097208 */ /* 0x000fe40004800000 */
[----:B------:R-:W-:Y:S02]  /*0d90*/  FSEL R5, R5, R7, !P1 ;  /* 0x0000000705057208 */ /* 0x000fe40004800000 */
[----:B------:R-:W-:Y:S02]  /*0da0*/  FSEL R6, R6, R9, P0 ;  /* 0x0000000906067208 */ /* 0x000fe40000000000 */
[----:B------:R-:W-:Y:S02]  /*0db0*/  FSEL R11, R7, R5, P0 ;  /* 0x00000005070b7208 */ /* 0x000fe40000000000 */
[----:B------:R-:W-:Y:S01]  /*0dc0*/  ISETP.GT.AND P0, PT, R8, 0x1d, PT ;  /* 0x0000001d0800780c */ /* 0x000fe20003f04270 */
[----:B------:R-:W-:Y:S01]  /*0dd0*/  SHFL.DOWN PT, R4, R6, 0x2, 0x1f ;  /* 0x08401f0006047f89 */ /* 0x000fe200000e0000 */
[----:B------:R-:W-:Y:S01]  /*0de0*/  @!P2 MOV R2, 0x400 ;  /* 0x000004000002a802 */ /* 0x000fe20000000f00 */
[----:B------:R-:W-:Y:S01]  /*0df0*/  IMAD.MOV.U32 R7, RZ, RZ, R11 ;  /* 0x000000ffff077224 */ /* 0x000fe200078e000b */
[----:B------:R-:W-:Y:S01]  /*0e00*/  @!P2 SHF.R.U32.HI R0, RZ, 0x2, R3 ;  /* 0x00000002ff00a819 */ /* 0x000fe20000011603 */
[----:B------:R-:W0:Y:S03]  /*0e10*/  SHFL.DOWN PT, R5, R11, 0x2, 0x1f ;  /* 0x08401f000b057f89 */ /* 0x000e2600000e0000 */
[----:B------:R-:W-:Y:S01]  /*0e20*/  @!P2 LOP3.LUT R0, R0, 0xf8, RZ, 0xc0, !PT ;  /* 0x000000f80000a812 */ /* 0x000fe200078ec0ff */
[----:B------:R-:W1:Y:S01]  /*0e30*/  @!P2 S2R R9, SR_CgaCtaId ;  /* 0x000000000009a919 */ /* 0x000e620000008800 */
[----:B0-----:R-:W-:-:S06]  /*0e40*/  DSETP.GEU.AND P1, PT, R6, R4, PT ;  /* 0x000000040600722a */ /* 0x001fcc0003f2e000 */
[----:B------:R-:W-:Y:S02]  /*0e50*/  @!P0 FSEL R6, R4, R6, !P1 ;  /* 0x0000000604068208 */ /* 0x000fe40004800000 */
[----:B------:R-:W-:Y:S02]  /*0e60*/  @!P0 FSEL R11, R5, R11, !P1 ;  /* 0x0000000b050b8208 */ /* 0x000fe40004800000 */
[----:B------:R-:W-:Y:S01]  /*0e70*/  ISETP.GT.AND P0, PT, R8, 0x1b, PT ;  /* 0x0000001b0800780c */ /* 0x000fe20003f04270 */
[----:B------:R-:W-:Y:S02]  /*0e80*/  SHFL.DOWN PT, R4, R6, 0x4, 0x1f ;  /* 0x08801f0006047f89 */ /* 0x000fe400000e0000 */
[----:B------:R-:W-:Y:S02]  /*0e90*/  IMAD.MOV.U32 R7, RZ, RZ, R11 ;  /* 0x000000ffff077224 */ /* 0x000fe400078e000b */
[----:B------:R-:W0:Y:S04]  /*0ea0*/  SHFL.DOWN PT, R5, R11, 0x4, 0x1f ;  /* 0x08801f000b057f89 */ /* 0x000e2800000e0000 */
        /* <DEDUP_REMOVED lines=14> */
[----:B0-----:R-:W-:Y:S01]  /*0f90*/  DSETP.GEU.AND P0, PT, R6, R4, PT ;  /* 0x000000040600722a */ /* 0x001fe20003f0e000 */
[----:B-1----:R-:W-:-:S05]  /*0fa0*/  @!P2 LEA R7, R9, R2, 0x18 ;  /* 0x000000020907a211 */ /* 0x002fca00078ec0ff */
[----:B------:R-:W-:Y:S01]  /*0fb0*/  FSEL R4, R4, R6, !P0 ;  /* 0x0000000604047208 */ /* 0x000fe20004000000 */
[----:B------:R-:W-:Y:S01]  /*0fc0*/  @!P2 IMAD.IADD R9, R0, 0x1, R7 ;  /* 0x000000010009a824 */ /* 0x000fe200078e0207 */
[----:B------:R-:W-:Y:S02]  /*0fd0*/  FSEL R5, R5, R11, !P0 ;  /* 0x0000000b05057208 */ /* 0x000fe40004000000 */
[----:B------:R-:W-:Y:S02]  /*0fe0*/  ISETP.NE.AND P0, PT, R3, RZ, PT ;  /* 0x000000ff0300720c */ /* 0x000fe40003f05270 */
[----:B------:R-:W-:Y:S01]  /*0ff0*/  FSEL R6, R6, R4, P1 ;  /* 0x0000000406067208 */ /* 0x000fe20000800000 */
[----:B------:R3:W-:Y:S01]  /*1000*/  @!P2 STS.64 [R9+0x8], R4 ;  /* 0x000008040900a388 */ /* 0x0007e20000000a00 */
[----:B------:R-:W-:Y:S01]  /*1010*/  FSEL R7, R11, R5, P1 ;  /* 0x000000050b077208 */ /* 0x000fe20000800000 */
[----:B------:R-:W-:Y:S08]  /*1020*/  BAR.SYNC.DEFER_BLOCKING 0x0 ;  /* 0x0000000000007b1d */ /* 0x000ff00000010000 */
[----:B------:R-:W-:Y:S05]  /*1030*/  @P0 BRA `(.L_x_17) ;  /* 0x0000004800f40947 */ /* 0x000fea0003800000 */
[----:B------:R-:W0:Y:S01]  /*1040*/  S2UR UR5, SR_CgaCtaId ;  /* 0x00000000000579c3 */ /* 0x000e220000008800 */
[----:B------:R-:W-:Y:S02]  /*1050*/  UMOV UR4, 0x400 ;  /* 0x0000040000047882 */ /* 0x000fe40000000000 */
[----:B0-----:R-:W-:-:S09]  /*1060*/  ULEA UR4, UR5, UR4, 0x18 ;  /* 0x0000000405047291 */ /* 0x001fd2000f8ec0ff */
[----:B---3--:R-:W0:Y:S04]  /*1070*/  LDS.128 R8, [UR4+0x10] ;  /* 0x00001004ff087984 */ /* 0x008e280008000c00 */
[----:B------:R-:W1:Y:S01]  /*1080*/  LDS.128 R12, [UR4+0x20] ;  /* 0x00002004ff0c7984 */ /* 0x000e620008000c00 */
[----:B0-----:R-:W-:-:S06]  /*1090*/  DSETP.GEU.AND P1, PT, R6, R8, PT ;  /* 0x000000080600722a */ /* 0x001fcc0003f2e000 */
[----:B------:R-:W-:Y:S02]  /*10a0*/  FSEL R2, R8, R6, !P1 ;  /* 0x0000000608027208 */ /* 0x000fe40004800000 */
[----:B------:R-:W-:Y:S02]  /*10b0*/  FSEL R3, R9, R7, !P1 ;  /* 0x0000000709037208 */ /* 0x000fe40004800000 */
[----:B------:R-:W0:Y:S04]  /*10c0*/  LDS.128 R4, [UR4+0x30] ;  /* 0x00003004ff047984 */ /* 0x000e280008000c00 */
[----:B------:R-:W-:-:S06]  /*10d0*/  DSETP.GEU.AND P1, PT, R2, R10, PT ;  /* 0x0000000a0200722a */ /* 0x000fcc0003f2e000 */
[----:B------:R-:W-:Y:S02]  /*10e0*/  FSEL R2, R10, R2, !P1 ;  /* 0x000000020a027208 */ /* 0x000fe40004800000 */
[----:B------:R-:W-:-:S06]  /*10f0*/  FSEL R3, R11, R3, !P1 ;  /* 0x000000030b037208 */ /* 0x000fcc0004800000 */
[----:B-1----:R-:W-:-:S06]  /*1100*/  DSETP.GEU.AND P1, PT, R2, R12, PT ;  /* 0x0000000c0200722a */ /* 0x002fcc0003f2e000 */
[----:B------:R-:W-:Y:S02]  /*1110*/  FSEL R8, R12, R2, !P1 ;  /* 0x000000020c087208 */ /* 0x000fe40004800000 */
[----:B------:R-:W-:Y:S02]  /*1120*/  FSEL R9, R13, R3, !P1 ;  /* 0x000000030d097208 */ /* 0x000fe40004800000 */
[----:B------:R-:W1:Y:S04]  /*1130*/  LDS.64 R2, [UR4+0x40] ;  /* 0x00004004ff027984 */ /* 0x000e680008000a00 */
[----:B------:R-:W-:-:S06]  /*1140*/  DSETP.GEU.AND P1, PT, R8, R14, PT ;  /* 0x0000000e0800722a */ /* 0x000fcc0003f2e000 */
[----:B------:R-:W-:Y:S02]  /*1150*/  FSEL R8, R14, R8, !P1 ;  /* 0x000000080e087208 */ /* 0x000fe40004800000 */
[----:B------:R-:W-:-:S06]  /*1160*/  FSEL R9, R15, R9, !P1 ;  /* 0x000000090f097208 */ /* 0x000fcc0004800000 */
[----:B0-----:R-:W-:-:S06]  /*1170*/  DSETP.GEU.AND P1, PT, R8, R4, PT ;  /* 0x000000040800722a */ /* 0x001fcc0003f2e000 */
[----:B------:R-:W-:Y:S02]  /*1180*/  FSEL R4, R4, R8, !P1 ;  /* 0x0000000804047208 */ /* 0x000fe40004800000 */
[----:B------:R-:W-:-:S06]  /*1190*/  FSEL R5, R5, R9, !P1 ;  /* 0x0000000905057208 */ /* 0x000fcc0004800000 */
[----:B------:R-:W-:-:S06]  /*11a0*/  DSETP.GEU.AND P1, PT, R4, R6, PT ;  /* 0x000000060400722a */ /* 0x000fcc0003f2e000 */
[----:B------:R-:W-:Y:S02]  /*11b0*/  FSEL R4, R6, R4, !P1 ;  /* 0x0000000406047208 */ /* 0x000fe40004800000 */
[----:B------:R-:W-:-:S06]  /*11c0*/  FSEL R5, R7, R5, !P1 ;  /* 0x0000000507057208 */ /* 0x000fcc0004800000 */
[----:B-1----:R-:W-:-:S06]  /*11d0*/  DSETP.GEU.AND P1, PT, R4, R2, PT ;  /* 0x000000020400722a */ /* 0x002fcc0003f2e000 */
[----:B------:R-:W-:Y:S02]  /*11e0*/  FSEL R6, R2, R4, !P1 ;  /* 0x0000000402067208 */ /* 0x000fe40004800000 */
[----:B------:R-:W-:Y:S01]  /*11f0*/  FSEL R7, R3, R5, !P1 ;  /* 0x0000000503077208 */ /* 0x000fe20004800000 */
[----:B------:R-:W-:Y:S06]  /*1200*/  BRA `(.L_x_17) ;  /* 0x0000004800807947 */ /* 0x000fec0003800000 */
.L_x_16:
[----:B------:R-:W-:Y:S01]  /*1210*/  LOP3.LUT R0, R3, 0x3e0, RZ, 0xc0, !PT ;  /* 0x000003e003007812 */ /* 0x000fe200078ec0ff */
[----:B------:R-:W0:Y:S03]  /*1220*/  S2R R10, SR_LANEID ;  /* 0x00000000000a7919 */ /* 0x000e260000000000 */
[----:B------:R-:W-:Y:S01]  /*1230*/  LOP3.LUT R9, RZ, R0, RZ, 0x33, !PT ;  /* 0x00000000ff097212 */ /* 0x000fe200078e33ff */
[----:B------:R-:W-:-:S04]  /*1240*/  VIADD R5, R0, 0x20 ;  /* 0x0000002000057836 */ /* 0x000fc80000000000 */
[----:B------:R-:W-:Y:S01]  /*1250*/  IMAD.IADD R9, R9, 0x1, R4 ;  /* 0x0000000109097824 */ /* 0x000fe200078e0204 */
[----:B------:R-:W-:-:S04]  /*1260*/  ISETP.GT.AND P0, PT, R5, R4, PT ;  /* 0x000000040500720c */ /* 0x000fc80003f04270 */
[----:B------:R-:W-:-:S05]  /*1270*/  SEL R5, R9, 0x1f, P0 ;  /* 0x0000001f09057807 */ /* 0x000fca0000000000 */
[----:B-----5:R-:W-:Y:S04]  /*1280*/  SHFL.DOWN PT, R8, R6, 0x1, R5 ;  /* 0x0820000006087989 */ /* 0x020fe800000e0005 */
[----:B------:R-:W1:Y:S01]  /*1290*/  SHFL.DOWN PT, R9, R7, 0x1, R5 ;  /* 0x0820000007097989 */ /* 0x000e6200000e0005 */
[C---:B0-----:R-:W-:Y:S01]  /*12a0*/  ISETP.GE.AND P0, PT, R10.reuse, R5, PT ;  /* 0x000000050a00720c */ /* 0x041fe20003f06270 */
[----:B------:R-:W-:Y:S01]  /*12b0*/  VIADD R0, R10, 0x2 ;  /* 0x000000020a007836 */ /* 0x000fe20000000000 */
[----:B-1----:R-:W-:-:S06]  /*12c0*/  DSETP.GEU.AND P1, PT, R6, R8, PT ;  /* 0x000000080600722a */ /* 0x002fcc0003f2e000 */
[-C--:B------:R-:W-:Y:S02]  /*12d0*/  FSEL R11, R8, R6.reuse, !P1 ;  /* 0x00000006080b7208 */ /* 0x080fe40004800000 */
[-C--:B------:R-:W-:Y:S02]  /*12e0*/  FSEL R9, R9, R7.reuse, !P1 ;  /* 0x0000000709097208 */ /* 0x080fe40004800000 */
[----:B------:R-:W-:Y:S02]  /*12f0*/  FSEL R2, R11, R6, !P0 ;  /* 0x000000060b027208 */ /* 0x000fe40004000000 */
[----:B------:R-:W-:Y:S02]  /*1300*/  FSEL R11, R9, R7, !P0 ;  /* 0x00000007090b7208 */ /* 0x000fe40004000000 */
[----:B------:R-:W-:Y:S01]  /*1310*/  ISETP.GT.AND P0, PT, R0, R5, PT ;  /* 0x000000050000720c */ /* 0x000fe20003f04270 */
[----:B------:R-:W-:Y:S01]  /*1320*/  SHFL.DOWN PT, R8, R2, 0x2, R5 ;  /* 0x0840000002087989 */ /* 0x000fe200000e0005 */
[----:B------:R-:W-:-:S02]  /*1330*/  IMAD.MOV.U32 R6, RZ, RZ, R2 ;  /* 0x000000ffff067224 */ /* 0x000fc400078e0002 */
[----:B------:R-:W-:Y:S01]  /*1340*/  IMAD.MOV.U32 R7, RZ, RZ, R11 ;  /* 0x000000ffff077224 */ /* 0x000fe200078e000b */
[----:B------:R-:W0:Y:S01]  /*1350*/  SHFL.DOWN PT, R9, R11, 0x2, R5 ;  /* 0x084000000b097989 */ /* 0x000e2200000e0005 */
[----:B------:R-:W-:-:S04]  /*1360*/  VIADD R0, R10, 0x4 ;  /* 0x000000040a007836 */ /* 0x000fc80000000000 */
[----:B0-----:R-:W-:-:S06]  /*1370*/  DSETP.GEU.AND P1, PT, R6, R8, PT ;  /* 0x000000080600722a */ /* 0x001fcc0003f2e000 */
[----:B------:R-:W-:Y:S02]  /*1380*/  @!P0 FSEL R2, R8, R2, !P1 ;  /* 0x0000000208028208 */ /* 0x000fe40004800000 */
[----:B------:R-:W-:Y:S02]  /*1390*/  @!P0 FSEL R11, R9, R11, !P1 ;  /* 0x0000000b090b8208 */ /* 0x000fe40004800000 */
[----:B------:R-:W-:Y:S01]  /*13a0*/  ISETP.GT.AND P0, PT, R0, R5, PT ;  /* 0x000000050000720c */ /* 0x000fe20003f04270 */
[----:B------:R-:W-:Y:S01]  /*13b0*/  SHFL.DOWN PT, R6, R2, 0x4, R5 ;  /* 0x0880000002067989 */ /* 0x000fe200000e0005 */
[----:B------:R-:W-:Y:S02]  /*13c0*/  IMAD.MOV.U32 R8, RZ, RZ, R2 ;  /* 0x000000ffff087224 */ /* 0x000fe400078e0002 */
        /* <DEDUP_REMOVED lines=8> */
[----:B------:R-:W-:Y:S01]  /*1450*/  IMAD.MOV.U32 R8, RZ, RZ, R2 ;  /* 0x000000ffff087224 */ /* 0x000fe200078e0002 */
[C---:B------:R-:W-:Y:S01]  /*1460*/  ISETP.NE.AND P0, PT, R10.reuse, RZ, PT ;  /* 0x000000ff0a00720c */ /* 0x040fe20003f05270 */
[----:B------:R-:W-:Y:S01]  /*1470*/  IMAD.MOV.U32 R9, RZ, RZ, R11 ;  /* 0x000000ffff097224 */ /* 0x000fe200078e000b */
[----:B------:R-:W0:Y:S01]  /*1480*/  SHFL.DOWN PT, R7, R11, 0x8, R5 ;  /* 0x090000000b077989 */ /* 0x000e2200000e0005 */
[----:B------:R-:W-:-:S10]  /*1490*/  VIADD R0, R10, 0x10 ;  /* 0x000000100a007836 */ /* 0x000fd40000000000 */
[----:B------:R-:W1:Y:S01]  /*14a0*/  @!P0 S2R R13, SR_CgaCtaId ;  /* 0x00000000000d8919 */ /* 0x000e620000008800 */
[----:B0-----:R-:W-:-:S06]  /*14b0*/  DSETP.GEU.AND P2, PT, R8, R6, PT ;  /* 0x000000060800722a */ /* 0x001fcc0003f4e000 */
[----:B------:R-:W-:Y:S02]  /*14c0*/  @!P1 FSEL R2, R6, R2, !P2 ;  /* 0x0000000206029208 */ /* 0x000fe40005000000 */
[----:B------:R-:W-:Y:S02]  /*14d0*/  @!P1 FSEL R11, R7, R11, !P2 ;  /* 0x0000000b070b9208 */ /* 0x000fe40005000000 */
[----:B------:R-:W-:Y:S01]  /*14e0*/  ISETP.GT.AND P1, PT, R0, R5, PT ;  /* 0x000000050000720c */ /* 0x000fe20003f24270 */
[----:B------:R-:W-:Y:S01]  /*14f0*/  SHFL.DOWN PT, R6, R2, 0x10, R5 ;  /* 0x0a00000002067989 */ /* 0x000fe200000e0005 */
[----:B------:R-:W-:Y:S01]  /*1500*/  IMAD.MOV.U32 R8, RZ, RZ, R2 ;  /* 0x000000ffff087224 */ /* 0x000fe200078e0002 */
[----:B------:R-:W-:Y:S01]  /*1510*/  @!P0 SHF.R.U32.HI R0, RZ, 0x2, R3 ;  /* 0x00000002ff008819 */ /* 0x000fe20000011603 */
[----:B------:R-:W-:Y:S01]  /*1520*/  IMAD.MOV.U32 R9, RZ, RZ, R11 ;  /* 0x000000ffff097224 */ /* 0x000fe200078e000b */
[----:B------:R-:W0:Y:S02]  /*1530*/  SHFL.DOWN PT, R7, R11, 0x10, R5 ;  /* 0x0a0000000b077989 */ /* 0x000e2400000e0005 */
[----:B------:R-:W-:-:S03]  /*1540*/  @!P0 LOP3.LUT R0, R0, 0xf8, RZ, 0xc0, !PT ;  /* 0x000000f800008812 */ /* 0x000fc600078ec0ff */
[----:B0-----:R-:W-:Y:S01]  /*1550*/  DSETP.GEU.AND P2, PT, R8, R6, PT ;  /* 0x000000060800722a */ /* 0x001fe20003f4e000 */
[----:B------:R-:W-:-:S04]  /*1560*/  @!P0 MOV R8, 0x400 ;  /* 0x0000040000088802 */ /* 0x000fc80000000f00 */
[----:B-1----:R-:W-:Y:S02]  /*1570*/  @!P0 LEA R13, R13, R8, 0x18 ;  /* 0x000000080d0d8211 */ /* 0x002fe400078ec0ff */
[----:B------:R-:W-:Y:S02]  /*1580*/  @!P1 FSEL R2, R6, R2, !P2 ;  /* 0x0000000206029208 */ /* 0x000fe40005000000 */
[----:B------:R-:W-:Y:S01]  /*1590*/  @!P1 FSEL R11, R7, R11, !P2 ;  /* 0x0000000b070b9208 */ /* 0x000fe20005000000 */
[----:B------:R-:W-:Y:S02]  /*15a0*/  @!P0 IMAD.IADD R13, R0, 0x1, R13 ;  /* 0x00000001000d8824 */ /* 0x000fe400078e020d */
[----:B------:R-:W-:Y:S02]  /*15b0*/  IMAD.MOV.U32 R6, RZ, RZ, R2 ;  /* 0x000000ffff067224 */ /* 0x000fe400078e0002 */
[----:B------:R-:W-:-:S05]  /*15c0*/  IMAD.MOV.U32 R7, RZ, RZ, R11 ;  /* 0x000000ffff077224 */ /* 0x000fca00078e000b */
[----:B------:R3:W-:Y:S01]  /*15d0*/  @!P0 STS.64 [R13+0x8], R6 ;  /* 0x000008060d008388 */ /* 0x0007e20000000a00 */
[----:B------:R-:W-:Y:S01]  /*15e0*/  BAR.SYNC.DEFER_BLOCKING 0x0 ;  /* 0x0000000000007b1d */ /* 0x000fe20000010000 */
[----:B------:R-:W-:-:S13]  /*15f0*/  ISETP.NE.AND P0, PT, R3, RZ, PT ;  /* 0x000000ff0300720c */ /* 0x000fda0003f05270 */
[----:B---3--:R-:W-:Y:S05]  /*1600*/  @P0 BRA `(.L_x_17) ;  /* 0x0000004400800947 */ /* 0x008fea0003800000 */
[----:B------:R-:W0:Y:S01]  /*1610*/  S2UR UR5, SR_CgaCtaId ;  /* 0x00000000000579c3 */ /* 0x000e220000008800 */
[----:B------:R-:W-:Y:S01]  /*1620*/  UMOV UR4, 0x400 ;  /* 0x0000040000047882 */ /* 0x000fe20000000000 */
[----:B------:R-:W-:Y:S01]  /*1630*/  ISETP.GT.AND P2, PT, R4, 0x20, PT ;  /* 0x000000200400780c */ /* 0x000fe20003f44270 */
[----:B0-----:R-:W-:-:S09]  /*1640*/  ULEA UR4, UR5, UR4, 0x18 ;  /* 0x0000000405047291 */ /* 0x001fd2000f8ec0ff */
[----:B------:R-:W0:Y:S04]  /*1650*/  LDS.128 R16, [UR4+0x10] ;  /* 0x00001004ff107984 */ /* 0x000e280008000c00 */
[----:B------:R-:W1:Y:S04]  /*1660*/  LDS.128 R12, [UR4+0x20] ;  /* 0x00002004ff0c7984 */ /* 0x000e680008000c00 */
[----:B------:R-:W2:Y:S01]  /*1670*/  LDS.128 R8, [UR4+0x30] ;  /* 0x00003004ff087984 */ /* 0x000ea20008000c00 */
[----:B0-----:R-:W-:-:S06]  /*1680*/  DSETP.GEU.AND P1, PT, R6, R16, PT ;  /* 0x000000100600722a */ /* 0x001fcc0003f2e000 */
[-C--:B------:R-:W-:Y:S02]  /*1690*/  FSEL R3, R16, R6.reuse, !P1 ;  /* 0x0000000610037208 */ /* 0x080fe40004800000 */
[-C--:B------:R-:W-:Y:S02]  /*16a0*/  FSEL R17, R17, R7.reuse, !P1 ;  /* 0x0000000711117208 */ /* 0x080fe40004800000 */
[----:B------:R-:W-:Y:S02]  /*16b0*/  FSEL R6, R3, R6, P2 ;  /* 0x0000000603067208 */ /* 0x000fe40001000000 */
[----:B------:R-:W-:Y:S02]  /*16c0*/  FSEL R7, R17, R7, P2 ;  /* 0x0000000711077208 */ /* 0x000fe40001000000 */
[C---:B------:R-:W-:Y:S01]  /*16d0*/  ISETP.GT.AND P1, PT, R4.reuse, 0x40, PT ;  /* 0x000000400400780c */ /* 0x040fe20003f24270 */
[----:B------:R-:W-:Y:S01]  /*16e0*/  IMAD.MOV.U32 R2, RZ, RZ, R6 ;  /* 0x000000ffff027224 */ /* 0x000fe200078e0006 */
[----:B------:R-:W-:Y:S01]  /*16f0*/  ISETP.GT.AND P2, PT, R4, 0x60, PT ;  /* 0x000000600400780c */ /* 0x000fe20003f44270 */
[----:B------:R-:W-:-:S06]  /*1700*/  IMAD.MOV.U32 R3, RZ, RZ, R7 ;  /* 0x000000ffff037224 */ /* 0x000fcc00078e0007 */
[----:B------:R-:W-:-:S06]  /*1710*/  DSETP.GEU.AND P3, PT, R2, R18, PT ;  /* 0x000000120200722a */ /* 0x000fcc0003f6e000 */
[----:B------:R-:W-:Y:S02]  /*1720*/  @P1 FSEL R6, R18, R6, !P3 ;  /* 0x0000000612061208 */ /* 0x000fe40005800000 */
[----:B------:R-:W-:Y:S02]  /*1730*/  @P1 FSEL R7, R19, R7, !P3 ;  /* 0x0000000713071208 */ /* 0x000fe40005800000 */
[----:B------:R-:W-:Y:S01]  /*1740*/  ISETP.GT.AND P1, PT, R4, 0x80, PT ;  /* 0x000000800400780c */ /* 0x000fe20003f24270 */
[----:B------:R-:W-:Y:S02]  /*1750*/  IMAD.MOV.U32 R2, RZ, RZ, R6 ;  /* 0x000000ffff027224 */ /* 0x000fe400078e0006 */
[----:B------:R-:W-:-:S06]  /*1760*/  IMAD.MOV.U32 R3, RZ, RZ, R7 ;  /* 0x000000ffff037224 */ /* 0x000fcc00078e0007 */
[----:B-1----:R-:W-:Y:S01]  /*1770*/  DSETP.GEU.AND P3, PT, R2, R12, PT ;  /* 0x0000000c0200722a */ /* 0x002fe20003f6e000 */
[----:B------:R-:W0:Y:S05]  /*1780*/  LDS.64 R2, [UR4+0x40] ;  /* 0x00004004ff027984 */ /* 0x000e2a0008000a00 */
[----:B------:R-:W-:Y:S02]  /*1790*/  @P2 FSEL R6, R12, R6, !P3 ;  /* 0x000000060c062208 */ /* 0x000fe40005800000 */
[----:B------:R-:W-:Y:S02]  /*17a0*/  @P2 FSEL R7, R13, R7, !P3 ;  /* 0x000000070d072208 */ /* 0x000fe40005800000 */
[----:B------:R-:W-:-:S04]  /*17b0*/  ISETP.GT.AND P2, PT, R4, 0xa0, PT ;  /* 0x000000a00400780c */ /* 0x000fc80003f44270 */
[----:B------:R-:W-:-:S06]  /*17c0*/  DSETP.GEU.AND P3, PT, R6, R14, PT ;  /* 0x0000000e0600722a */ /* 0x000fcc0003f6e000 */
[----:B------:R-:W-:Y:S02]  /*17d0*/  @P1 FSEL R6, R14, R6, !P3 ;  /* 0x000000060e061208 */ /* 0x000fe40005800000 */
[----:B------:R-:W-:Y:S02]  /*17e0*/  @P1 FSEL R7, R15, R7, !P3 ;  /* 0x000000070f071208 */ /* 0x000fe40005800000 */
[----:B------:R-:W-:-:S04]  /*17f0*/  ISETP.GT.AND P1, PT, R4, 0xc0, PT ;  /* 0x000000c00400780c */ /* 0x000fc80003f24270 */
[----:B--2---:R-:W-:-:S06]  /*1800*/  DSETP.GEU.AND P3, PT, R6, R8, PT ;  /* 0x000000080600722a */ /* 0x004fcc0003f6e000 */
[----:B------:R-:W-:Y:S02]  /*1810*/  @P2 FSEL R6, R8, R6, !P3 ;  /* 0x0000000608062208 */ /* 0x000fe40005800000 */
[----:B------:R-:W-:Y:S02]  /*1820*/  @P2 FSEL R7, R9, R7, !P3 ;  /* 0x0000000709072208 */ /* 0x000fe40005800000 */
[----:B------:R-:W-:-:S04]  /*1830*/  ISETP.GT.AND P2, PT, R4, 0xe0, PT ;  /* 0x000000e00400780c */ /* 0x000fc80003f44270 */
[----:B------:R-:W-:-:S06]  /*1840*/  DSETP.GEU.AND P3, PT, R6, R10, PT ;  /* 0x0000000a0600722a */ /* 0x000fcc0003f6e000 */
[----:B------:R-:W-:Y:S02]  /*1850*/  @P1 FSEL R6, R10, R6, !P3 ;  /* 0x000000060a061208 */ /* 0x000fe40005800000 */
[----:B------:R-:W-:-:S03]  /*1860*/  @P1 FSEL R7, R11, R7, !P3 ;  /* 0x000000070b071208 */ /* 0x000fc60005800000 */
[----:B------:R-:W-:Y:S02]  /*1870*/  IMAD.MOV.U32 R4, RZ, RZ, R6 ;  /* 0x000000ffff047224 */ /* 0x000fe400078e0006 */
[----:B------:R-:W-:-:S06]  /*1880*/  IMAD.MOV.U32 R5, RZ, RZ, R7 ;  /* 0x000000ffff057224 */ /* 0x000fcc00078e0007 */
[----:B0-----:R-:W-:-:S06]  /*1890*/  DSETP.GEU.AND P1, PT, R4, R2, PT ;  /* 0x000000020400722a */ /* 0x001fcc0003f2e000 */
[----:B------:R-:W-:Y:S02]  /*18a0*/  @P2 FSEL R6, R2, R6, !P1 ;  /* 0x0000000602062208 */ /* 0x000fe40004800000 */
[----:B------:R-:W-:Y:S01]  /*18b0*/  @P2 FSEL R7, R3, R7, !P1 ;  /* 0x0000000703072208 */ /* 0x000fe20004800000 */
[----:B------:R-:W-:Y:S06]  /*18c0*/  BRA `(.L_x_17) ;  /* 0x0000004000d07947 */ /* 0x000fec0003800000 */
.L_x_3:
[----:B------:R-:W0:Y:S01]  /*18d0*/  S2R R0, SR_TID.X ;  /* 0x0000000000007919 */ /* 0x000e220000002100 */
[----:B------:R-:W1:Y:S02]  /*18e0*/  LDCU.64 UR4, c[0x0][0x380] ;  /* 0x00007000ff0477ac */ /* 0x000e640008000a00 */
[----:B-1----:R-:W-:Y:S02]  /*18f0*/  IMAD.U32 R2, RZ, RZ, UR4 ;  /* 0x00000004ff027e24 */ /* 0x002fe4000f8e00ff */
[----:B------:R-:W-:Y:S02]  /*1900*/  IMAD.U32 R3, RZ, RZ, UR5 ;  /* 0x00000005ff037e24 */ /* 0x000fe4000f8e00ff */
[----:B0-----:R-:W-:-:S04]  /*1910*/  IMAD.SHL.U32 R5, R0, 0x4, RZ ;  /* 0x0000000400057824 */ /* 0x001fc800078e00ff */
[----:B------:R-:W-:-:S05]  /*1920*/  IMAD.WIDE.U32 R6, R5, 0x8, R2 ;  /* 0x0000000805067825 */ /* 0x000fca00078e0002 */
[----:B------:R-:W2:Y:S04]  /*1930*/  LDG.E.128.CONSTANT R20, desc[UR6][R6.64] ;  /* 0x0000000606147981 */ /* 0x000ea8000c1e9d00 */
[----:B------:R-:W3:Y:S04]  /*1940*/  LDG.E.128.CONSTANT R12, desc[UR6][R6.64+0x10] ;  /* 0x00001006060c7981 */ /* 0x000ee8000c1e9d00 */
[----:B------:R-:W4:Y:S04]  /*1950*/  LDG.E.128.CONSTANT R8, desc[UR6][R6.64+0x2000] ;  /* 0x0020000606087981 */ /* 0x000f28000c1e9d00 */
[----:B------:R0:W5:Y:S01]  /*1960*/  LDG.E.128.CONSTANT R16, desc[UR6][R6.64+0x2010] ;  /* 0x0020100606107981 */ /* 0x000162000c1e9d00 */
[----:B------:R-:W-:Y:S01]  /*1970*/  ISETP.GE.U32.AND P1, PT, R4, 0x1000, PT ;  /* 0x000010000400780c */ /* 0x000fe20003f26070 */
[----:B------:R-:W-:Y:S01]  /*1980*/  UMOV UR4, 0x800 ;  /* 0x0000080000047882 */ /* 0x000fe20000000000 */
[----:B--2---:R-:W-:-:S06]  /*1990*/  DSETP.GEU.AND P0, PT, R20, R22, PT ;  /* 0x000000161400722a */ /* 0x004fcc0003f0e000 */
[----:B------:R-:W-:Y:S02]  /*19a0*/  FSEL R20, R22, R20, !P0 ;  /* 0x0000001416147208 */ /* 0x000fe40004000000 */
[----:B------:R-:W-:-:S06]  /*19b0*/  FSEL R21, R23, R21, !P0 ;  /* 0x0000001517157208 */ /* 0x000fcc0004000000 */
[----:B---3--:R-:W-:-:S06]  /*19c0*/  DSETP.GEU.AND P0, PT, R20, R12, PT ;  /* 0x0000000c1400722a */ /* 0x008fcc0003f0e000 */
[----:B------:R-:W-:Y:S02]  /*19d0*/  FSEL R12, R12, R20, !P0 ;  /* 0x000000140c0c7208 */ /* 0x000fe40004000000 */
[----:B------:R-:W-:-:S06]  /*19e0*/  FSEL R13, R13, R21, !P0 ;  /* 0x000000150d0d7208 */ /* 0x000fcc0004000000 */
[----:B------:R-:W-:-:S06]  /*19f0*/  DSETP.GEU.AND P0, PT, R12, R14, PT ;  /* 0x0000000e0c00722a */ /* 0x000fcc0003f0e000 */
[----:B------:R-:W-:Y:S02]  /*1a00*/  FSEL R12, R14, R12, !P0 ;  /* 0x0000000c0e0c7208 */ /* 0x000fe40004000000 */
[----:B------:R-:W-:-:S06]  /*1a10*/  FSEL R13, R15, R13, !P0 ;  /* 0x0000000d0f0d7208 */ /* 0x000fcc0004000000 */
[----:B----4-:R-:W-:-:S06]  /*1a20*/  DSETP.GEU.AND P0, PT, R12, R8, PT ;  /* 0x000000080c00722a */ /* 0x010fcc0003f0e000 */
[----:B0-----:R-:W-:Y:S02]  /*1a30*/  FSEL R6, R8, R12, !P0 ;  /* 0x0000000c08067208 */ /* 0x001fe40004000000 */
[----:B------:R-:W-:-:S06]  /*1a40*/  FSEL R7, R9, R13, !P0 ;  /* 0x0000000d09077208 */ /* 0x000fcc0004000000 */
[----:B------:R-:W-:-:S06]  /*1a50*/  DSETP.GEU.AND P0, PT, R6, R10, PT ;  /* 0x0000000a0600722a */ /* 0x000fcc0003f0e000 */
[----:B------:R-:W-:Y:S02]  /*1a60*/  FSEL R6, R10, R6, !P0 ;  /* 0x000000060a067208 */ /* 0x000fe40004000000 */
[----:B------:R-:W-:-:S06]  /*1a70*/  FSEL R7, R11, R7, !P0 ;  /* 0x000000070b077208 */ /* 0x000fcc0004000000 */
[----:B-----5:R-:W-:-:S06]  /*1a80*/  DSETP.GEU.AND P0, PT, R6, R16, PT ;  /* 0x000000100600722a */ /* 0x020fcc0003f0e000 */
[----:B------:R-:W-:Y:S02]  /*1a90*/  FSEL R6, R16, R6, !P0 ;  /* 0x0000000610067208 */ /* 0x000fe40004000000 */
[----:B------:R-:W-:-:S06]  /*1aa0*/  FSEL R7, R17, R7, !P0 ;  /* 0x0000000711077208 */ /* 0x000fcc0004000000 */
[----:B------:R-:W-:-:S06]  /*1ab0*/  DSETP.GEU.AND P0, PT, R6, R18, PT ;  /* 0x000000120600722a */ /* 0x000fcc0003f0e000 */
[----:B------:R-:W-:Y:S02]  /*1ac0*/  FSEL R6, R18, R6, !P0 ;  /* 0x0000000612067208 */ /* 0x000fe40004000000 */
[----:B------:R-:W-:Y:S01]  /*1ad0*/  FSEL R7, R19, R7, !P0 ;  /* 0x0000000713077208 */ /* 0x000fe20004000000 */
[----:B------:R-:W-:Y:S06]  /*1ae0*/  @!P1 BRA `(.L_x_18) ;  /* 0x0000000000a49947 */ /* 0x000fec0003800000 */
[----:B------:R-:W0:Y:S01]  /*1af0*/  LDC R24, c[0x0][0x390] ;  /* 0x0000e400ff187b82 */ /* 0x000e220000000800 */
[----:B------:R-:W-:Y:S01]  /*1b00*/  VIADD R25, R4, 0xfffff800 ;  /* 0xfffff80004197836 */ /* 0x000fe20000000000 */
[----:B------:R-:W-:-:S06]  /*1b10*/  UMOV UR4, 0x800 ;  /* 0x0000080000047882 */ /* 0x000fcc0000000000 */
[----:B------:R-:W1:Y:S02]  /*1b20*/  LDC.64 R2, c[0x0][0x380] ;  /* 0x0000e000ff027b82 */ /* 0x000e640000000a00 */
.L_x_20:
[----:B------:R-:W-:-:S04]  /*1b30*/  VIADD R27, R5, UR4 ;  /* 0x00000004051b7c36 */ /* 0x000fc80008000000 */
[----:B-1----:R-:W-:-:S05]  /*1b40*/  IMAD.WIDE.U32 R26, R27, 0x8, R2 ;  /* 0x000000081b1a7825 */ /* 0x002fca00078e0002 */
[----:B------:R-:W2:Y:S04]  /*1b50*/  LDG.E.128.CONSTANT R12, desc[UR6][R26.64] ;  /* 0x000000061a0c7981 */ /* 0x000ea8000c1e9d00 */
[----:B------:R-:W3:Y:S04]  /*1b60*/  LDG.E.128.CONSTANT R16, desc[UR6][R26.64+0x10] ;  /* 0x000010061a107981 */ /* 0x000ee8000c1e9d00 */
[----:B------:R-:W4:Y:S04]  /*1b70*/  LDG.E.128.CONSTANT R20, desc[UR6][R26.64+0x2000] ;  /* 0x002000061a147981 */ /* 0x000f28000c1e9d00 */
[----:B------:R-:W5:Y:S01]  /*1b80*/  LDG.E.128.CONSTANT R8, desc[UR6][R26.64+0x2010] ;  /* 0x002010061a087981 */ /* 0x000f62000c1e9d00 */
[----:B0-----:R-:W-:Y:S01]  /*1b90*/  IMAD.MOV.U32 R4, RZ, RZ, R24 ;  /* 0x000000ffff047224 */ /* 0x001fe200078e0018 */
[----:B--2---:R-:W-:-:S06]  /*1ba0*/  DSETP.GEU.AND P0, PT, R6, R12, PT ;  /* 0x0000000c0600722a */ /* 0x004fcc0003f0e000 */
[----:B------:R-:W-:Y:S02]  /*1bb0*/  FSEL R6, R12, R6, !P0 ;  /* 0x000000060c067208 */ /* 0x000fe40004000000 */
[----:B------:R-:W-:-:S06]  /*1bc0*/  FSEL R7, R13, R7, !P0 ;  /* 0x000000070d077208 */ /* 0x000fcc0004000000 */
[----:B------:R-:W-:-:S06]  /*1bd0*/  DSETP.GEU.AND P0, PT, R6, R14, PT ;  /* 0x0000000e0600722a */ /* 0x000fcc0003f0e000 */
        /* <DEDUP_REMOVED lines=14> */
[----:B-----5:R-:W-:-:S06]  /*1cc0*/  DSETP.GEU.AND P0, PT, R6, R8, PT ;  /* 0x000000080600722a */ /* 0x020fcc0003f0e000 */
[----:B------:R-:W-:Y:S01]  /*1cd0*/  FSEL R6, R8, R6, !P0 ;  /* 0x0000000608067208 */ /* 0x000fe20004000000 */
[----:B------:R-:W-:Y:S01]  /*1ce0*/  VIADD R8, R4, -UR4 ;  /* 0x8000000404087c36 */ /* 0x000fe20008000000 */
[----:B------:R-:W-:-:S04]  /*1cf0*/  FSEL R7, R9, R7, !P0 ;  /* 0x0000000709077208 */ /* 0x000fc80004000000 */
[----:B------:R-:W-:Y:S02]  /*1d00*/  ISETP.GE.AND P1, PT, R8, 0x800, PT ;  /* 0x000008000800780c */ /* 0x000fe40003f26270 */
[----:B------:R-:W-:-:S06]  /*1d10*/  DSETP.GEU.AND P0, PT, R6, R10, PT ;  /* 0x0000000a0600722a */ /* 0x000fcc0003f0e000 */
[----:B------:R-:W-:Y:S02]  /*1d20*/  FSEL R6, R10, R6, !P0 ;  /* 0x000000060a067208 */ /* 0x000fe40004000000 */
[----:B------:R-:W-:-:S03]  /*1d30*/  FSEL R7, R11, R7, !P0 ;  /* 0x000000070b077208 */ /* 0x000fc60004000000 */
[----:B------:R-:W-:Y:S05]  /*1d40*/  @!P1 BRA `(.L_x_19) ;  /* 0x0000000c00009947 */ /* 0x000fea0003800000 */
[----:B------:R-:W-:-:S06]  /*1d50*/  UIADD3 UR4, UPT, UPT, UR4, 0x800, URZ ;  /* 0x0000080004047890 */ /* 0x000fcc000fffe0ff */
[----:B------:R-:W-:-:S13]  /*1d60*/  ISETP.LT.AND P0, PT, R25, UR4, PT ;  /* 0x0000000419007c0c */ /* 0x000fda000bf01270 */
[----:B------:R-:W-:Y:S05]  /*1d70*/  @!P0 BRA `(.L_x_20) ;  /* 0xfffffffc006c8947 */ /* 0x000fea000383ffff */
.L_x_18:
[----:B------:R-:W-:-:S13]  /*1d80*/  ISETP.LE.AND P0, PT, R4, UR4, PT ;  /* 0x0000000404007c0c */ /* 0x000fda000bf03270 */
[----:B------:R-:W-:Y:S05]  /*1d90*/  @P0 BRA `(.L_x_19) ;  /* 0x0000000800ec0947 */ /* 0x000fea0003800000 */
[----:B------:R-:W-:Y:S01]  /*1da0*/  VIADD R41, R4, -UR4 ;  /* 0x8000000404297c36 */ /* 0x000fe20008000000 */
[----:B------:R-:W-:Y:S04]  /*1db0*/  BSSY.RECONVERGENT B1, `(.L_x_19) ;  /* 0x00000b9000017945 */ /* 0x000fe80003800200 */
[----:B------:R-:W-:-:S13]  /*1dc0*/  ISETP.GE.AND P0, PT, R0, R41, PT ;  /* 0x000000290000720c */ /* 0x000fda0003f06270 */
[----:B------:R-:W-:Y:S05]  /*1dd0*/  @P0 BRA `(.L_x_21) ;  /* 0x0000000800d80947 */ /* 0x000fea0003800000 */
[----:B------:R-:W-:Y:S01]  /*1de0*/  LOP3.LUT R5, RZ, R0, RZ, 0x33, !PT ;  /* 0x00000000ff057212 */ /* 0x000fe200078e33ff */
[----:B------:R-:W-:Y:S01]  /*1df0*/  BSSY.RECONVERGENT B2, `(.L_x_22) ;  /* 0x0000016000027945 */ /* 0x000fe20003800200 */
[----:B------:R-:W-:Y:S02]  /*1e00*/  IMAD.MOV.U32 R40, RZ, RZ, R0 ;  /* 0x000000ffff287224 */ /* 0x000fe400078e0000 */
[----:B------:R-:W-:-:S04]  /*1e10*/  IADD3 R4, PT, PT, R4, -UR4, R5 ;  /* 0x8000000404047c10 */ /* 0x000fc8000fffe005 */
[C---:B------:R-:W-:Y:S02]  /*1e20*/  LOP3.LUT R5, R4.reuse, 0x300, RZ, 0xc0, !PT ;  /* 0x0000030004057812 */ /* 0x040fe400078ec0ff */
[----:B------:R-:W-:Y:S02]  /*1e30*/  ISETP.GE.U32.AND P2, PT, R4, 0x300, PT ;  /* 0x000003000400780c */ /* 0x000fe40003f46070 */
[----:B------:R-:W-:-:S13]  /*1e40*/  ISETP.NE.AND P0, PT, R5, 0x300, PT ;  /* 0x000003000500780c */ /* 0x000fda0003f05270 */
[----:B------:R-:W-:Y:S05]  /*1e50*/  @!P0 BRA `(.L_x_23) ;  /* 0x00000000003c8947 */ /* 0x000fea0003800000 */
[----:B------:R-:W-:Y:S01]  /*1e60*/  LEA.HI R4, R4, 0x1, RZ, 0x18 ;  /* 0x0000000104047811 */ /* 0x000fe200078fc0ff */
[----:B------:R-:W-:Y:S02]  /*1e70*/  VIADD R9, R0, UR4 ;  /* 0x0000000400097c36 */ /* 0x000fe40008000000 */
[----:B------:R-:W-:Y:S01]  /*1e80*/  IMAD.MOV.U32 R40, RZ, RZ, R0 ;  /* 0x000000ffff287224 */ /* 0x000fe200078e0000 */
[----:B------:R-:W-:-:S05]  /*1e90*/  LOP3.LUT R4, R4, 0x3, RZ, 0xc0, !PT ;  /* 0x0000000304047812 */ /* 0x000fca00078ec0ff */
[----:B------:R-:W-:-:S07]  /*1ea0*/  IMAD.MOV R8, RZ, RZ, -R4 ;  /* 0x000000ffff087224 */ /* 0x000fce00078e0a04 */
.L_x_24:
[----:B------:R-:W-:-:S06]  /*1eb0*/  IMAD.WIDE.U32 R4, R9, 0x8, R2 ;  /* 0x0000000809047825 */ /* 0x000fcc00078e0002 */
[----:B------:R-:W2:Y:S01]  /*1ec0*/  LDG.E.64.CONSTANT R4, desc[UR6][R4.64] ;  /* 0x0000000604047981 */ /* 0x000ea2000c1e9b00 */
[----:B------:R-:W-:Y:S02]  /*1ed0*/  VIADD R8, R8, 0x1 ;  /* 0x0000000108087836 */ /* 0x000fe40000000000 */
[----:B------:R-:W-:Y:S02]  /*1ee0*/  VIADD R40, R40, 0x100 ;  /* 0x0000010028287836 */ /* 0x000fe40000000000 */
[----:B------:R-:W-:Y:S01]  /*1ef0*/  VIADD R9, R9, 0x100 ;  /* 0x0000010009097836 */ /* 0x000fe20000000000 */
[----:B------:R-:W-:Y:S01]  /*1f00*/  ISETP.NE.AND P1, PT, R8, RZ, PT ;  /* 0x000000ff0800720c */ /* 0x000fe20003f25270 */
[----:B--2---:R-:W-:-:S06]  /*1f10*/  DSETP.GEU.AND P0, PT, R6, R4, PT ;  /* 0x000000040600722a */ /* 0x004fcc0003f0e000 */
[----:B------:R-:W-:Y:S02]  /*1f20*/  FSEL R6, R4, R6, !P0 ;  /* 0x0000000604067208 */ /* 0x000fe40004000000 */
[----:B------:R-:W-:-:S04]  /*1f30*/  FSEL R7, R5, R7, !P0 ;  /* 0x0000000705077208 */ /* 0x000fc80004000000 */
[----:B------:R-:W-:Y:S05]  /*1f40*/  @P1 BRA `(.L_x_24) ;  /* 0xfffffffc00d81947 */ /* 0x000fea000383ffff */
.L_x_23:
[----:B------:R-:W-:Y:S05]  /*1f50*/  BSYNC.RECONVERGENT B2 ;  /* 0x0000000000027941 */ /* 0x000fea0003800200 */
.L_x_22:
[----:B------:R-:W-:Y:S05]  /*1f60*/  @!P2 BRA `(.L_x_21) ;  /* 0x000000080074a947 */ /* 0x000fea0003800000 */
[----:B------:R-:W0:Y:S01]  /*1f70*/  LDCU.64 UR8, c[0x0][0x380] ;  /* 0x00007000ff0877ac */ /* 0x000e220008000a00 */
[----:B------:R-:W-:Y:S01]  /*1f80*/  IMAD.IADD R9, R41, 0x1, -R40 ;  /* 0x0000000129097824 */ /* 0x000fe200078e0a28 */
[C---:B------:R-:W-:Y:S01]  /*1f90*/  IADD3 R5, P0, PT, R40.reuse, UR4, RZ ;  /* 0x0000000428057c10 */ /* 0x040fe2000ff1e0ff */
[----:B------:R-:W-:Y:S01]  /*1fa0*/  BSSY.RECONVERGENT B2, `(.L_x_25) ;  /* 0x0000059000027945 */ /* 0x000fe20003800200 */
[----:B------:R-:W-:Y:S02]  /*1fb0*/  VIADD R43, R40, UR4 ;  /* 0x00000004282b7c36 */ /* 0x000fe40008000000 */
[----:B------:R-:W-:Y:S01]  /*1fc0*/  ISETP.GT.AND P1, PT, R9, 0xc00, PT ;  /* 0x00000c000900780c */ /* 0x000fe20003f24270 */
[----:B------:R-:W-:Y:S01]  /*1fd0*/  IMAD.X R8, RZ, RZ, RZ, P0 ;  /* 0x000000ffff087224 */ /* 0x000fe200000e06ff */
[----:B0-----:R-:W-:-:S04]  /*1fe0*/  LEA R4, P0, R5, UR8, 0x3 ;  /* 0x0000000805047c11 */ /* 0x001fc8000f8018ff */
[----:B------:R-:W-:Y:S02]  /*1ff0*/  LEA.HI.X R5, R5, UR9, R8, 0x3, P0 ;  /* 0x0000000905057c11 */ /* 0x000fe400080f1c08 */
[----:B------:R-:W-:-:S05]  /*2000*/  IADD3 R4, P0, PT, R4, 0x1000, RZ ;  /* 0x0000100004047810 */ /* 0x000fca0007f1e0ff */
[----:B------:R-:W-:Y:S01]  /*2010*/  IMAD.X R5, RZ, RZ, R5, P0 ;  /* 0x000000ffff057224 */ /* 0x000fe200000e0605 */
[----:B------:R-:W-:Y:S01]  /*2020*/  PLOP3.LUT P0, PT, PT, PT, PT, 0x80, 0x8 ;  /* 0x000000000008781c */ /* 0x000fe20003f0f070 */
[----:B------:R-:W-:-:S12]  /*2030*/  @!P1 BRA `(.L_x_26) ;  /* 0x00000004003c9947 */ /* 0x000fd80003800000 */
[----:B------:R-:W-:Y:S01]  /*2040*/  PLOP3.LUT P0, PT, PT, PT, PT, 0x8, 0x80 ;  /* 0x000000000080781c */ /* 0x000fe20003f0e170 */
[----:B------:R-:W-:-:S12]  /*2050*/  VIADD R45, R41, 0xfffff400 ;  /* 0xfffff400292d7836 */ /* 0x000fd80000000000 */
.L_x_27:
[C---:B------:R-:W-:Y:S01]  /*2060*/  IMAD.WIDE.U32 R38, R43.reuse, 0x8, R2 ;  /* 0x000000082b267825 */ /* 0x040fe200078e0002 */
[----:B------:R-:W2:Y:S04]  /*2070*/  LDG.E.64.CONSTANT R8, desc[UR6][R4.64+-0x800] ;  /* 0xfff8000604087981 */ /* 0x000ea8000c1e9b00 */
[----:B------:R-:W3:Y:S04]  /*2080*/  LDG.E.64.CONSTANT R10, desc[UR6][R4.64] ;  /* 0x00000006040a7981 */ /* 0x000ee8000c1e9b00 */
[----:B------:R-:W4:Y:S01]  /*2090*/  LDG.E.64.CONSTANT R38, desc[UR6][R38.64] ;  /* 0x0000000626267981 */ /* 0x000f22000c1e9b00 */
[----:B------:R-:W-:-:S03]  /*20a0*/  VIADD R15, R43, 0x400 ;  /* 0x000004002b0f7836 */ /* 0x000fc60000000000 */
[----:B------:R-:W5:Y:S01]  /*20b0*/  LDG.E.64.CONSTANT R12, desc[UR6][R4.64+0x800] ;  /* 0x00080006040c7981 */ /* 0x000f62000c1e9b00 */
[----:B------:R-:W-:-:S03]  /*20c0*/  IMAD.WIDE.U32 R14, R15, 0x8, R2 ;  /* 0x000000080f0e7825 */ /* 0x000fc600078e0002 */
[----:B------:R-:W5:Y:S04]  /*20d0*/  LDG.E.64.CONSTANT R16, desc[UR6][R4.64+0x1800] ;  /* 0x0018000604107981 */ /* 0x000f68000c1e9b00 */
[----:B------:R-:W5:Y:S04]  /*20e0*/  LDG.E.64.CONSTANT R14, desc[UR6][R14.64] ;  /* 0x000000060e0e7981 */ /* 0x000f68000c1e9b00 */
[----:B------:R-:W5:Y:S01]  /*20f0*/  LDG.E.64.CONSTANT R18, desc[UR6][R4.64+0x2000] ;  /* 0x0020000604127981 */ /* 0x000f62000c1e9b00 */
        /* <DEDUP_REMOVED lines=11> */
[----:B------:R-:W5:Y:S04]  /*21b0*/  LDG.E.64.CONSTANT R34, desc[UR6][R4.64+0x6000] ;  /* 0x0060000604227981 */ /* 0x000f68000c1e9b00 */
[----:B------:R0:W5:Y:S01]  /*21c0*/  LDG.E.64.CONSTANT R36, desc[UR6][R4.64+0x6800] ;  /* 0x0068000604247981 */ /* 0x000162000c1e9b00 */
[----:B------:R-:W-:-:S05]  /*21d0*/  VIADD R40, R40, 0x1000 ;  /* 0x0000100028287836 */ /* 0x000fca0000000000 */
[----:B------:R-:W-:Y:S02]  /*21e0*/  ISETP.GE.AND P2, PT, R40, R45, PT ;  /* 0x0000002d2800720c */ /* 0x000fe40003f46270 */
[----:B0-----:R-:W-:Y:S01]  /*21f0*/  IADD3 R4, P3, PT, R4, 0x8000, RZ ;  /* 0x0000800004047810 */ /* 0x001fe20007f7e0ff */
[----:B------:R-:W-:-:S04]  /*2200*/  VIADD R43, R43, 0x1000 ;  /* 0x000010002b2b7836 */ /* 0x000fc80000000000 */
[----:B------:R-:W-:Y:S01]  /*2210*/  IMAD.X R5, RZ, RZ, R5, P3 ;  /* 0x000000ffff057224 */ /* 0x000fe200018e0605 */
[----:B----4-:R-:W-:-:S06]  /*2220*/  DSETP.GEU.AND P1, PT, R6, R38, PT ;  /* 0x000000260600722a */ /* 0x010fcc0003f2e000 */
[----:B------:R-:W-:Y:S02]  /*2230*/  FSEL R6, R38, R6, !P1 ;  /* 0x0000000626067208 */ /* 0x000fe40004800000 */
[----:B------:R-:W-:-:S06]  /*2240*/  FSEL R7, R39, R7, !P1 ;  /* 0x0000000727077208 */ /* 0x000fcc0004800000 */
[----:B--2---:R-:W-:-:S06]  /*2250*/  DSETP.GEU.AND P1, PT, R6, R8, PT ;  /* 0x000000080600722a */ /* 0x004fcc0003f2e000 */
[----:B------:R-:W-:Y:S02]  /*2260*/  FSEL R6, R8, R6, !P1 ;  /* 0x0000000608067208 */ /* 0x000fe40004800000 */
[----:B------:R-:W-:-:S06]  /*2270*/  FSEL R7, R9, R7, !P1 ;  /* 0x0000000709077208 */ /* 0x000fcc0004800000 */
[----:B---3--:R-:W-:-:S06]  /*2280*/  DSETP.GEU.AND P1, PT, R6, R10, PT ;  /* 0x0000000a0600722a */ /* 0x008fcc0003f2e000 */
[----:B------:R-:W-:Y:S02]  /*2290*/  FSEL R6, R10, R6, !P1 ;  /* 0x000000060a067208 */ /* 0x000fe40004800000 */
[----:B------:R-:W-:-:S06]  /*22a0*/  FSEL R7, R11, R7, !P1 ;  /* 0x000000070b077208 */ /* 0x000fcc0004800000 */
[----:B-----5:R-:W-:-:S06]  /*22b0*/  DSETP.GEU.AND P1, PT, R6, R12, PT ;  /* 0x0000000c0600722a */ /* 0x020fcc0003f2e000 */
        /* <DEDUP_REMOVED lines=39> */
.L_x_26:
[----:B------:R-:W-:Y:S05]  /*2530*/  BSYNC.RECONVERGENT B2 ;  /* 0x0000000000027941 */ /* 0x000fea0003800200 */
.L_x_25:
[----:B------:R-:W-:Y:S01]  /*2540*/  IMAD.IADD R8, R41, 0x1, -R40 ;  /* 0x0000000129087824 */ /* 0x000fe200078e0a28 */
[----:B------:R-:W-:Y:S04]  /*2550*/  BSSY.RECONVERGENT B2, `(.L_x_28) ;  /* 0x000002b000027945 */ /* 0x000fe80003800200 */
[----:B------:R-:W-:-:S13]  /*2560*/  ISETP.GT.AND P1, PT, R8, 0x400, PT ;  /* 0x000004000800780c */ /* 0x000fda0003f24270 */
[----:B------:R-:W-:Y:S05]  /*2570*/  @!P1 BRA `(.L_x_29) ;  /* 0x0000000000a09947 */ /* 0x000fea0003800000 */
        /* <DEDUP_REMOVED lines=9> */
[----:B------:R-:W5:Y:S04]  /*2610*/  LDG.E.64.CONSTANT R22, desc[UR6][R4.64+0x2000] ;  /* 0x0020000604167981 */ /* 0x000f68000c1e9b00 */
[----:B------:R0:W5:Y:S01]  /*2620*/  LDG.E.64.CONSTANT R8, desc[UR6][R4.64+0x2800] ;  /* 0x0028000604087981 */ /* 0x000162000c1e9b00 */
[----:B------:R-:W-:-:S02]  /*2630*/  VIADD R40, R40, 0x800 ;  /* 0x0000080028287836 */ /* 0x000fc40000000000 */
[----:B------:R-:W-:Y:S01]  /*2640*/  VIADD R43, R43, 0x800 ;  /* 0x000008002b2b7836 */ /* 0x000fe20000000000 */
[----:B0-----:R-:W-:-:S05]  /*2650*/  IADD3 R4, P2, PT, R4, 0x4000, RZ ;  /* 0x0000400004047810 */ /* 0x001fca0007f5e0ff */
        /* <DEDUP_REMOVED lines=22> */
[----:B------:R-:W-:Y:S01]  /*27c0*/  DSETP.GEU.AND P1, PT, R6, R8, PT ;  /* 0x000000080600722a */ /* 0x000fe20003f2e000 */
[----:B------:R-:W-:-:S05]  /*27d0*/  PLOP3.LUT P0, PT, PT, PT, PT, 0x8, 0x80 ;  /* 0x000000000080781c */ /* 0x000fca0003f0e170 */
[----:B------:R-:W-:Y:S02]  /*27e0*/  FSEL R6, R8, R6, !P1 ;  /* 0x0000000608067208 */ /* 0x000fe40004800000 */
[----:B------:R-:W-:-:S07]  /*27f0*/  FSEL R7, R9, R7, !P1 ;  /* 0x0000000709077208 */ /* 0x000fce0004800000 */
.L_x_29:
[----:B------:R-:W-:Y:S05]  /*2800*/  BSYNC.RECONVERGENT B2 ;  /* 0x0000000000027941 */ /* 0x000fea0003800200 */
.L_x_28:
[----:B------:R-:W-:-:S13]  /*2810*/  ISETP.LT.OR P0, PT, R40, R41, P0 ;  /* 0x000000292800720c */ /* 0x000fda0000701670 */
[----:B------:R-:W-:Y:S05]  /*2820*/  @!P0 BRA `(.L_x_21) ;  /* 0x0000000000448947 */ /* 0x000fea0003800000 */
[----:B------:R-:W-:Y:S01]  /*2830*/  IMAD.WIDE.U32 R2, R43, 0x8, R2 ;  /* 0x000000082b027825 */ /* 0x000fe200078e0002 */
[----:B------:R-:W2:Y:S04]  /*2840*/  LDG.E.64.CONSTANT R8, desc[UR6][R4.64+-0x800] ;  /* 0xfff8000604087981 */ /* 0x000ea8000c1e9b00 */
[----:B------:R-:W3:Y:S04]  /*2850*/  LDG.E.64.CONSTANT R10, desc[UR6][R4.64] ;  /* 0x00000006040a7981 */ /* 0x000ee8000c1e9b00 */
[----:B------:R-:W4:Y:S04]  /*2860*/  LDG.E.64.CONSTANT R2, desc[UR6][R2.64] ;  /* 0x0000000602027981 */ /* 0x000f28000c1e9b00 */
[----:B------:R-:W5:Y:S01]  /*2870*/  LDG.E.64.CONSTANT R12, desc[UR6][R4.64+0x800] ;  /* 0x00080006040c7981 */ /* 0x000f62000c1e9b00 */
        /* <DEDUP_REMOVED lines=11> */
[----:B------:R-:W-:-:S07]  /*2930*/  FSEL R7, R13, R3, !P0 ;  /* 0x000000030d077208 */ /* 0x000fce0004000000 */
.L_x_21:
[----:B------:R-:W-:Y:S05]  /*2940*/  BSYNC.RECONVERGENT B1 ;  /* 0x0000000000017941 */ /* 0x000fea0003800200 */
.L_x_19:
[----:B------:R-:W0:Y:S01]  /*2950*/  S2R R10, SR_LANEID ;  /* 0x00000000000a7919 */ /* 0x000e220000000000 */
[----:B------:R-:W-:Y:S04]  /*2960*/  SHFL.DOWN PT, R2, R6, 0x1, 0x1f ;  /* 0x08201f0006027f89 */ /* 0x000fe800000e0000 */
        /* <DEDUP_REMOVED lines=10> */
[----:B------:R-:W-:-:S02]  /*2a10*/  @!P2 MOV R7, 0x400 ;  /* 0x000004000007a802 */ /* 0x000fc40000000f00 */
        /* <DEDUP_REMOVED lines=8> */
[----:B------:R-:W-:Y:S01]  /*2aa0*/  SHFL.DOWN PT, R2, R4, 0x4, 0x1f ;  /* 0x08801f0004027f89 */ /* 0x000fe200000e0000 */
[----:B-1----:R-:W-:-:S03]  /*2ab0*/  @!P2 LEA R7, R8, R7, 0x18 ;  /* 0x000000070807a211 */ /* 0x002fc600078ec0ff */
[----:B------:R-:W0:Y:S02]  /*2ac0*/  SHFL.DOWN PT, R3, R5, 0x4, 0x1f ;  /* 0x08801f0005037f89 */ /* 0x000e2400000e0000 */
[----:B------:R-:W-:Y:S01]  /*2ad0*/  @!P2 IMAD.IADD R9, R6, 0x1, R7 ;  /* 0x000000010609a824 */ /* 0x000fe200078e0207 */
[----:B0-----:R-:W-:-:S06]  /*2ae0*/  DSETP.GEU.AND P0, PT, R4, R2, PT ;  /* 0x000000020400722a */ /* 0x001fcc0003f0e000 */
[----:B------:R-:W-:Y:S02]  /*2af0*/  @!P1 FSEL R4, R2, R4, !P0 ;  /* 0x0000000402049208 */ /* 0x000fe40004000000 */
[----:B------:R-:W-:Y:S02]  /*2b00*/  @!P1 FSEL R5, R3, R5, !P0 ;  /* 0x0000000503059208 */ /* 0x000fe40004000000 */
[----:B------:R-:W-:Y:S01]  /*2b10*/  ISETP.GT.AND P1, PT, R10, 0x17, PT ;  /* 0x000000170a00780c */ /* 0x000fe20003f24270 */
[----:B------:R-:W-:Y:S04]  /*2b20*/  SHFL.DOWN PT, R2, R4, 0x8, 0x1f ;  /* 0x09001f0004027f89 */ /* 0x000fe800000e0000 */
[----:B------:R-:W0:Y:S02]  /*2b30*/  SHFL.DOWN PT, R3, R5, 0x8, 0x1f ;  /* 0x09001f0005037f89 */ /* 0x000e2400000e0000 */
[----:B0-----:R-:W-:-:S06]  /*2b40*/  DSETP.GEU.AND P0, PT, R4, R2, PT ;  /* 0x000000020400722a */ /* 0x001fcc0003f0e000 */
[----:B------:R-:W-:Y:S02]  /*2b50*/  @!P1 FSEL R4, R2, R4, !P0 ;  /* 0x0000000402049208 */ /* 0x000fe40004000000 */
[----:B------:R-:W-:Y:S02]  /*2b60*/  @!P1 FSEL R5, R3, R5, !P0 ;  /* 0x0000000503059208 */ /* 0x000fe40004000000 */
[----:B------:R-:W-:Y:S01]  /*2b70*/  ISETP.GT.AND P1, PT, R10, 0xf, PT ;  /* 0x0000000f0a00780c */ /* 0x000fe20003f24270 */
[----:B------:R-:W-:Y:S04]  /*2b80*/  SHFL.DOWN PT, R2, R4, 0x10, 0x1f ;  /* 0x0a001f0004027f89 */ /* 0x000fe800000e0000 */
[----:B------:R-:W0:Y:S02]  /*2b90*/  SHFL.DOWN PT, R3, R5, 0x10, 0x1f ;  /* 0x0a001f0005037f89 */ /* 0x000e2400000e0000 */
[----:B0-----:R-:W-:-:S06]  /*2ba0*/  DSETP.GEU.AND P0, PT, R4, R2, PT ;  /* 0x000000020400722a */ /* 0x001fcc0003f0e000 */
[----:B------:R-:W-:Y:S02]  /*2bb0*/  FSEL R2, R2, R4, !P0 ;  /* 0x0000000402027208 */ /* 0x000fe40004000000 */
        /* <DEDUP_REMOVED lines=10> */
[----:B--2---:R-:W0:Y:S04]  /*2c60*/  LDS.128 R8, [UR4+0x10] ;  /* 0x00001004ff087984 */ /* 0x004e280008000c00 */
        /* <DEDUP_REMOVED lines=25> */
.L_x_2:
        /* <DEDUP_REMOVED lines=12> */
.L_x_32:
[----:B------:R-:W-:Y:S05]  /*2ec0*/  BSYNC.RECONVERGENT B1 ;  /* 0x0000000000017941 */ /* 0x000fea0003800200 */
.L_x_31:
        /* <DEDUP_REMOVED lines=17> */
.L_x_37:
        /* <DEDUP_REMOVED lines=12> */
.L_x_36:
[----:B------:R-:W-:Y:S05]  /*30a0*/  BSYNC.RECONVERGENT B2 ;  /* 0x0000000000027941 */ /* 0x000fea0003800200 */
.L_x_35:
        /* <DEDUP_REMOVED lines=9> */
.L_x_40:
        /* <DEDUP_REMOVED lines=74> */
.L_x_39:
[----:B------:R-:W-:Y:S05]  /*35e0*/  BSYNC.RECONVERGENT B2 ;  /* 0x0000000000027941 */ /* 0x000fea0003800200 */
.L_x_38:
        /* <DEDUP_REMOVED lines=42> */
.L_x_42:
[----:B------:R-:W-:Y:S05]  /*3890*/  BSYNC.RECONVERGENT B2 ;  /* 0x0000000000027941 */ /* 0x000fea0003800200 */
.L_x_41:
        /* <DEDUP_REMOVED lines=20> */
.L_x_34:
[----:B------:R-:W-:Y:S05]  /*39e0*/  BSYNC.RECONVERGENT B1 ;  /* 0x0000000000017941 */ /* 0x000fea0003800200 */
.L_x_33:
        /* <DEDUP_REMOVED lines=14> */
[----:B------:R-:W-:Y:S01]  /*3ad0*/  IMAD.MOV.U32 R2, RZ, RZ, R9 ;  /* 0x000000ffff027224 */ /* 0x000fe200078e0009 */
[----:B------:R-:W-:Y:S01]  /*3ae0*/  @!P2 MOV R4, 0x400 ;  /* 0x000004000004a802 */ /* 0x000fe20000000f00 */
[----:B------:R-:W-:Y:S01]  /*3af0*/  IMAD.MOV.U32 R3, RZ, RZ, R11 ;  /* 0x000000ffff037224 */ /* 0x000fe200078e000b */
[----:B------:R-:W0:Y:S01]  /*3b00*/  SHFL.DOWN PT, R7, R11, 0x2, 0x1f ;  /* 0x08401f000b077f89 */ /* 0x000e2200000e0000 */
[----:B------:R-:W-:Y:S01]  /*3b10*/  @!P2 SHF.R.U32.HI R0, RZ, 0x2, R5 ;  /* 0x00000002ff00a819 */ /* 0x000fe20000011605 */
[----:B------:R-:W1:Y:S03]  /*3b20*/  @!P2 S2R R13, SR_CgaCtaId ;  /* 0x00000000000da919 */ /* 0x000e660000008800 */
[----:B------:R-:W-:Y:S01]  /*3b30*/  @!P2 LOP3.LUT R0, R0, 0xf8, RZ, 0xc0, !PT ;  /* 0x000000f80000a812 */ /* 0x000fe200078ec0ff */
[----:B0-----:R-:W-:-:S06]  /*3b40*/  DSETP.GEU.AND P0, PT, R2, R6, PT ;  /* 0x000000060200722a */ /* 0x001fcc0003f0e000 */
[----:B------:R-:W-:Y:S02]  /*3b50*/  @!P1 FSEL R9, R6, R9, !P0 ;  /* 0x0000000906099208 */ /* 0x000fe40004000000 */
[----:B------:R-:W-:Y:S02]  /*3b60*/  @!P1 FSEL R11, R7, R11, !P0 ;  /* 0x0000000b070b9208 */ /* 0x000fe40004000000 */
[----:B------:R-:W-:Y:S01]  /*3b70*/  ISETP.GT.AND P1, PT, R8, 0x1b, PT ;  /* 0x0000001b0800780c */ /* 0x000fe20003f24270 */
[----:B------:R-:W-:Y:S01]  /*3b80*/  SHFL.DOWN PT, R2, R9, 0x4, 0x1f ;  /* 0x08801f0009027f89 */ /* 0x000fe200000e0000 */
[----:B------:R-:W-:Y:S01]  /*3b90*/  IMAD.MOV.U32 R6, RZ, RZ, R9 ;  /* 0x000000ffff067224 */ /* 0x000fe200078e0009 */
[----:B-1----:R-:W-:Y:S01]  /*3ba0*/  @!P2 LEA R13, R13, R4, 0x18 ;  /* 0x000000040d0da211 */ /* 0x002fe200078ec0ff */
[----:B------:R-:W-:Y:S01]  /*3bb0*/  IMAD.MOV.U32 R7, RZ, RZ, R11 ;  /* 0x000000ffff077224 */ /* 0x000fe200078e000b */
[----:B------:R-:W0:Y:S03]  /*3bc0*/  SHFL.DOWN PT, R3, R11, 0x4, 0x1f ;  /* 0x08801f000b037f89 */ /* 0x000e2600000e0000 */
[----:B------:R-:W-:-:S02]  /*3bd0*/  @!P2 IMAD.IADD R13, R0, 0x1, R13 ;  /* 0x00000001000da824 */ /* 0x000fc400078e020d */
[----:B0-----:R-:W-:-:S06]  /*3be0*/  DSETP.GEU.AND P0, PT, R6, R2, PT ;  /* 0x000000020600722a */ /* 0x001fcc0003f0e000 */
[----:B------:R-:W-:Y:S02]  /*3bf0*/  @!P1 FSEL R9, R2, R9, !P0 ;  /* 0x0000000902099208 */ /* 0x000fe40004000000 */
[----:B------:R-:W-:Y:S02]  /*3c00*/  @!P1 FSEL R11, R3, R11, !P0 ;  /* 0x0000000b030b9208 */ /* 0x000fe40004000000 */
[----:B------:R-:W-:Y:S01]  /*3c10*/  ISETP.GT.AND P1, PT, R8, 0x17, PT ;  /* 0x000000170800780c */ /* 0x000fe20003f24270 */
[----:B------:R-:W-:Y:S01]  /*3c20*/  SHFL.DOWN PT, R2, R9, 0x8, 0x1f ;  /* 0x09001f0009027f89 */ /* 0x000fe200000e0000 */
[----:B------:R-:W-:Y:S02]  /*3c30*/  IMAD.MOV.U32 R6, RZ, RZ, R9 ;  /* 0x000000ffff067224 */ /* 0x000fe400078e0009 */
[----:B------:R-:W-:Y:S01]  /*3c40*/  IMAD.MOV.U32 R7, RZ, RZ, R11 ;  /* 0x000000ffff077224 */ /* 0x000fe200078e000b */
[----:B------:R-:W0:Y:S05]  /*3c50*/  SHFL.DOWN PT, R3, R11, 0x8, 0x1f ;  /* 0x09001f000b037f89 */ /* 0x000e2a00000e0000 */
        /* <DEDUP_REMOVED lines=20> */
[----:B------:R-:W0:Y:S04]  /*3da0*/  LDS.128 R8, [UR4+0x10] ;  /* 0x00001004ff087984 */ /* 0x000e280008000c00 */
[----:B-1----:R-:W1:Y:S01]  /*3db0*/  LDS.128 R12, [UR4+0x20] ;  /* 0x00002004ff0c7984 */ /* 0x002e620008000c00 */
        /* <DEDUP_REMOVED lines=24> */
.L_x_43:
        /* <DEDUP_REMOVED lines=20> */
[----:B------:R-:W0:Y:S05]  /*4080*/  SHFL.DOWN PT, R7, R0, 0x2, R11 ;  /* 0x0840000000077989 */ /* 0x000e2a00000e000b */
[----:B0-----:R-:W-:-:S06]  /*4090*/  DSETP.GEU.AND P0, PT, R2, R6, PT ;  /* 0x000000060200722a */ /* 0x001fcc0003f0e000 */
[----:B------:R-:W-:Y:S01]  /*40a0*/  @!P1 FSEL R9, R6, R9, !P0 ;  /* 0x0000000906099208 */ /* 0x000fe20004000000 */
[----:B------:R-:W-:Y:S01]  /*40b0*/  VIADD R6, R8, 0x4 ;  /* 0x0000000408067836 */ /* 0x000fe20000000000 */
[----:B------:R-:W-:-:S03]  /*40c0*/  @!P1 FSEL R0, R7, R0, !P0 ;  /* 0x0000000007009208 */ /* 0x000fc60004000000 */
[----:B------:R-:W-:Y:S01]  /*40d0*/  SHFL.DOWN PT, R2, R9, 0x4, R11 ;  /* 0x0880000009027989 */ /* 0x000fe200000e000b */
[----:B------:R-:W-:Y:S01]  /*40e0*/  ISETP.GT.AND P1, PT, R6, R11, PT ;  /* 0x0000000b0600720c */ /* 0x000fe20003f24270 */
[----:B------:R-:W-:Y:S02]  /*40f0*/  IMAD.MOV.U32 R6, RZ, RZ, R9 ;  /* 0x000000ffff067224 */ /* 0x000fe400078e0009 */
[----:B------:R-:W0:Y:S01]  /*4100*/  SHFL.DOWN PT, R3, R0, 0x4, R11 ;  /* 0x0880000000037989 */ /* 0x000e2200000e000b */
[----:B------:R-:W-:-:S06]  /*4110*/  IMAD.MOV.U32 R7, RZ, RZ, R0 ;  /* 0x000000ffff077224 */ /* 0x000fcc00078e0000 */
[----:B0-----:R-:W-:Y:S01]  /*4120*/  DSETP.GEU.AND P0, PT, R6, R2, PT ;  /* 0x000000020600722a */ /* 0x001fe20003f0e000 */
[----:B------:R-:W-:-:S05]  /*4130*/  VIADD R6, R8, 0x8 ;  /* 0x0000000808067836 */ /* 0x000fca0000000000 */
        /* <DEDUP_REMOVED lines=15> */
[----:B------:R-:W-:Y:S02]  /*4230*/  IMAD.MOV.U32 R6, RZ, RZ, R9 ;  /* 0x000000ffff067224 */ /* 0x000fe400078e0009 */
[----:B------:R-:W-:Y:S01]  /*4240*/  IMAD.MOV.U32 R7, RZ, RZ, R0 ;  /* 0x000000ffff077224 */ /* 0x000fe200078e0000 */
[----:B------:R-:W0:Y:S05]  /*4250*/  SHFL.DOWN PT, R3, R0, 0x10, R11 ;  /* 0x0a00000000037989 */ /* 0x000e2a00000e000b */
[----:B0-----:R-:W-:Y:S01]  /*4260*/  DSETP.GEU.AND P1, PT, R6, R2, PT ;  /* 0x000000020600722a */ /* 0x001fe20003f2e000 */
[----:B------:R-:W-:-:S02]  /*4270*/  @!P0 MOV R7, 0x400 ;  /* 0x0000040000078802 */ /* 0x000fc40000000f00 */
[----:B------:R-:W-:Y:S02]  /*4280*/  @!P0 SHF.R.U32.HI R6, RZ, 0x2, R5 ;  /* 0x00000002ff068819 */ /* 0x000fe40000011605 */
[----:B-1----:R-:W-:Y:S02]  /*4290*/  @!P0 LEA R7, R10, R7, 0x18 ;  /* 0x000000070a078211 */ /* 0x002fe400078ec0ff */
[----:B------:R-:W-:Y:S02]  /*42a0*/  @!P0 LOP3.LUT R6, R6, 0xf8, RZ, 0xc0, !PT ;  /* 0x000000f806068812 */ /* 0x000fe400078ec0ff */
[----:B------:R-:W-:Y:S02]  /*42b0*/  @!P2 FSEL R9, R2, R9, !P1 ;  /* 0x000000090209a208 */ /* 0x000fe40004800000 */
[----:B------:R-:W-:Y:S01]  /*42c0*/  @!P2 FSEL R0, R3, R0, !P1 ;  /* 0x000000000300a208 */ /* 0x000fe20004800000 */
[----:B------:R-:W-:Y:S02]  /*42d0*/  @!P0 IMAD.IADD R3, R6, 0x1, R7 ;  /* 0x0000000106038824 */ /* 0x000fe400078e0207 */
[----:B------:R-:W-:-:S02]  /*42e0*/  IMAD.MOV.U32 R6, RZ, RZ, R9 ;  /* 0x000000ffff067224 */ /* 0x000fc400078e0009 */
[----:B------:R-:W-:-:S05]  /*42f0*/  IMAD.MOV.U32 R7, RZ, RZ, R0 ;  /* 0x000000ffff077224 */ /* 0x000fca00078e0000 */
[----:B------:R1:W-:Y:S01]  /*4300*/  @!P0 STS.64 [R3+0x8], R6 ;  /* 0x0000080603008388 */ /* 0x0003e20000000a00 */
[----:B------:R-:W-:Y:S01]  /*4310*/  BAR.SYNC.DEFER_BLOCKING 0x0 ;  /* 0x0000000000007b1d */ /* 0x000fe20000010000 */
[----:B------:R-:W-:-:S13]  /*4320*/  ISETP.NE.AND P0, PT, R5, RZ, PT ;  /* 0x000000ff0500720c */ /* 0x000fda0003f05270 */
[----:B-1----:R-:W-:Y:S05]  /*4330*/  @P0 BRA `(.L_x_17) ;  /* 0x0000001800340947 */ /* 0x002fea0003800000 */
[----:B------:R-:W0:Y:S01]  /*4340*/  S2UR UR5, SR_CgaCtaId ;  /* 0x00000000000579c3 */ /* 0x000e220000008800 */
[----:B------:R-:W-:Y:S01]  /*4350*/  UMOV UR4, 0x400 ;  /* 0x0000040000047882 */ /* 0x000fe20000000000 */
[C---:B------:R-:W-:Y:S02]  /*4360*/  ISETP.GT.AND P3, PT, R4.reuse, 0x20, PT ;  /* 0x000000200400780c */ /* 0x040fe40003f64270 */
        /* <DEDUP_REMOVED lines=10> */
[----:B------:R-:W-:Y:S01]  /*4410*/  ISETP.GT.AND P1, PT, R4, 0x60, PT ;  /* 0x000000600400780c */ /* 0x000fe20003f24270 */
[----:B------:R-:W-:Y:S02]  /*4420*/  IMAD.MOV.U32 R2, RZ, RZ, R6 ;  /* 0x000000ffff027224 */ /* 0x000fe400078e0006 */
        /* <DEDUP_REMOVED lines=29> */
.L_x_30:
[----:B------:R-:W0:Y:S01]  /*4600*/  S2R R41, SR_TID.X ;  /* 0x0000000000297919 */ /* 0x000e220000002100 */
[----:B------:R-:W0:Y:S02]  /*4610*/  LDC.64 R6, c[0x0][0x380] ;  /* 0x0000e000ff067b82 */ /* 0x000e240000000a00 */
[----:B0-----:R-:W-:-:S05]  /*4620*/  IMAD.WIDE.U32 R6, R41, 0x8, R6 ;  /* 0x0000000829067825 */ /* 0x001fca00078e0006 */
[----:B------:R-:W2:Y:S04]  /*4630*/  LDG.E.64.CONSTANT R20, desc[UR6][R6.64] ;  /* 0x0000000606147981 */ /* 0x000ea8000c1e9b00 */
[----:B------:R-:W2:Y:S04]  /*4640*/  LDG.E.64.CONSTANT R2, desc[UR6][R6.64+0x800] ;  /* 0x0008000606027981 */ /* 0x000ea8000c1e9b00 */
[----:B------:R-:W3:Y:S04]  /*4650*/  LDG.E.64.CONSTANT R8, desc[UR6][R6.64+0x1000] ;  /* 0x0010000606087981 */ /* 0x000ee8000c1e9b00 */
[----:B------:R-:W4:Y:S04]  /*4660*/  LDG.E.64.CONSTANT R10, desc[UR6][R6.64+0x1800] ;  /* 0x00180006060a7981 */ /* 0x000f28000c1e9b00 */
[----:B------:R-:W5:Y:S04]  /*4670*/  LDG.E.64.CONSTANT R12, desc[UR6][R6.64+0x2000] ;  /* 0x00200006060c7981 */ /* 0x000f68000c1e9b00 */
[----:B------:R-:W5:Y:S04]  /*4680*/  LDG.E.64.CONSTANT R14, desc[UR6][R6.64+0x2800] ;  /* 0x00280006060e7981 */ /* 0x000f68000c1e9b00 */
[----:B------:R-:W5:Y:S04]  /*4690*/  LDG.E.64.CONSTANT R16, desc[UR6][R6.64+0x3000] ;  /* 0x0030000606107981 */ /* 0x000f68000c1e9b00 */
[----:B------:R-:W5:Y:S01]  /*46a0*/  LDG.E.64.CONSTANT R18, desc[UR6][R6.64+0x3800] ;  /* 0x0038000606127981 */ /* 0x000f62000c1e9b00 */
[----:B------:R-:W-:Y:S01]  /*46b0*/  ISETP.GE.U32.AND P1, PT, R4, 0x1000, PT ;  /* 0x000010000400780c */ /* 0x000fe20003f26070 */
[----:B------:R-:W-:Y:S01]  /*46c0*/  IMAD.MOV.U32 R45, RZ, RZ, 0x800 ;  /* 0x00000800ff2d7424 */ /* 0x000fe200078e00ff */
[----:B--2---:R-:W-:-:S06]  /*46d0*/  DSETP.GEU.AND P0, PT, R20, R2, PT ;  /* 0x000000021400722a */ /* 0x004fcc0003f0e000 */
        /* <DEDUP_REMOVED lines=21> */
[----:B------:R-:W0:Y:S01]  /*4830*/  LDC R24, c[0x0][0x390] ;  /* 0x0000e400ff187b82 */ /* 0x000e220000000800 */
[----:B------:R-:W-:Y:S02]  /*4840*/  VIADD R0, R4, 0xfffff800 ;  /* 0xfffff80004007836 */ /* 0x000fe40000000000 */
[----:B------:R-:W-:-:S07]  /*4850*/  IMAD.MOV.U32 R45, RZ, RZ, 0x800 ;  /* 0x00000800ff2d7424 */ /* 0x000fce00078e00ff */
.L_x_46:
[----:B------:R-:W-:-:S05]  /*4860*/  IMAD.WIDE R4, R45, 0x8, R6 ;  /* 0x000000082d047825 */ /* 0x000fca00078e0206 */
[----:B------:R-:W2:Y:S04]  /*4870*/  LDG.E.64.CONSTANT R10, desc[UR6][R4.64] ;  /* 0x00000006040a7981 */ /* 0x000ea8000c1e9b00 */
[----:B------:R-:W3:Y:S04]  /*4880*/  LDG.E.64.CONSTANT R12, desc[UR6][R4.64+0x800] ;  /* 0x00080006040c7981 */ /* 0x000ee8000c1e9b00 */
[----:B------:R-:W4:Y:S04]  /*4890*/  LDG.E.64.CONSTANT R14, desc[UR6][R4.64+0x1000] ;  /* 0x00100006040e7981 */ /* 0x000f28000c1e9b00 */
[----:B------:R-:W5:Y:S04]  /*48a0*/  LDG.E.64.CONSTANT R16, desc[UR6][R4.64+0x1800] ;  /* 0x0018000604107981 */ /* 0x000f68000c1e9b00 */
[----:B------:R-:W5:Y:S04]  /*48b0*/  LDG.E.64.CONSTANT R18, desc[UR6][R4.64+0x2000] ;  /* 0x0020000604127981 */ /* 0x000f68000c1e9b00 */
[----:B------:R-:W5:Y:S04]  /*48c0*/  LDG.E.64.CONSTANT R20, desc[UR6][R4.64+0x2800] ;  /* 0x0028000604147981 */ /* 0x000f68000c1e9b00 */
[----:B------:R-:W5:Y:S04]  /*48d0*/  LDG.E.64.CONSTANT R22, desc[UR6][R4.64+0x3000] ;  /* 0x0030000604167981 */ /* 0x000f68000c1e9b00 */
[----:B------:R0:W5:Y:S02]  /*48e0*/  LDG.E.64.CONSTANT R8, desc[UR6][R4.64+0x3800] ;  /* 0x0038000604087981 */ /* 0x000164000c1e9b00 */
[----:B0-----:R-:W-:-:S04]  /*48f0*/  IMAD.MOV.U32 R4, RZ, RZ, R24 ;  /* 0x000000ffff047224 */ /* 0x001fc800078e0018 */
[----:B------:R-:W-:-:S05]  /*4900*/  IMAD.IADD R5, R4, 0x1, -R45 ;  /* 0x0000000104057824 */ /* 0x000fca00078e0a2d */
[----:B------:R-:W-:Y:S01]  /*4910*/  ISETP.GE.AND P1, PT, R5, 0x800, PT ;  /* 0x000008000500780c */ /* 0x000fe20003f26270 */
        /* <DEDUP_REMOVED lines=25> */
[----:B------:R-:W-:-:S05]  /*4ab0*/  VIADD R45, R45, 0x800 ;  /* 0x000008002d2d7836 */ /* 0x000fca0000000000 */
[----:B------:R-:W-:-:S13]  /*4ac0*/  ISETP.GT.AND P0, PT, R45, R0, PT ;  /* 0x000000002d00720c */ /* 0x000fda0003f04270 */
[----:B------:R-:W-:Y:S05]  /*4ad0*/  @!P0 BRA `(.L_x_46) ;  /* 0xfffffffc00608947 */ /* 0x000fea000383ffff */
.L_x_44:
[----:B------:R-:W-:-:S13]  /*4ae0*/  ISETP.GE.AND P0, PT, R45, R4, PT ;  /* 0x000000042d00720c */ /* 0x000fda0003f06270 */
[----:B------:R-:W-:Y:S05]  /*4af0*/  @P0 BRA `(.L_x_45) ;  /* 0x0000000800fc0947 */ /* 0x000fea0003800000 */
[----:B------:R-:W-:Y:S01]  /*4b00*/  IMAD.IADD R0, R4, 0x1, -R45 ;  /* 0x0000000104007824 */ /* 0x000fe200078e0a2d */
[----:B------:R-:W-:Y:S04]  /*4b10*/  BSSY.RECONVERGENT B1, `(.L_x_45) ;  /* 0x00000bd000017945 */ /* 0x000fe80003800200 */
[----:B------:R-:W-:-:S13]  /*4b20*/  ISETP.GE.AND P0, PT, R41, R0, PT ;  /* 0x000000002900720c */ /* 0x000fda0003f06270 */
[----:B------:R-:W-:Y:S05]  /*4b30*/  @P0 BRA `(.L_x_47) ;  /* 0x0000000800e80947 */ /* 0x000fea0003800000 */
[----:B------:R-:W-:Y:S01]  /*4b40*/  LOP3.LUT R5, RZ, R41, RZ, 0x33, !PT ;  /* 0x00000029ff057212 */ /* 0x000fe200078e33ff */
[----:B------:R-:W-:Y:S01]  /*4b50*/  BSSY.RECONVERGENT B2, `(.L_x_48) ;  /* 0x0000017000027945 */ /* 0x000fe20003800200 */
[----:B------:R-:W-:Y:S02]  /*4b60*/  IMAD.MOV.U32 R43, RZ, RZ, R41 ;  /* 0x000000ffff2b7224 */ /* 0x000fe400078e0029 */
[----:B------:R-:W-:-:S04]  /*4b70*/  IADD3 R4, PT, PT, -R45, R4, R5 ;  /* 0x000000042d047210 */ /* 0x000fc80007ffe105 */
[C---:B------:R-:W-:Y:S02]  /*4b80*/  LOP3.LUT R5, R4.reuse, 0x300, RZ, 0xc0, !PT ;  /* 0x0000030004057812 */ /* 0x040fe400078ec0ff */
[----:B------:R-:W-:Y:S02]  /*4b90*/  ISETP.GE.U32.AND P2, PT, R4, 0x300, PT ;  /* 0x000003000400780c */ /* 0x000fe40003f46070 */
[----:B------:R-:W-:-:S13]  /*4ba0*/  ISETP.NE.AND P0, PT, R5, 0x300, PT ;  /* 0x000003000500780c */ /* 0x000fda0003f05270 */
[----:B------:R-:W-:Y:S05]  /*4bb0*/  @!P0 BRA `(.L_x_49) ;  /* 0x0000000000408947 */ /* 0x000fea0003800000 */
[----:B------:R-:W0:Y:S01]  /*4bc0*/  LDC.64 R6, c[0x0][0x380] ;  /* 0x0000e000ff067b82 */ /* 0x000e220000000a00 */
[----:B------:R-:W-:Y:S01]  /*4bd0*/  LEA.HI R4, R4, 0x1, RZ, 0x18 ;  /* 0x0000000104047811 */ /* 0x000fe200078fc0ff */
[----:B------:R-:W-:Y:S02]  /*4be0*/  IMAD.IADD R9, R41, 0x1, R45 ;  /* 0x0000000129097824 */ /* 0x000fe400078e022d */
[----:B------:R-:W-:Y:S01]  /*4bf0*/  IMAD.MOV.U32 R43, RZ, RZ, R41 ;  /* 0x000000ffff2b7224 */ /* 0x000fe200078e0029 */
[----:B------:R-:W-:-:S05]  /*4c00*/  LOP3.LUT R4, R4, 0x3, RZ, 0xc0, !PT ;  /* 0x0000000304047812 */ /* 0x000fca00078ec0ff */
[----:B------:R-:W-:-:S07]  /*4c10*/  IMAD.MOV R8, RZ, RZ, -R4 ;  /* 0x000000ffff087224 */ /* 0x000fce00078e0a04 */
.L_x_50:
[----:B0-----:R-:W-:-:S06]  /*4c20*/  IMAD.WIDE.U32 R4, R9, 0x8, R6 ;  /* 0x0000000809047825 */ /* 0x001fcc00078e0006 */
        /* <DEDUP_REMOVED lines=9> */
.L_x_49:
[----:B------:R-:W-:Y:S05]  /*4cc0*/  BSYNC.RECONVERGENT B2 ;  /* 0x0000000000027941 */ /* 0x000fea0003800200 */
.L_x_48:
[----:B------:R-:W-:Y:S05]  /*4cd0*/  @!P2 BRA `(.L_x_47) ;  /* 0x000000080080a947 */ /* 0x000fea0003800000 */
[----:B------:R-:W0:Y:S01]  /*4ce0*/  LDCU.64 UR4, c[0x0][0x380] ;  /* 0x00007000ff0477ac */ /* 0x000e220008000a00 */
[----:B------:R-:W-:Y:S01]  /*4cf0*/  IMAD.IADD R7, R0, 0x1, -R43 ;  /* 0x0000000100077824 */ /* 0x000fe200078e0a2b */
[C---:B------:R-:W-:Y:S01]  /*4d00*/  IADD3 R5, P0, PT, R43.reuse, R45, RZ ;  /* 0x0000002d2b057210 */ /* 0x040fe20007f1e0ff */
[----:B------:R-:W-:Y:S01]  /*4d10*/  BSSY.RECONVERGENT B2, `(.L_x_51) ;  /* 0x000005a000027945 */ /* 0x000fe20003800200 */
[----:B------:R-:W-:Y:S02]  /*4d20*/  IMAD.IADD R45, R43, 0x1, R45 ;  /* 0x000000012b2d7824 */ /* 0x000fe400078e022d */
        /* <DEDUP_REMOVED lines=8> */
[----:B------:R-:W0:Y:S01]  /*4db0*/  LDC.64 R6, c[0x0][0x380] ;  /* 0x0000e000ff067b82 */ /* 0x000e220000000a00 */
[----:B------:R-:W-:Y:S01]  /*4dc0*/  PLOP3.LUT P0, PT, PT, PT, PT, 0x8, 0x80 ;  /* 0x000000000080781c */ /* 0x000fe20003f0e170 */
[----:B------:R-:W-:-:S12]  /*4dd0*/  VIADD R40, R0, 0xfffff400 ;  /* 0xfffff40000287836 */ /* 0x000fd80000000000 */
.L_x_53:
[C---:B0-----:R-:W-:Y:S01]  /*4de0*/  IMAD.WIDE.U32 R38, R45.reuse, 0x8, R6 ;  /* 0x000000082d267825 */ /* 0x041fe200078e0006 */
        /* <DEDUP_REMOVED lines=76> */
.L_x_52:
[----:B------:R-:W-:Y:S05]  /*52b0*/  BSYNC.RECONVERGENT B2 ;  /* 0x0000000000027941 */ /* 0x000fea0003800200 */
.L_x_51:
[----:B------:R-:W-:Y:S01]  /*52c0*/  IMAD.IADD R6, R0, 0x1, -R43 ;  /* 0x0000000100067824 */ /* 0x000fe200078e0a2b */
[----:B------:R-:W-:Y:S04]  /*52d0*/  BSSY.RECONVERGENT B2, `(.L_x_54) ;  /* 0x000002c000027945 */ /* 0x000fe80003800200 */
[----:B------:R-:W-:-:S13]  /*52e0*/  ISETP.GT.AND P1, PT, R6, 0x400, PT ;  /* 0x000004000600780c */ /* 0x000fda0003f24270 */
[----:B------:R-:W-:Y:S05]  /*52f0*/  @!P1 BRA `(.L_x_55) ;  /* 0x0000000000a49947 */ /* 0x000fea0003800000 */
[----:B------:R-:W0:Y:S01]  /*5300*/  LDC.64 R16, c[0x0][0x380] ;  /* 0x0000e000ff107b82 */ /* 0x000e220000000a00 */
[----:B------:R-:W2:Y:S04]  /*5310*/  LDG.E.64.CONSTANT R10, desc[UR6][R4.64+-0x800] ;  /* 0xfff80006040a7981 */ /* 0x000ea8000c1e9b00 */
[----:B------:R-:W3:Y:S01]  /*5320*/  LDG.E.64.CONSTANT R12, desc[UR6][R4.64] ;  /* 0x00000006040c7981 */ /* 0x000ee2000c1e9b00 */
[----:B------:R-:W-:-:S03]  /*5330*/  VIADD R7, R45, 0x400 ;  /* 0x000004002d077836 */ /* 0x000fc60000000000 */
[----:B------:R-:W4:Y:S04]  /*5340*/  LDG.E.64.CONSTANT R14, desc[UR6][R4.64+0x800] ;  /* 0x00080006040e7981 */ /* 0x000f28000c1e9b00 */
[----:B------:R-:W5:Y:S04]  /*5350*/  LDG.E.64.CONSTANT R18, desc[UR6][R4.64+0x1800] ;  /* 0x0018000604127981 */ /* 0x000f68000c1e9b00 */
[----:B------:R-:W5:Y:S01]  /*5360*/  LDG.E.64.CONSTANT R20, desc[UR6][R4.64+0x2000] ;  /* 0x0020000604147981 */ /* 0x000f62000c1e9b00 */
[----:B0-----:R-:W-:-:S06]  /*5370*/  IMAD.WIDE.U32 R8, R45, 0x8, R16 ;  /* 0x000000082d087825 */ /* 0x001fcc00078e0010 */
[----:B------:R-:W2:Y:S01]  /*5380*/  LDG.E.64.CONSTANT R8, desc[UR6][R8.64] ;  /* 0x0000000608087981 */ /* 0x000ea2000c1e9b00 */
[----:B------:R-:W-:-:S03]  /*5390*/  IMAD.WIDE.U32 R16, R7, 0x8, R16 ;  /* 0x0000000807107825 */ /* 0x000fc600078e0010 */
[----:B------:R0:W5:Y:S04]  /*53a0*/  LDG.E.64.CONSTANT R6, desc[UR6][R4.64+0x2800] ;  /* 0x0028000604067981 */ /* 0x000168000c1e9b00 */
[----:B------:R-:W5:Y:S01]  /*53b0*/  LDG.E.64.CONSTANT R16, desc[UR6][R16.64] ;  /* 0x0000000610107981 */ /* 0x000f62000c1e9b00 */
[----:B------:R-:W-:Y:S01]  /*53c0*/  VIADD R43, R43, 0x800 ;  /* 0x000008002b2b7836 */ /* 0x000fe20000000000 */
[----:B0-----:R-:W-:Y:S01]  /*53d0*/  IADD3 R4, P2, PT, R4, 0x4000, RZ ;  /* 0x0000400004047810 */ /* 0x001fe20007f5e0ff */
[----:B------:R-:W-:-:S04]  /*53e0*/  VIADD R45, R45, 0x800 ;  /* 0x000008002d2d7836 */ /* 0x000fc80000000000 */
[----:B------:R-:W-:Y:S01]  /*53f0*/  IMAD.X R5, RZ, RZ, R5, P2 ;  /* 0x000000ffff057224 */ /* 0x000fe200010e0605 */
        /* <DEDUP_REMOVED lines=25> */
.L_x_55:
[----:B------:R-:W-:Y:S05]  /*5590*/  BSYNC.RECONVERGENT B2 ;  /* 0x0000000000027941 */ /* 0x000fea0003800200 */
.L_x_54:
[----:B------:R-:W-:-:S13]  /*55a0*/  ISETP.LT.OR P0, PT, R43, R0, P0 ;  /* 0x000000002b00720c */ /* 0x000fda0000701670 */
[----:B------:R-:W-:Y:S05]  /*55b0*/  @!P0 BRA `(.L_x_47) ;  /* 0x0000000000488947 */ /* 0x000fea0003800000 */
[----:B------:R-:W0:Y:S01]  /*55c0*/  LDC.64 R6, c[0x0][0x380] ;  /* 0x0000e000ff067b82 */ /* 0x000e220000000a00 */
[----:B------:R-:W2:Y:S04]  /*55d0*/  LDG.E.64.CONSTANT R8, desc[UR6][R4.64+-0x800] ;  /* 0xfff8000604087981 */ /* 0x000ea8000c1e9b00 */
[----:B------:R-:W3:Y:S04]  /*55e0*/  LDG.E.64.CONSTANT R10, desc[UR6][R4.64] ;  /* 0x00000006040a7981 */ /* 0x000ee8000c1e9b00 */
[----:B------:R-:W4:Y:S01]  /*55f0*/  LDG.E.64.CONSTANT R12, desc[UR6][R4.64+0x800] ;  /* 0x00080006040c7981 */ /* 0x000f22000c1e9b00 */
[----:B0-----:R-:W-:-:S06]  /*5600*/  IMAD.WIDE.U32 R6, R45, 0x8, R6 ;  /* 0x000000082d067825 */ /* 0x001fcc00078e0006 */
[----:B------:R-:W5:Y:S02]  /*5610*/  LDG.E.64.CONSTANT R6, desc[UR6][R6.64] ;  /* 0x0000000606067981 */ /* 0x000f64000c1e9b00 */
[----:B-----5:R-:W-:-:S06]  /*5620*/  DSETP.GEU.AND P0, PT, R2, R6, PT ;  /* 0x000000060200722a */ /* 0x020fcc0003f0e000 */
        /* <DEDUP_REMOVED lines=10> */
[----:B------:R-:W-:-:S07]  /*56d0*/  FSEL R3, R13, R3, !P0 ;  /* 0x000000030d037208 */ /* 0x000fce0004000000 */
.L_x_47:
[----:B------:R-:W-:Y:S05]  /*56e0*/  BSYNC.RECONVERGENT B1 ;  /* 0x0000000000017941 */ /* 0x000fea0003800200 */
.L_x_45:
        /* <DEDUP_REMOVED lines=54> */
[----:B------:R-:W1:Y:S01]  /*5a50*/  S2UR UR5, SR_CgaCtaId ;  /* 0x00000000000579c3 */ /* 0x000e620000008800 */
[----:B------:R-:W-:Y:S02]  /*5a60*/  UMOV UR4, 0x400 ;  /* 0x0000040000047882 */ /* 0x000fe40000000000 */
[----:B-1----:R-:W-:-:S09]  /*5a70*/  ULEA UR4, UR5, UR4, 0x18 ;  /* 0x0000000405047291 */ /* 0x002fd2000f8ec0ff */
[----:B0-----:R-:W0:Y:S04]  /*5a80*/  LDS.128 R8, [UR4+0x10] ;  /* 0x00001004ff087984 */ /* 0x001e280008000c00 */
        /* <DEDUP_REMOVED lines=23> */
[----:B------:R-:W-:-:S07]  /*5c00*/  FSEL R7, R3, R5, !P1 ;  /* 0x0000000503077208 */ /* 0x000fce0004800000 */
.L_x_17:
[----:B------:R-:W-:Y:S05]  /*5c10*/  BSYNC.RECONVERGENT B0 ;  /* 0x0000000000007941 */ /* 0x000fea0003800200 */
.L_x_1:
[----:B------:R-:W-:Y:S05]  /*5c20*/  @P0 EXIT ;  /* 0x000000000000094d */ /* 0x000fea0003800000 */
[----:B------:R-:W4:Y:S01]  /*5c30*/  LDCU.64 UR8, c[0x0][0x398] ;  /* 0x00007300ff0877ac */ /* 0x000f220008000a00 */
[----:B---3--:R-:W3:Y:S01]  /*5c40*/  LDC.64 R4, c[0x0][0x388] ;  /* 0x0000e200ff047b82 */ /* 0x008ee20000000a00 */
[----:B------:R-:W0:Y:S01]  /*5c50*/  LDCU.64 UR4, c[0x0][0x398] ;  /* 0x00007300ff0477ac */ /* 0x000e220008000a00 */
[----:B----4-:R-:W-:-:S06]  /*5c60*/  DSETP.GT.AND P0, PT, R6, UR8, PT ;  /* 0x0000000806007e2a */ /* 0x010fcc000bf04000 */
[----:B012---:R-:W-:Y:S02]  /*5c70*/  FSEL R2, R6, UR4, P0 ;  /* 0x0000000406027c08 */ /* 0x007fe40008000000 */
[----:B------:R-:W-:-:S05]  /*5c80*/  FSEL R3, R7, UR5, P0 ;  /* 0x0000000507037c08 */ /* 0x000fca0008000000 */
[----:B---3--:R-:W-:Y:S01]  /*5c90*/  STG.E.64 desc[UR6][R4.64], R2 ;  /* 0x0000000204007986 */ /* 0x008fe2000c101b06 */
[----:B------:R-:W-:Y:S05]  /*5ca0*/  EXIT ;  /* 0x000000000000794d */ /* 0x000fea0003800000 */
.L_x_56:
[----:B------:R-:W-:-:S00]  /*5cb0*/  BRA `(.L_x_56) ;  /* 0xfffffffc00fc7947 */ /* 0x000fc0000383ffff */
[----:B------:R-:W-:-:S00]  /*5cc0*/  NOP ;  /* 0x0000000000007918 */ /* 0x000fc00000000000 */
        /* <DEDUP_REMOVED lines=11> */
.L_x_149:


//--------------------- .text._ZN3cub18CUB_300001_SM_10006detail6reduce18DeviceReduceKernelINS2_10policy_hubIdjN4cuda3__47maximumIvEEE10Policy1000EPdjS8_dNS5_3std3__410__identityEEEvT0_PT3_T1_NS0_13GridEvenShareISI_EET2_T4_ --------------------------
	.section	.text._ZN3cub18CUB_300001_SM_10006detail6reduce18DeviceReduceKernelINS2_10policy_hubIdjN4cuda3__47maximumIvEEE10Policy1000EPdjS8_dNS5_3std3__410__identityEEEvT0_PT3_T1_NS0_13GridEvenShareISI_EET2_T4_,"ax",@progbits
	.align	128
        .global         _ZN3cub18CUB_300001_SM_10006detail6reduce18DeviceReduceKernelINS2_10policy_hubIdjN4cuda3__47maximumIvEEE10Policy1000EPdjS8_dNS5_3std3__410__identityEEEvT0_PT3_T1_NS0_13GridEvenShareISI_EET2_T4_
        .type           _ZN3cub18CUB_300001_SM_10006detail6reduce18DeviceReduceKernelINS2_10policy_hubIdjN4cuda3__47maximumIvEEE10Policy1000EPdjS8_dNS5_3std3__410__identityEEEvT0_PT3_T1_NS0_13GridEvenShareISI_EET2_T4_,@function
        .size           _ZN3cub18CUB_300001_SM_10006detail6reduce18DeviceReduceKernelINS2_10policy_hubIdjN4cuda3__47maximumIvEEE10Policy1000EPdjS8_dNS5_3std3__410__identityEEEvT0_PT3_T1_NS0_13GridEvenShareISI_EET2_T4_,(.L_x_150 - _ZN3cub18CUB_300001_SM_10006detail6reduce18DeviceReduceKernelINS2_10policy_hubIdjN4cuda3__47maximumIvEEE10Policy1000EPdjS8_dNS5_3std3__410__identityEEEvT0_PT3_T1_NS0_13GridEvenShareISI_EET2_T4_)
        .other          _ZN3cub18CUB_300001_SM_10006detail6reduce18DeviceReduceKernelINS2_10policy_hubIdjN4cuda3__47maximumIvEEE10Policy1000EPdjS8_dNS5_3std3__410__identityEEEvT0_PT3_T1_NS0_13GridEvenShareISI_EET2_T4_,@"STO_CUDA_ENTRY STV_DEFAULT"
_ZN3cub18CUB_300001_SM_10006detail6reduce18DeviceReduceKernelINS2_10policy_hubIdjN4cuda3__47maximumIvEEE10Policy1000EPdjS8_dNS5_3std3__410__identityEEEvT0_PT3_T1_NS0_13GridEvenShareISI_EET2_T4_:
.text._ZN3cub18CUB_300001_SM_10006detail6reduce18DeviceReduceKernelINS2_10policy_hubIdjN4cuda3__47maximumIvEEE10Policy1000EPdjS8_dNS5_3std3__410__identityEEEvT0_PT3_T1_NS0_13GridEvenShareISI_EET2_T4_:
[----:B------:R-:W-:Y:S01]  /*0000*/  LDC R1, c[0x0][0x37c] ;  /* 0x0000df00ff017b82 */ /* 0x000fe20000000800 */
[----:B------:R-:W0:Y:S07]  /*0010*/  LDCU UR4, c[0x0][0x380] ;  /* 0x00007000ff0477ac */ /* 0x000e2e0008000800 */
[----:B------:R-:W1:Y:S01]  /*0020*/  S2UR UR16, SR_CTAID.X ;  /* 0x00000000001079c3 */ /* 0x000e620000002500 */
[----:B------:R-:W-:Y:S01]  /*0030*/  BSSY.RECONVERGENT B0, `(.L_x_57) ;  /* 0x00003fa000007945 */ /* 0x000fe20003800200 */
[----:B------:R-:W2:Y:S01]  /*0040*/  LDCU UR5, c[0x0][0x3ac] ;  /* 0x00007580ff0577ac */ /* 0x000ea20008000800 */
[----:B------:R-:W3:Y:S01]  /*0050*/  LDCU.64 UR10, c[0x0][0x358] ;  /* 0x00006b00ff0a77ac */ /* 0x000ee20008000a00 */
[----:B0-----:R-:W-:-:S02]  /*0060*/  ULOP3.LUT UP0, URZ, UR4, 0x1f, URZ, 0xc0, !UPT ;  /* 0x0000001f04ff7892 */ /* 0x001fc4000f80c0ff */
[----:B--2---:R-:W-:-:S07]  /*0070*/  USHF.L.U32 UR5, UR5, 0xb, URZ ;  /* 0x0000000b05057899 */ /* 0x004fce00080006ff */
[----:B---3--:R-:W-:Y:S05]  /*0080*/  BRA.U UP0, `(.L_x_58) ;  /* 0x0000001d00dc7547 */ /* 0x008fea000b800000 */
[----:B------:R-:W1:Y:S02]  /*0090*/  LDCU UR8, c[0x0][0x3a8] ;  /* 0x00007500ff0877ac */ /* 0x000e640008000800 */
[----:B-1----:R-:W-:-:S04]  /*00a0*/  UIMAD UR12, UR16, -0x800, UR8 ;  /* 0xfffff800100c78a4 */ /* 0x002fc8000f8e0208 */
[----:B------:R-:W-:-:S09]  /*00b0*/  UISETP.GT.U32.AND UP0, UPT, UR12, 0x7ff, UPT ;  /* 0x000007ff0c00788c */ /* 0x000fd2000bf04070 */
[----:B------:R-:W-:Y:S05]  /*00c0*/  BRA.U UP0, `(.L_x_59) ;  /* 0x0000001100407547 */ /* 0x000fea000b800000 */
[----:B------:R-:W0:Y:S01]  /*00d0*/  S2R R0, SR_TID.X ;  /* 0x0000000000007919 */ /* 0x000e220000002100 */
[----:B------:R-:W-:Y:S01]  /*00e0*/  BSSY.RECONVERGENT B1, `(.L_x_60) ;  /* 0x000000b000017945 */ /* 0x000fe20003800200 */
[----:B------:R-:W-:Y:S02]  /*00f0*/  CS2R R2, SRZ ;  /* 0x0000000000027805 */ /* 0x000fe4000001ff00 */
[----:B0-----:R-:W-:Y:S01]  /*0100*/  ISETP.GE.U32.AND P0, PT, R0, UR12, PT ;  /* 0x0000000c00007c0c */ /* 0x001fe2000bf06070 */
[----:B------:R-:W-:-:S12]  /*0110*/  IMAD.MOV.U32 R8, RZ, RZ, R0 ;  /* 0x000000ffff087224 */ /* 0x000fd800078e0000 */
[----:B------:R-:W-:Y:S05]  /*0120*/  @P0 BRA `(.L_x_61) ;  /* 0x0000000000180947 */ /* 0x000fea0003800000 */
[----:B------:R-:W0:Y:S01]  /*0130*/  LDC.64 R2, c[0x0][0x380] ;  /* 0x0000e000ff027b82 */ /* 0x000e220000000a00 */
[----:B------:R-:W-:-:S04]  /*0140*/  IMAD.U32 R5, RZ, RZ, UR16 ;  /* 0x00000010ff057e24 */ /* 0x000fc8000f8e00ff */
[----:B------:R-:W-:-:S04]  /*0150*/  IMAD R5, R5, 0x800, R0 ;  /* 0x0000080005057824 */ /* 0x000fc800078e0200 */
[----:B0-----:R-:W-:-:S06]  /*0160*/  IMAD.WIDE.U32 R2, R5, 0x8, R2 ;  /* 0x0000000805027825 */ /* 0x001fcc00078e0002 */
[----:B------:R-:W5:Y:S01]  /*0170*/  LDG.E.64.CONSTANT R2, desc[UR10][R2.64] ;  /* 0x0000000a02027981 */ /* 0x000f62000c1e9b00 */
[----:B------:R-:W-:-:S07]  /*0180*/  VIADD R8, R0, 0x100 ;  /* 0x0000010000087836 */ /* 0x000fce0000000000 */
.L_x_61:
[----:B------:R-:W-:Y:S05]  /*0190*/  BSYNC.RECONVERGENT B1 ;  /* 0x0000000000017941 */ /* 0x000fea0003800200 */
.L_x_60:
[----:B------:R-:W-:Y:S01]  /*01a0*/  ISETP.GE.U32.AND P0, PT, R8, UR12, PT ;  /* 0x0000000c08007c0c */ /* 0x000fe2000bf06070 */
[----:B------:R-:W-:-:S12]  /*01b0*/  BSSY.RECONVERGENT B1, `(.L_x_62) ;  /* 0x000003d000017945 */ /* 0x000fd80003800200 */
[----:B------:R-:W-:Y:S05]  /*01c0*/  @P0 BRA `(.L_x_63) ;  /* 0x0000000000ec0947 */ /* 0x000fea0003800000 */
[----:B------:R-:W-:Y:S01]  /*01d0*/  LOP3.LUT R4, RZ, R8, RZ, 0x33, !PT ;  /* 0x00000008ff047212 */ /* 0x000fe200078e33ff */
[----:B------:R-:W-:Y:S01]  /*01e0*/  IMAD.U32 R6, RZ, RZ, UR16 ;  /* 0x00000010ff067e24 */ /* 0x000fe2000f8e00ff */
[----:B------:R-:W-:Y:S03]  /*01f0*/  BSSY.RECONVERGENT B2, `(.L_x_64) ;  /* 0x0000017000027945 */ /* 0x000fe60003800200 */
[----:B------:R-:W-:-:S04]  /*0200*/  VIADD R5, R4, UR8 ;  /* 0x0000000804057c36 */ /* 0x000fc80008000000 */
[----:B------:R-:W-:Y:S01]  /*0210*/  IMAD R4, R6, -0x800, R5 ;  /* 0xfffff80006047824 */ /* 0x000fe200078e0205 */
[----:B------:R-:W-:-:S04]  /*0220*/  LOP3.LUT R6, R5, 0x300, RZ, 0xc0, !PT ;  /* 0x0000030005067812 */ /* 0x000fc800078ec0ff */
[----:B------:R-:W-:Y:S02]  /*0230*/  ISETP.NE.AND P0, PT, R6, 0x300, PT ;  /* 0x000003000600780c */ /* 0x000fe40003f05270 */
[----:B------:R-:W-:-:S11]  /*0240*/  ISETP.GE.U32.AND P2, PT, R4, 0x300, PT ;  /* 0x000003000400780c */ /* 0x000fd60003f46070 */
[----:B------:R-:W-:Y:S05]  /*0250*/  @!P0 BRA `(.L_x_65) ;  /* 0x0000000000408947 */ /* 0x000fea0003800000 */
[----:B------:R-:W0:Y:S01]  /*0260*/  LDC.64 R6, c[0x0][0x380] ;  /* 0x0000e000ff067b82 */ /* 0x000e220000000a00 */
[----:B------:R-:W-:Y:S01]  /*0270*/  LEA.HI R4, R5, 0x1, RZ, 0x18 ;  /* 0x0000000105047811 */ /* 0x000fe200078fc0ff */
[----:B------:R-:W-:-:S03]  /*0280*/  IMAD.U32 R9, RZ, RZ, UR16 ;  /* 0x00000010ff097e24 */ /* 0x000fc6000f8e00ff */
[----:B------:R-:W-:Y:S01]  /*0290*/  LOP3.LUT R4, R4, 0x3, RZ, 0xc0, !PT ;  /* 0x0000000304047812 */ /* 0x000fe200078ec0ff */
[----:B------:R-:W-:-:S04]  /*02a0*/  IMAD R9, R9, 0x800, R8 ;  /* 0x0000080009097824 */ /* 0x000fc800078e0208 */
[----:B------:R-:W-:-:S07]  /*02b0*/  IMAD.MOV R10, RZ, RZ, -R4 ;  /* 0x000000ffff0a7224 */ /* 0x000fce00078e0a04 */
.L_x_66:
[----:B0-----:R-:W-:-:S06]  /*02c0*/  IMAD.WIDE.U32 R4, R9, 0x8, R6 ;  /* 0x0000000809047825 */ /* 0x001fcc00078e0006 */
[----:B------:R-:W2:Y:S01]  /*02d0*/  LDG.E.64.CONSTANT R4, desc[UR10][R4.64] ;  /* 0x0000000a04047981 */ /* 0x000ea2000c1e9b00 */
[----:B------:R-:W-:Y:S02]  /*02e0*/  VIADD R10, R10, 0x1 ;  /* 0x000000010a0a7836 */ /* 0x000fe40000000000 */
[----:B------:R-:W-:Y:S02]  /*02f0*/  VIADD R8, R8, 0x100 ;  /* 0x0000010008087836 */ /* 0x000fe40000000000 */
[----:B------:R-:W-:Y:S01]  /*0300*/  VIADD R9, R9, 0x100 ;  /* 0x0000010009097836 */ /* 0x000fe20000000000 */
[----:B------:R-:W-:Y:S01]  /*0310*/  ISETP.NE.AND P1, PT, R10, RZ, PT ;  /* 0x000000ff0a00720c */ /* 0x000fe20003f25270 */
[----:B--2--5:R-:W-:-:S06]  /*0320*/  DSETP.GEU.AND P0, PT, R2, R4, PT ;  /* 0x000000040200722a */ /* 0x024fcc0003f0e000 */
[----:B------:R-:W-:Y:S02]  /*0330*/  FSEL R2, R4, R2, !P0 ;  /* 0x0000000204027208 */ /* 0x000fe40004000000 */
[----:B------:R-:W-:-:S04]  /*0340*/  FSEL R3, R5, R3, !P0 ;  /* 0x0000000305037208 */ /* 0x000fc80004000000 */
[----:B------:R-:W-:Y:S05]  /*0350*/  @P1 BRA `(.L_x_66) ;  /* 0xfffffffc00d81947 */ /* 0x000fea000383ffff */
.L_x_65:
[----:B------:R-:W-:Y:S05]  /*0360*/  BSYNC.RECONVERGENT B2 ;  /* 0x0000000000027941 */ /* 0x000fea0003800200 */
.L_x_64:
[----:B------:R-:W-:Y:S05]  /*0370*/  @!P2 BRA `(.L_x_63) ;  /* 0x000000000080a947 */ /* 0x000fea0003800000 */
[----:B------:R-:W0:Y:S01]  /*0380*/  LDC.64 R4, c[0x0][0x380] ;  /* 0x0000e000ff047b82 */ /* 0x000e220000000a00 */
[----:B------:R-:W-:Y:S02]  /*0390*/  IMAD.U32 R7, RZ, RZ, UR16 ;  /* 0x00000010ff077e24 */ /* 0x000fe4000f8e00ff */
[----:B------:R-:W-:Y:S02]  /*03a0*/  VIADD R6, R8, 0x200 ;  /* 0x0000020008067836 */ /* 0x000fe40000000000 */
[----:B------:R-:W-:-:S07]  /*03b0*/  IMAD R7, R7, 0x800, R8 ;  /* 0x0000080007077824 */ /* 0x000fce00078e0208 */
.L_x_67:
[----:B0-----:R-:W-:-:S04]  /*03c0*/  IMAD.WIDE.U32 R8, R7, 0x8, R4 ;  /* 0x0000000807087825 */ /* 0x001fc800078e0004 */
[----:B------:R-:W-:Y:S02]  /*03d0*/  VIADD R11, R7, 0x100 ;  /* 0x00000100070b7836 */ /* 0x000fe40000000000 */
[----:B------:R-:W2:Y:S02]  /*03e0*/  LDG.E.64.CONSTANT R8, desc[UR10][R8.64] ;  /* 0x0000000a08087981 */ /* 0x000ea4000c1e9b00 */
[----:B------:R-:W-:-:S04]  /*03f0*/  IMAD.WIDE.U32 R10, R11, 0x8, R4 ;  /* 0x000000080b0a7825 */ /* 0x000fc800078e0004 */
[----:B------:R-:W-:Y:S02]  /*0400*/  VIADD R13, R7, 0x200 ;  /* 0x00000200070d7836 */ /* 0x000fe40000000000 */
[----:B------:R-:W3:Y:S02]  /*0410*/  LDG.E.64.CONSTANT R10, desc[UR10][R10.64] ;  /* 0x0000000a0a0a7981 */ /* 0x000ee4000c1e9b00 */
[----:B------:R-:W-:-:S04]  /*0420*/  IMAD.WIDE.U32 R12, R13, 0x8, R4 ;  /* 0x000000080d0c7825 */ /* 0x000fc800078e0004 */
[----:B------:R-:W-:Y:S02]  /*0430*/  VIADD R15, R7, 0x300 ;  /* 0x00000300070f7836 */ /* 0x000fe40000000000 */
[----:B------:R-:W4:Y:S02]  /*0440*/  LDG.E.64.CONSTANT R12, desc[UR10][R12.64] ;  /* 0x0000000a0c0c7981 */ /* 0x000f24000c1e9b00 */
[----:B------:R-:W-:-:S06]  /*0450*/  IMAD.WIDE.U32 R14, R15, 0x8, R4 ;  /* 0x000000080f0e7825 */ /* 0x000fcc00078e0004 */
[----:B------:R-:W4:Y:S01]  /*0460*/  LDG.E.64.CONSTANT R14, desc[UR10][R14.64] ;  /* 0x0000000a0e0e7981 */ /* 0x000f22000c1e9b00 */
[----:B------:R-:W-:Y:S01]  /*0470*/  VIADD R7, R7, 0x400 ;  /* 0x0000040007077836 */ /* 0x000fe20000000000 */
[----:B--2--5:R-:W-:-:S06]  /*0480*/  DSETP.GEU.AND P0, PT, R2, R8, PT ;  /* 0x000000080200722a */ /* 0x024fcc0003f0e000 */
[----:B------:R-:W-:Y:S01]  /*0490*/  FSEL R2, R8, R2, !P0 ;  /* 0x0000000208027208 */ /* 0x000fe20004000000 */
[C---:B------:R-:W-:Y:S01]  /*04a0*/  VIADD R8, R6.reuse, 0x200 ;  /* 0x0000020006087836 */ /* 0x040fe20000000000 */
[----:B------:R-:W-:Y:S01]  /*04b0*/  FSEL R3, R9, R3, !P0 ;  /* 0x0000000309037208 */ /* 0x000fe20004000000 */
[----:B------:R-:W-:-:S03]  /*04c0*/  VIADD R6, R6, 0x400 ;  /* 0x0000040006067836 */ /* 0x000fc60000000000 */
[----:B------:R-:W-:Y:S02]  /*04d0*/  ISETP.GE.AND P1, PT, R8, UR12, PT ;  /* 0x0000000c08007c0c */ /* 0x000fe4000bf26270 */
        /* <DEDUP_REMOVED lines=8> */
[----:B------:R-:W-:Y:S01]  /*0560*/  FSEL R3, R15, R3, !P0 ;  /* 0x000000030f037208 */ /* 0x000fe20004000000 */
[----:B------:R-:W-:Y:S06]  /*0570*/  @!P1 BRA `(.L_x_67) ;  /* 0xfffffffc00909947 */ /* 0x000fec000383ffff */
.L_x_63:
[----:B------:R-:W-:Y:S05]  /*0580*/  BSYNC.RECONVERGENT B1 ;  /* 0x0000000000017941 */ /* 0x000fea0003800200 */
.L_x_62:
[----:B------:R-:W-:-:S09]  /*0590*/  UISETP.GE.U32.AND UP0, UPT, UR12, 0x100, UPT ;  /* 0x000001000c00788c */ /* 0x000fd2000bf06070 */
[----:B------:R-:W-:Y:S05]  /*05a0*/  BRA.U !UP0, `(.L_x_68) ;  /* 0x00000005082c7547 */ /* 0x000fea000b800000 */
        /* <DEDUP_REMOVED lines=11> */
[----:B------:R-:W-:Y:S04]  /*0660*/  SHFL.DOWN PT, R6, R4, 0x2, 0x1f ;  /* 0x08401f0004067f89 */ /* 0x000fe800000e0000 */
[----:B------:R-:W0:Y:S01]  /*0670*/  SHFL.DOWN PT, R7, R5, 0x2, 0x1f ;  /* 0x08401f0005077f89 */ /* 0x000e2200000e0000 */
[----:B------:R-:W1:Y:S01]  /*0680*/  @!P2 S2R R8, SR_CgaCtaId ;  /* 0x000000000008a919 */ /* 0x000e620000008800 */
[----:B0-----:R-:W-:-:S06]  /*0690*/  DSETP.GEU.AND P1, PT, R4, R6, PT ;  /* 0x000000060400722a */ /* 0x001fcc0003f2e000 */
[----:B------:R-:W-:Y:S02]  /*06a0*/  @!P0 FSEL R4, R6, R4, !P1 ;  /* 0x0000000406048208 */ /* 0x000fe40004800000 */
[----:B------:R-:W-:Y:S02]  /*06b0*/  @!P0 FSEL R5, R7, R5, !P1 ;  /* 0x0000000507058208 */ /* 0x000fe40004800000 */
[----:B------:R-:W-:Y:S01]  /*06c0*/  ISETP.GT.AND P0, PT, R9, 0x1b, PT ;  /* 0x0000001b0900780c */ /* 0x000fe20003f04270 */
[----:B------:R-:W-:Y:S01]  /*06d0*/  SHFL.DOWN PT, R2, R4, 0x4, 0x1f ;  /* 0x08801f0004027f89 */ /* 0x000fe200000e0000 */
[----:B------:R-:W-:Y:S02]  /*06e0*/  @!P2 MOV R7, 0x400 ;  /* 0x000004000007a802 */ /* 0x000fe40000000f00 */
[----:B------:R-:W-:Y:S01]  /*06f0*/  @!P2 SHF.R.U32.HI R6, RZ, 0x2, R0 ;  /* 0x00000002ff06a819 */ /* 0x000fe20000011600 */
[----:B------:R-:W0:Y:S01]  /*0700*/  SHFL.DOWN PT, R3, R5, 0x4, 0x1f ;  /* 0x08801f0005037f89 */ /* 0x000e2200000e0000 */
[----:B-1----:R-:W-:-:S02]  /*0710*/  @!P2 LEA R11, R8, R7, 0x18 ;  /* 0x00000007080ba211 */ /* 0x002fc400078ec0ff */
[----:B------:R-:W-:-:S05]  /*0720*/  @!P2 LOP3.LUT R8, R6, 0xf8, RZ, 0xc0, !PT ;  /* 0x000000f80608a812 */ /* 0x000fca00078ec0ff */
        /* <DEDUP_REMOVED lines=26> */
[----:B-1----:R-:W1:Y:S04]  /*08d0*/  LDS.128 R4, [UR4+0x20] ;  /* 0x00002004ff047984 */ /* 0x002e680008000c00 */
[----:B------:R-:W2:Y:S01]  /*08e0*/  LDS.128 R8, [UR4+0x30] ;  /* 0x00003004ff087984 */ /* 0x000ea20008000c00 */
        /* <DEDUP_REMOVED lines=8> */
[----:B------:R-:W-:Y:S02]  /*0970*/  FSEL R5, R5, R3, !P1 ;  /* 0x0000000305057208 */ /* 0x000fe40004800000 */
[----:B------:R-:W0:Y:S04]  /*0980*/  LDS.64 R2, [UR4+0x40] ;  /* 0x00004004ff027984 */ /* 0x000e280008000a00 */
[----:B------:R-:W-:-:S06]  /*0990*/  DSETP.GEU.AND P1, PT, R4, R6, PT ;  /* 0x000000060400722a */ /* 0x000fcc0003f2e000 */
[----:B------:R-:W-:Y:S02]  /*09a0*/  FSEL R4, R6, R4, !P1 ;  /* 0x0000000406047208 */ /* 0x000fe40004800000 */
[----:B------:R-:W-:-:S06]  /*09b0*/  FSEL R5, R7, R5, !P1 ;  /* 0x0000000507057208 */ /* 0x000fcc0004800000 */
[----:B--2---:R-:W-:-:S06]  /*09c0*/  DSETP.GEU.AND P1, PT, R4, R8, PT ;  /* 0x000000080400722a */ /* 0x004fcc0003f2e000 */
[----:B------:R-:W-:Y:S02]  /*09d0*/  FSEL R4, R8, R4, !P1 ;  /* 0x0000000408047208 */ /* 0x000fe40004800000 */
[----:B------:R-:W-:-:S06]  /*09e0*/  FSEL R5, R9, R5, !P1 ;  /* 0x0000000509057208 */ /* 0x000fcc0004800000 */
[----:B------:R-:W-:-:S06]  /*09f0*/  DSETP.GEU.AND P1, PT, R4, R10, PT ;  /* 0x0000000a0400722a */ /* 0x000fcc0003f2e000 */
[----:B------:R-:W-:Y:S02]  /*0a00*/  FSEL R4, R10, R4, !P1 ;  /* 0x000000040a047208 */ /* 0x000fe40004800000 */
[----:B------:R-:W-:-:S06]  /*0a10*/  FSEL R5, R11, R5, !P1 ;  /* 0x000000050b057208 */ /* 0x000fcc0004800000 */
[----:B0-----:R-:W-:-:S06]  /*0a20*/  DSETP.GEU.AND P1, PT, R4, R2, PT ;  /* 0x000000020400722a */ /* 0x001fcc0003f2e000 */
[----:B------:R-:W-:Y:S02]  /*0a30*/  FSEL R2, R2, R4, !P1 ;  /* 0x0000000402027208 */ /* 0x000fe40004800000 */
[----:B------:R-:W-:Y:S01]  /*0a40*/  FSEL R3, R3, R5, !P1 ;  /* 0x0000000503037208 */ /* 0x000fe20004800000 */
[----:B------:R-:W-:Y:S06]  /*0a50*/  BRA `(.L_x_69) ;  /* 0x00000034005c7947 */ /* 0x000fec0003800000 */
.L_x_68:
[----:B------:R-:W-:Y:S01]  /*0a60*/  LOP3.LUT R4, R0, 0x3e0, RZ, 0xc0, !PT ;  /* 0x000003e000047812 */ /* 0x000fe200078ec0ff */
[----:B------:R-:W0:Y:S04]  /*0a70*/  S2R R10, SR_LANEID ;  /* 0x00000000000a7919 */ /* 0x000e280000000000 */
[----:B------:R-:W-:Y:S01]  /*0a80*/  VIADD R5, R4, 0x20 ;  /* 0x0000002004057836 */ /* 0x000fe20000000000 */
[----:B------:R-:W-:-:S04]  /*0a90*/  LOP3.LUT R4, RZ, R4, RZ, 0x33, !PT ;  /* 0x00000004ff047212 */ /* 0x000fc800078e33ff */
[----:B------:R-:W-:Y:S01]  /*0aa0*/  ISETP.GT.U32.AND P0, PT, R5, UR12, PT ;  /* 0x0000000c05007c0c */ /* 0x000fe2000bf04070 */
[----:B------:R-:W-:-:S05]  /*0ab0*/  VIADD R4, R4, UR12 ;  /* 0x0000000c04047c36 */ /* 0x000fca0008000000 */
[----:B------:R-:W-:-:S05]  /*0ac0*/  SEL R5, R4, 0x1f, P0 ;  /* 0x0000001f04057807 */ /* 0x000fca0000000000 */
[----:B-----5:R-:W-:Y:S04]  /*0ad0*/  SHFL.DOWN PT, R6, R2, 0x1, R5 ;  /* 0x0820000002067989 */ /* 0x020fe800000e0005 */
[----:B------:R-:W1:Y:S01]  /*0ae0*/  SHFL.DOWN PT, R7, R3, 0x1, R5 ;  /* 0x0820000003077989 */ /* 0x000e6200000e0005 */
[----:B0-----:R-:W-:Y:S01]  /*0af0*/  ISETP.GE.AND P0, PT, R10, R5, PT ;  /* 0x000000050a00720c */ /* 0x001fe20003f06270 */
[----:B-1----:R-:W-:-:S06]  /*0b00*/  DSETP.GEU.AND P1, PT, R2, R6, PT ;  /* 0x000000060200722a */ /* 0x002fcc0003f2e000 */
[-C--:B------:R-:W-:Y:S01]  /*0b10*/  FSEL R9, R6, R2.reuse, !P1 ;  /* 0x0000000206097208 */ /* 0x080fe20004800000 */
[----:B------:R-:W-:Y:S01]  /*0b20*/  VIADD R6, R10, 0x2 ;  /* 0x000000020a067836 */ /* 0x000fe20000000000 */
[-C--:B------:R-:W-:Y:S02]  /*0b30*/  FSEL R7, R7, R3.reuse, !P1 ;  /* 0x0000000307077208 */ /* 0x080fe40004800000 */
[----:B------:R-:W-:Y:S02]  /*0b40*/  FSEL R4, R9, R2, !P0 ;  /* 0x0000000209047208 */ /* 0x000fe40004000000 */
[----:B------:R-:W-:Y:S02]  /*0b50*/  FSEL R7, R7, R3, !P0 ;  /* 0x0000000307077208 */ /* 0x000fe40004000000 */
[----:B------:R-:W-:Y:S01]  /*0b60*/  ISETP.GT.AND P0, PT, R6, R5, PT ;  /* 0x000000050600720c */ /* 0x000fe20003f04270 */
[----:B------:R-:W-:Y:S01]  /*0b70*/  SHFL.DOWN PT, R8, R4, 0x2, R5 ;  /* 0x0840000004087989 */ /* 0x000fe200000e0005 */
[----:B------:R-:W-:-:S03]  /*0b80*/  IMAD.MOV.U32 R6, RZ, RZ, R4 ;  /* 0x000000ffff067224 */ /* 0x000fc600078e0004 */
[----:B------:R-:W0:Y:S03]  /*0b90*/  SHFL.DOWN PT, R9, R7, 0x2, R5 ;  /* 0x0840000007097989 */ /* 0x000e2600000e0005 */
[----:B0-----:R-:W-:Y:S01]  /*0ba0*/  DSETP.GEU.AND P1, PT, R6, R8, PT ;  /* 0x000000080600722a */ /* 0x001fe20003f2e000 */
[----:B------:R-:W-:-:S05]  /*0bb0*/  VIADD R6, R10, 0x4 ;  /* 0x000000040a067836 */ /* 0x000fca0000000000 */
[----:B------:R-:W-:Y:S02]  /*0bc0*/  @!P0 FSEL R4, R8, R4, !P1 ;  /* 0x0000000408048208 */ /* 0x000fe40004800000 */
[----:B------:R-:W-:Y:S02]  /*0bd0*/  @!P0 FSEL R7, R9, R7, !P1 ;  /* 0x0000000709078208 */ /* 0x000fe40004800000 */
        /* <DEDUP_REMOVED lines=10> */
[----:B------:R-:W-:Y:S01]  /*0c80*/  IMAD.MOV.U32 R6, RZ, RZ, R4 ;  /* 0x000000ffff067224 */ /* 0x000fe200078e0004 */
[C---:B------:R-:W-:Y:S02]  /*0c90*/  ISETP.NE.AND P0, PT, R10.reuse, RZ, PT ;  /* 0x000000ff0a00720c */ /* 0x040fe40003f05270 */
[----:B------:R-:W0:Y:S11]  /*0ca0*/  SHFL.DOWN PT, R3, R7, 0x8, R5 ;  /* 0x0900000007037989 */ /* 0x000e3600000e0005 */
[----:B------:R-:W1:Y:S01]  /*0cb0*/  @!P0 S2R R9, SR_CgaCtaId ;  /* 0x0000000000098919 */ /* 0x000e620000008800 */
[----:B------:R-:W-:Y:S01]  /*0cc0*/  @!P0 MOV R8, 0x400 ;  /* 0x0000040000088802 */ /* 0x000fe20000000f00 */
[----:B0-----:R-:W-:Y:S01]  /*0cd0*/  DSETP.GEU.AND P2, PT, R6, R2, PT ;  /* 0x000000020600722a */ /* 0x001fe20003f4e000 */
[----:B------:R-:W-:-:S05]  /*0ce0*/  VIADD R6, R10, 0x10 ;  /* 0x000000100a067836 */ /* 0x000fca0000000000 */
[----:B------:R-:W-:Y:S02]  /*0cf0*/  @!P1 FSEL R4, R2, R4, !P2 ;  /* 0x0000000402049208 */ /* 0x000fe40005000000 */
[----:B------:R-:W-:Y:S02]  /*0d00*/  @!P1 FSEL R7, R3, R7, !P2 ;  /* 0x0000000703079208 */ /* 0x000fe40005000000 */
[----:B------:R-:W-:Y:S01]  /*0d10*/  ISETP.GT.AND P1, PT, R6, R5, PT ;  /* 0x000000050600720c */ /* 0x000fe20003f24270 */
[----:B------:R-:W-:Y:S01]  /*0d20*/  SHFL.DOWN PT, R2, R4, 0x10, R5 ;  /* 0x0a00000004027989 */ /* 0x000fe200000e0005 */
[----:B------:R-:W-:-:S03]  /*0d30*/  @!P0 SHF.R.U32.HI R6, RZ, 0x2, R0 ;  /* 0x00000002ff068819 */ /* 0x000fc60000011600 */
[----:B------:R0:W2:Y:S01]  /*0d40*/  SHFL.DOWN PT, R3, R7, 0x10, R5 ;  /* 0x0a00000007037989 */ /* 0x0000a200000e0005 */
[----:B------:R-:W-:Y:S02]  /*0d50*/  @!P0 LOP3.LUT R6, R6, 0xf8, RZ, 0xc0, !PT ;  /* 0x000000f806068812 */ /* 0x000fe400078ec0ff */
[----:B-1----:R-:W-:-:S05]  /*0d60*/  @!P0 LEA R9, R9, R8, 0x18 ;  /* 0x0000000809098211 */ /* 0x002fca00078ec0ff */
[----:B------:R-:W-:Y:S02]  /*0d70*/  @!P0 IMAD.IADD R9, R6, 0x1, R9 ;  /* 0x0000000106098824 */ /* 0x000fe400078e0209 */
[----:B0-----:R-:W-:-:S06]  /*0d80*/  IMAD.MOV.U32 R5, RZ, RZ, R7 ;  /* 0x000000ffff057224 */ /* 0x001fcc00078e0007 */
[----:B--2---:R-:W-:-:S06]  /*0d90*/  DSETP.GEU.AND P2, PT, R4, R2, PT ;  /* 0x000000020400722a */ /* 0x004fcc0003f4e000 */
[----:B------:R-:W-:Y:S02]  /*0da0*/  @!P1 FSEL R4, R2, R4, !P2 ;  /* 0x0000000402049208 */ /* 0x000fe40005000000 */
[----:B------:R-:W-:-:S03]  /*0db0*/  @!P1 FSEL R7, R3, R7, !P2 ;  /* 0x0000000703079208 */ /* 0x000fc60005000000 */
[----:B------:R-:W-:Y:S02]  /*0dc0*/  IMAD.MOV.U32 R2, RZ, RZ, R4 ;  /* 0x000000ffff027224 */ /* 0x000fe400078e0004 */
[----:B------:R-:W-:-:S05]  /*0dd0*/  IMAD.MOV.U32 R3, RZ, RZ, R7 ;  /* 0x000000ffff037224 */ /* 0x000fca00078e0007 */
[----:B------:R1:W-:Y:S01]  /*0de0*/  @!P0 STS.64 [R9+0x8], R2 ;  /* 0x0000080209008388 */ /* 0x0003e20000000a00 */
[----:B------:R-:W-:Y:S01]  /*0df0*/  BAR.SYNC.DEFER_BLOCKING 0x0 ;  /* 0x0000000000007b1d */ /* 0x000fe20000010000 */
[----:B------:R-:W-:-:S13]  /*0e00*/  ISETP.NE.AND P0, PT, R0, RZ, PT ;  /* 0x000000ff0000720c */ /* 0x000fda0003f05270 */
[----:B-1----:R-:W-:Y:S05]  /*0e10*/  @P0 BRA `(.L_x_69) ;  /* 0x00000030006c0947 */ /* 0x002fea0003800000 */
[----:B------:R-:W0:Y:S01]  /*0e20*/  S2UR UR5, SR_CgaCtaId ;  /* 0x00000000000579c3 */ /* 0x000e220000008800 */
[----:B------:R-:W-:Y:S01]  /*0e30*/  UMOV UR4, 0x400 ;  /* 0x0000040000047882 */ /* 0x000fe20000000000 */
[----:B------:R-:W-:Y:S02]  /*0e40*/  UISETP.GT.U32.AND UP0, UPT, UR12, 0x20, UPT ;  /* 0x000000200c00788c */ /* 0x000fe4000bf04070 */
[----:B------:R-:W-:-:S04]  /*0e50*/  UISETP.GT.U32.AND UP1, UPT, UR12, 0x40, UPT ;  /* 0x000000400c00788c */ /* 0x000fc8000bf24070 */
[----:B------:R-:W-:Y:S01]  /*0e60*/  PLOP3.LUT P3, PT, PT, PT, UP0, 0x80, 0x8 ;  /* 0x000000000008781c */ /* 0x000fe20003f6f008 */
[----:B------:R-:W-:Y:S01]  /*0e70*/  UISETP.GT.U32.AND UP0, UPT, UR12, 0x60, UPT ;  /* 0x000000600c00788c */ /* 0x000fe2000bf04070 */
[----:B------:R-:W-:Y:S01]  /*0e80*/  PLOP3.LUT P2, PT, PT, PT, UP1, 0x80, 0x8 ;  /* 0x000000000008781c */ /* 0x000fe20003f4f018 */
[----:B0-----:R-:W-:-:S09]  /*0e90*/  ULEA UR4, UR5, UR4, 0x18 ;  /* 0x0000000405047291 */ /* 0x001fd2000f8ec0ff */
[----:B------:R-:W0:Y:S04]  /*0ea0*/  LDS.128 R12, [UR4+0x10] ;  /* 0x00001004ff0c7984 */ /* 0x000e280008000c00 */
[----:B------:R-:W1:Y:S01]  /*0eb0*/  LDS.128 R4, [UR4+0x20] ;  /* 0x00002004ff047984 */ /* 0x000e620008000c00 */
[----:B0-----:R-:W-:-:S06]  /*0ec0*/  DSETP.GEU.AND P1, PT, R2, R12, PT ;  /* 0x0000000c0200722a */ /* 0x001fcc0003f2e000 */
[-C--:B------:R-:W-:Y:S02]  /*0ed0*/  FSEL R9, R12, R2.reuse, !P1 ;  /* 0x000000020c097208 */ /* 0x080fe40004800000 */
[-C--:B------:R-:W-:Y:S02]  /*0ee0*/  FSEL R11, R13, R3.reuse, !P1 ;  /* 0x000000030d0b7208 */ /* 0x080fe40004800000 */
[----:B------:R-:W-:Y:S02]  /*0ef0*/  FSEL R13, R9, R2, P3 ;  /* 0x00000002090d7208 */ /* 0x000fe40001800000 */
[----:B------:R-:W-:Y:S02]  /*0f00*/  FSEL R0, R11, R3, P3 ;  /* 0x000000030b007208 */ /* 0x000fe40001800000 */
[----:B------:R-:W-:Y:S01]  /*0f10*/  PLOP3.LUT P1, PT, PT, PT, UP0, 0x80, 0x8 ;  /* 0x000000000008781c */ /* 0x000fe20003f2f008 */
[----:B------:R-:W-:Y:S01]  /*0f20*/  IMAD.MOV.U32 R2, RZ, RZ, R13 ;  /* 0x000000ffff027224 */ /* 0x000fe200078e000d */
[----:B------:R-:W0:Y:S01]  /*0f30*/  LDS.128 R8, [UR4+0x30] ;  /* 0x00003004ff087984 */ /* 0x000e220008000c00 */
[----:B------:R-:W-:Y:S01]  /*0f40*/  IMAD.MOV.U32 R3, RZ, RZ, R0 ;  /* 0x000000ffff037224 */ /* 0x000fe200078e0000 */
[----:B------:R-:W-:-:S05]  /*0f50*/  UISETP.GT.U32.AND UP0, UPT, UR12, 0x80, UPT ;  /* 0x000000800c00788c */ /* 0x000fca000bf04070 */
[----:B------:R-:W-:-:S06]  /*0f60*/  DSETP.GEU.AND P3, PT, R2, R14, PT ;  /* 0x0000000e0200722a */ /* 0x000fcc0003f6e000 */
[----:B------:R-:W-:Y:S02]  /*0f70*/  @P2 FSEL R13, R14, R13, !P3 ;  /* 0x0000000d0e0d2208 */ /* 0x000fe40005800000 */
[----:B------:R-:W-:Y:S02]  /*0f80*/  @P2 FSEL R0, R15, R0, !P3 ;  /* 0x000000000f002208 */ /* 0x000fe40005800000 */
[----:B------:R-:W-:Y:S01]  /*0f90*/  PLOP3.LUT P2, PT, PT, PT, UP0, 0x80, 0x8 ;  /* 0x000000000008781c */ /* 0x000fe20003f4f008 */
[----:B------:R-:W-:Y:S01]  /*0fa0*/  IMAD.MOV.U32 R2, RZ, RZ, R13 ;  /* 0x000000ffff027224 */ /* 0x000fe200078e000d */
[----:B------:R-:W-:Y:S01]  /*0fb0*/  UISETP.GT.U32.AND UP0, UPT, UR12, 0xa0, UPT ;  /* 0x000000a00c00788c */ /* 0x000fe2000bf04070 */
[----:B------:R-:W-:-:S06]  /*0fc0*/  IMAD.MOV.U32 R3, RZ, RZ, R0 ;  /* 0x000000ffff037224 */ /* 0x000fcc00078e0000 */
[----:B-1----:R-:W-:Y:S01]  /*0fd0*/  DSETP.GEU.AND P3, PT, R2, R4, PT ;  /* 0x000000040200722a */ /* 0x002fe20003f6e000 */
[----:B------:R-:W1:Y:S05]  /*0fe0*/  LDS.64 R2, [UR4+0x40] ;  /* 0x00004004ff027984 */ /* 0x000e6a0008000a00 */
[----:B------:R-:W-:Y:S02]  /*0ff0*/  @P1 FSEL R13, R4, R13, !P3 ;  /* 0x0000000d040d1208 */ /* 0x000fe40005800000 */
[----:B------:R-:W-:Y:S02]  /*1000*/  @P1 FSEL R0, R5, R0, !P3 ;  /* 0x0000000005001208 */ /* 0x000fe40005800000 */
[----:B------:R-:W-:Y:S01]  /*1010*/  PLOP3.LUT P1, PT, PT, PT, UP0, 0x80, 0x8 ;  /* 0x000000000008781c */ /* 0x000fe20003f2f008 */
[----:B------:R-:W-:Y:S01]  /*1020*/  IMAD.MOV.U32 R4, RZ, RZ, R13 ;  /* 0x000000ffff047224 */ /* 0x000fe200078e000d */
[----:B------:R-:W-:Y:S01]  /*1030*/  UISETP.GT.U32.AND UP0, UPT, UR12, 0xc0, UPT ;  /* 0x000000c00c00788c */ /* 0x000fe2000bf04070 */
[----:B------:R-:W-:-:S06]  /*1040*/  IMAD.MOV.U32 R5, RZ, RZ, R0 ;  /* 0x000000ffff057224 */ /* 0x000fcc00078e0000 */
[----:B------:R-:W-:-:S06]  /*1050*/  DSETP.GEU.AND P3, PT, R4, R6, PT ;  /* 0x000000060400722a */ /* 0x000fcc0003f6e000 */
[----:B------:R-:W-:Y:S02]  /*1060*/  @P2 FSEL R13, R6, R13, !P3 ;  /* 0x0000000d060d2208 */ /* 0x000fe40005800000 */
[----:B------:R-:W-:Y:S02]  /*1070*/  @P2 FSEL R0, R7, R0, !P3 ;  /* 0x0000000007002208 */ /* 0x000fe40005800000 */
[----:B------:R-:W-:Y:S01]  /*1080*/  PLOP3.LUT P2, PT, PT, PT, UP0, 0x80, 0x8 ;  /* 0x000000000008781c */ /* 0x000fe20003f4f008 */
[----:B------:R-:W-:Y:S01]  /*1090*/  IMAD.MOV.U32 R4, RZ, RZ, R13 ;  /* 0x000000ffff047224 */ /* 0x000fe200078e000d */
[----:B------:R-:W-:Y:S01]  /*10a0*/  UISETP.GT.U32.AND UP0, UPT, UR12, 0xe0, UPT ;  /* 0x000000e00c00788c */ /* 0x000fe2000bf04070 */
[----:B------:R-:W-:-:S06]  /*10b0*/  IMAD.MOV.U32 R5, RZ, RZ, R0 ;  /* 0x000000ffff057224 */ /* 0x000fcc00078e0000 */
[----:B0-----:R-:W-:-:S06]  /*10c0*/  DSETP.GEU.AND P3, PT, R4, R8, PT ;  /* 0x000000080400722a */ /* 0x001fcc0003f6e000 */
[----:B------:R-:W-:Y:S02]  /*10d0*/  @P1 FSEL R13, R8, R13, !P3 ;  /* 0x0000000d080d1208 */ /* 0x000fe40005800000 */
[----:B------:R-:W-:Y:S02]  /*10e0*/  @P1 FSEL R0, R9, R0, !P3 ;  /* 0x0000000009001208 */ /* 0x000fe40005800000 */
[----:B------:R-:W-:Y:S01]  /*10f0*/  PLOP3.LUT P1, PT, PT, PT, UP0, 0x80, 0x8 ;  /* 0x000000000008781c */ /* 0x000fe20003f2f008 */
[----:B------:R-:W-:Y:S02]  /*1100*/  IMAD.MOV.U32 R4, RZ, RZ, R13 ;  /* 0x000000ffff047224 */ /* 0x000fe400078e000d */
[----:B------:R-:W-:-:S06]  /*1110*/  IMAD.MOV.U32 R5, RZ, RZ, R0 ;  /* 0x000000ffff057224 */ /* 0x000fcc00078e0000 */
[----:B------:R-:W-:-:S06]  /*1120*/  DSETP.GEU.AND P3, PT, R4, R10, PT ;  /* 0x0000000a0400722a */ /* 0x000fcc0003f6e000 */
[----:B------:R-:W-:Y:S02]  /*1130*/  @P2 FSEL R13, R10, R13, !P3 ;  /* 0x0000000d0a0d2208 */ /* 0x000fe40005800000 */
[----:B------:R-:W-:-:S03]  /*1140*/  @P2 FSEL R0, R11, R0, !P3 ;  /* 0x000000000b002208 */ /* 0x000fc60005800000 */
[----:B------:R-:W-:Y:S02]  /*1150*/  IMAD.MOV.U32 R4, RZ, RZ, R13 ;  /* 0x000000ffff047224 */ /* 0x000fe400078e000d */
[----:B------:R-:W-:-:S06]  /*1160*/  IMAD.MOV.U32 R5, RZ, RZ, R0 ;  /* 0x000000ffff057224 */ /* 0x000fcc00078e0000 */
[----:B-1----:R-:W-:-:S06]  /*1170*/  DSETP.GEU.AND P2, PT, R4, R2, PT ;  /* 0x000000020400722a */ /* 0x002fcc0003f4e000 */
[----:B------:R-:W-:Y:S02]  /*1180*/  @P1 FSEL R13, R2, R13, !P2 ;  /* 0x0000000d020d1208 */ /* 0x000fe40005000000 */
[----:B------:R-:W-:-:S03]  /*1190*/  @P1 FSEL R0, R3, R0, !P2 ;  /* 0x0000000003001208 */ /* 0x000fc60005000000 */
[----:B------:R-:W-:Y:S02]  /*11a0*/  IMAD.MOV.U32 R2, RZ, RZ, R13 ;  /* 0x000000ffff027224 */ /* 0x000fe400078e000d */
[----:B------:R-:W-:Y:S01]  /*11b0*/  IMAD.MOV.U32 R3, RZ, RZ, R0 ;  /* 0x000000ffff037224 */ /* 0x000fe200078e0000 */
[----:B------:R-:W-:Y:S06]  /*11c0*/  BRA `(.L_x_69) ;  /* 0x0000002c00807947 */ /* 0x000fec0003800000 */
.L_x_59:
[----:B------:R-:W0:Y:S01]  /*11d0*/  S2R R0, SR_TID.X ;  /* 0x0000000000007919 */ /* 0x000e220000002100 */
[----:B------:R-:W1:Y:S01]  /*11e0*/  LDC.64 R20, c[0x0][0x380] ;  /* 0x0000e000ff147b82 */ /* 0x000e620000000a00 */
[----:B------:R-:W-:Y:S02]  /*11f0*/  IMAD.U32 R3, RZ, RZ, UR16 ;  /* 0x00000010ff037e24 */ /* 0x000fe4000f8e00ff */
[----:B0-----:R-:W-:-:S04]  /*1200*/  IMAD.SHL.U32 R2, R0, 0x4, RZ ;  /* 0x0000000400027824 */ /* 0x001fc800078e00ff */
[----:B------:R-:W-:-:S04]  /*1210*/  IMAD R3, R3, 0x800, R2 ;  /* 0x0000080003037824 */ /* 0x000fc800078e0202 */
[----:B-1----:R-:W-:-:S05]  /*1220*/  IMAD.WIDE.U32 R20, R3, 0x8, R20 ;  /* 0x0000000803147825 */ /* 0x002fca00078e0014 */
[----:B------:R-:W2:Y:S04]  /*1230*/  LDG.E.128.CONSTANT R4, desc[UR10][R20.64] ;  /* 0x0000000a14047981 */ /* 0x000ea8000c1e9d00 */
[----:B------:R-:W3:Y:S04]  /*1240*/  LDG.E.128.CONSTANT R8, desc[UR10][R20.64+0x10] ;  /* 0x0000100a14087981 */ /* 0x000ee8000c1e9d00 */
[----:B------:R-:W4:Y:S04]  /*1250*/  LDG.E.128.CONSTANT R12, desc[UR10][R20.64+0x2000] ;  /* 0x0020000a140c7981 */ /* 0x000f28000c1e9d00 */
[----:B------:R-:W5:Y:S01]  /*1260*/  LDG.E.128.CONSTANT R16, desc[UR10][R20.64+0x2010] ;  /* 0x0020100a14107981 */ /* 0x000f62000c1e9d00 */
[----:B------:R-:W-:Y:S01]  /*1270*/  UISETP.GE.U32.AND UP0, UPT, UR12, UR5, UPT ;  /* 0x000000050c00728c */ /* 0x000fe2000bf06070 */
        /* <DEDUP_REMOVED lines=21> */
[----:B------:R-:W-:Y:S06]  /*13d0*/  BRA.U !UP0, `(.L_x_70) ;  /* 0x0000000508dc7547 */ /* 0x000fec000b800000 */
[----:B------:R-:W-:Y:S02]  /*13e0*/  ULEA UR6, UR16, UR5, 0xb ;  /* 0x0000000510067291 */ /* 0x000fe4000f8e58ff */
[----:B------:R-:W-:Y:S01]  /*13f0*/  UIADD3 UR14, UPT, UPT, UR8, -0x800, URZ ;  /* 0xfffff800080e7890 */ /* 0x000fe2000fffe0ff */
[----:B------:R-:W0:Y:S03]  /*1400*/  LDCU UR9, c[0x0][0x3a8] ;  /* 0x00007500ff0977ac */ /* 0x000e260008000800 */
[----:B------:R-:W-:Y:S01]  /*1410*/  VIADD R3, R0, UR6 ;  /* 0x0000000600037c36 */ /* 0x000fe20008000000 */
[----:B------:R-:W-:Y:S01]  /*1420*/  UISETP.GT.U32.AND UP0, UPT, UR6, UR14, UPT ;  /* 0x0000000e0600728c */ /* 0x000fe2000bf04070 */
[----:B------:R-:W1:Y:S01]  /*1430*/  LDCU.64 UR18, c[0x0][0x380] ;  /* 0x00007000ff1277ac */ /* 0x000e620008000a00 */
[----:B------:R-:W-:Y:S01]  /*1440*/  UIADD3 UR13, UPT, UPT, UR6, 0x100, URZ ;  /* 0x00000100060d7890 */ /* 0x000fe2000fffe0ff */
[----:B------:R-:W-:Y:S01]  /*1450*/  UMOV UR4, URZ ;  /* 0x000000ff00047c82 */ /* 0x000fe20008000000 */
[----:B------:R-:W-:-:S05]  /*1460*/  UMOV UR7, UR6 ;  /* 0x0000000600077c82 */ /* 0x000fca0008000000 */
[----:B------:R-:W-:Y:S05]  /*1470*/  BRA.U UP0, `(.L_x_71) ;  /* 0x0000000100a87547 */ /* 0x000fea000b800000 */
.L_x_72:
[----:B------:R-:W-:-:S05]  /*1480*/  IADD3 R4, P0, PT, R2, UR7, RZ ;  /* 0x0000000702047c10 */ /* 0x000fca000ff1e0ff */
[----:B------:R-:W-:Y:S01]  /*1490*/  IMAD.X R5, RZ, RZ, RZ, P0 ;  /* 0x000000ffff057224 */ /* 0x000fe200000e06ff */
[----:B-1----:R-:W-:-:S04]  /*14a0*/  LEA R22, P0, R4, UR18, 0x3 ;  /* 0x0000001204167c11 */ /* 0x002fc8000f8018ff */
[----:B------:R-:W-:-:S05]  /*14b0*/  LEA.HI.X R23, R4, UR19, R5, 0x3, P0 ;  /* 0x0000001304177c11 */ /* 0x000fca00080f1c05 */
[----:B------:R-:W2:Y:S04]  /*14c0*/  LDG.E.128.CONSTANT R4, desc[UR10][R22.64] ;  /* 0x0000000a16047981 */ /* 0x000ea8000c1e9d00 */
[----:B------:R-:W3:Y:S04]  /*14d0*/  LDG.E.128.CONSTANT R8, desc[UR10][R22.64+0x10] ;  /* 0x0000100a16087981 */ /* 0x000ee8000c1e9d00 */
[----:B------:R-:W4:Y:S04]  /*14e0*/  LDG.E.128.CONSTANT R12, desc[UR10][R22.64+0x2000] ;  /* 0x0020000a160c7981 */ /* 0x000f28000c1e9d00 */
[----:B------:R-:W5:Y:S01]  /*14f0*/  LDG.E.128.CONSTANT R16, desc[UR10][R22.64+0x2010] ;  /* 0x0020100a16107981 */ /* 0x000f62000c1e9d00 */
[----:B0-----:R-:W-:-:S02]  /*1500*/  UMOV UR8, UR9 ;  /* 0x0000000900087c82 */ /* 0x001fc40008000000 */
[----:B------:R-:W-:-:S04]  /*1510*/  UIADD3 UR15, UPT, UPT, -UR7, UR8, URZ ;  /* 0x00000008070f7290 */ /* 0x000fc8000fffe1ff */
[----:B------:R-:W-:Y:S01]  /*1520*/  UISETP.GE.U32.AND UP0, UPT, UR15, UR5, UPT ;  /* 0x000000050f00728c */ /* 0x000fe2000bf06070 */
        /* <DEDUP_REMOVED lines=25> */
[----:B------:R-:W-:Y:S02]  /*16c0*/  UIADD3 UR7, UPT, UPT, UR5, UR7, URZ ;  /* 0x0000000705077290 */ /* 0x000fe4000fffe0ff */
[----:B------:R-:W-:Y:S01]  /*16d0*/  VIADD R3, R3, UR5 ;  /* 0x0000000503037c36 */ /* 0x000fe20008000000 */
[----:B------:R-:W-:Y:S02]  /*16e0*/  UIADD3 UR4, UPT, UPT, UR4, 0x1, URZ ;  /* 0x0000000104047890 */ /* 0x000fe4000fffe0ff */
[----:B------:R-:W-:Y:S02]  /*16f0*/  UISETP.GT.U32.AND UP0, UPT, UR7, UR14, UPT ;  /* 0x0000000e0700728c */ /* 0x000fe4000bf04070 */
[----:B------:R-:W-:-:S07]  /*1700*/  UIADD3 UR13, UPT, UPT, UR5, UR13, URZ ;  /* 0x0000000d050d7290 */ /* 0x000fce000fffe0ff */
[----:B------:R-:W-:Y:S05]  /*1710*/  BRA.U !UP0, `(.L_x_72) ;  /* 0xfffffffd08587547 */ /* 0x000fea000b83ffff */
.L_x_71:
[----:B------:R-:W-:-:S09]  /*1720*/  UISETP.GE.U32.AND UP0, UPT, UR7, UR8, UPT ;  /* 0x000000080700728c */ /* 0x000fd2000bf06070 */
[----:B------:R-:W-:Y:S05]  /*1730*/  BRA.U UP0, `(.L_x_70) ;  /* 0x0000000500047547 */ /* 0x000fea000b800000 */
[----:B------:R-:W-:Y:S01]  /*1740*/  UIADD3 UR5, UPT, UPT, -UR7, UR8, URZ ;  /* 0x0000000807057290 */ /* 0x000fe2000fffe1ff */
[----:B------:R-:W-:Y:S05]  /*1750*/  BSSY.RECONVERGENT B1, `(.L_x_70) ;  /* 0x000003f000017945 */ /* 0x000fea0003800200 */
[----:B------:R-:W-:-:S13]  /*1760*/  ISETP.GE.AND P0, PT, R0, UR5, PT ;  /* 0x0000000500007c0c */ /* 0x000fda000bf06270 */
[----:B------:R-:W-:Y:S05]  /*1770*/  @P0 BRA `(.L_x_73) ;  /* 0x0000000000f00947 */ /* 0x000fea0003800000 */
[----:B------:R-:W2:Y:S01]  /*1780*/  LDC R5, c[0x0][0x3ac] ;  /* 0x0000eb00ff057b82 */ /* 0x000ea20000000800 */
[----:B------:R-:W-:Y:S01]  /*1790*/  LOP3.LUT R2, RZ, R0, RZ, 0x33, !PT ;  /* 0x00000000ff027212 */ /* 0x000fe200078e33ff */
[----:B------:R-:W-:Y:S01]  /*17a0*/  BSSY.RECONVERGENT B2, `(.L_x_74) ;  /* 0x0000019000027945 */ /* 0x000fe20003800200 */
[----:B------:R-:W-:-:S03]  /*17b0*/  IMAD.MOV.U32 R8, RZ, RZ, R0 ;  /* 0x000000ffff087224 */ /* 0x000fc600078e0000 */
[----:B------:R-:W-:-:S04]  /*17c0*/  VIADD R2, R2, UR8 ;  /* 0x0000000802027c36 */ /* 0x000fc80008000000 */
[C---:B------:R-:W-:Y:S01]  /*17d0*/  VIADD R4, R2.reuse, -UR6 ;  /* 0x8000000602047c36 */ /* 0x040fe20008000000 */
[C---:B------:R-:W-:Y:S02]  /*17e0*/  LOP3.LUT R6, R2.reuse, 0x300, RZ, 0xc0, !PT ;  /* 0x0000030002067812 */ /* 0x040fe400078ec0ff */
[----:B------:R-:W-:Y:S02]  /*17f0*/  LEA.HI R2, R2, 0x1, RZ, 0x18 ;  /* 0x0000000102027811 */ /* 0x000fe400078fc0ff */
[----:B------:R-:W-:Y:S01]  /*1800*/  ISETP.NE.AND P0, PT, R6, 0x300, PT ;  /* 0x000003000600780c */ /* 0x000fe20003f05270 */
[----:B--2---:R-:W-:-:S04]  /*1810*/  IMAD R5, R5, UR4, RZ ;  /* 0x0000000405057c24 */ /* 0x004fc8000f8e02ff */
[----:B------:R-:W-:-:S05]  /*1820*/  IMAD R4, R5, -0x800, R4 ;  /* 0xfffff80005047824 */ /* 0x000fca00078e0204 */
[----:B------:R-:W-:-:S03]  /*1830*/  ISETP.GE.U32.AND P2, PT, R4, 0x300, PT ;  /* 0x000003000400780c */ /* 0x000fc60003f46070 */
[----:B------:R-:W-:Y:S10]  /*1840*/  @!P0 BRA `(.L_x_75) ;  /* 0x0000000000388947 */ /* 0x000ff40003800000 */
[----:B------:R-:W2:Y:S01]  /*1850*/  LDC.64 R6, c[0x0][0x380] ;  /* 0x0000e000ff067b82 */ /* 0x000ea20000000a00 */
[----:B------:R-:W-:Y:S01]  /*1860*/  LOP3.LUT R2, R2, 0x3, RZ, 0xc0, !PT ;  /* 0x0000000302027812 */ /* 0x000fe200078ec0ff */
[----:B------:R-:W-:-:S04]  /*1870*/  IMAD.MOV.U32 R8, RZ, RZ, R0 ;  /* 0x000000ffff087224 */ /* 0x000fc800078e0000 */
[----:B------:R-:W-:-:S07]  /*1880*/  IMAD.MOV R2, RZ, RZ, -R2 ;  /* 0x000000ffff027224 */ /* 0x000fce00078e0a02 */
.L_x_76:
[----:B--2---:R-:W-:-:S06]  /*1890*/  IMAD.WIDE.U32 R4, R3, 0x8, R6 ;  /* 0x0000000803047825 */ /* 0x004fcc00078e0006 */
        /* <DEDUP_REMOVED lines=9> */
.L_x_75:
[----:B01----:R-:W-:Y:S05]  /*1930*/  BSYNC.RECONVERGENT B2 ;  /* 0x0000000000027941 */ /* 0x003fea0003800200 */
.L_x_74:
[----:B------:R-:W-:Y:S05]  /*1940*/  @!P2 BRA `(.L_x_73) ;  /* 0x00000000007ca947 */ /* 0x000fea0003800000 */
[----:B------:R-:W0:Y:S01]  /*1950*/  LDC.64 R2, c[0x0][0x380] ;  /* 0x0000e000ff027b82 */ /* 0x000e220000000a00 */
[C---:B------:R-:W-:Y:S02]  /*1960*/  VIADD R4, R8.reuse, 0x200 ;  /* 0x0000020008047836 */ /* 0x040fe40000000000 */
[----:B------:R-:W-:-:S07]  /*1970*/  VIADD R5, R8, UR13 ;  /* 0x0000000d08057c36 */ /* 0x000fce0008000000 */
.L_x_77:
[----:B------:R-:W-:-:S04]  /*1980*/  VIADD R7, R5, 0xffffff00 ;  /* 0xffffff0005077836 */ /* 0x000fc80000000000 */
[----:B0-----:R-:W-:-:S06]  /*1990*/  IMAD.WIDE.U32 R6, R7, 0x8, R2 ;  /* 0x0000000807067825 */ /* 0x001fcc00078e0002 */
[----:B------:R-:W2:Y:S01]  /*19a0*/  LDG.E.64.CONSTANT R6, desc[UR10][R6.64] ;  /* 0x0000000a06067981 */ /* 0x000ea2000c1e9b00 */
[----:B------:R-:W-:-:S04]  /*19b0*/  IMAD.WIDE.U32 R8, R5, 0x8, R2 ;  /* 0x0000000805087825 */ /* 0x000fc800078e0002 */
[----:B------:R-:W-:Y:S02]  /*19c0*/  VIADD R11, R5, 0x100 ;  /* 0x00000100050b7836 */ /* 0x000fe40000000000 */
[----:B------:R-:W3:Y:S02]  /*19d0*/  LDG.E.64.CONSTANT R8, desc[UR10][R8.64] ;  /* 0x0000000a08087981 */ /* 0x000ee4000c1e9b00 */
[----:B------:R-:W-:-:S04]  /*19e0*/  IMAD.WIDE.U32 R10, R11, 0x8, R2 ;  /* 0x000000080b0a7825 */ /* 0x000fc800078e0002 */
[----:B------:R-:W-:Y:S02]  /*19f0*/  VIADD R13, R5, 0x200 ;  /* 0x00000200050d7836 */ /* 0x000fe40000000000 */
[----:B------:R-:W4:Y:S02]  /*1a00*/  LDG.E.64.CONSTANT R10, desc[UR10][R10.64] ;  /* 0x0000000a0a0a7981 */ /* 0x000f24000c1e9b00 */
[----:B------:R-:W-:-:S06]  /*1a10*/  IMAD.WIDE.U32 R12, R13, 0x8, R2 ;  /* 0x000000080d0c7825 */ /* 0x000fcc00078e0002 */
[----:B------:R-:W5:Y:S01]  /*1a20*/  LDG.E.64.CONSTANT R12, desc[UR10][R12.64] ;  /* 0x0000000a0c0c7981 */ /* 0x000f62000c1e9b00 */
[----:B------:R-:W-:Y:S01]  /*1a30*/  VIADD R5, R5, 0x400 ;  /* 0x0000040005057836 */ /* 0x000fe20000000000 */
[----:B--2---:R-:W-:-:S06]  /*1a40*/  DSETP.GEU.AND P0, PT, R20, R6, PT ;  /* 0x000000061400722a */ /* 0x004fcc0003f0e000 */
[----:B------:R-:W-:Y:S02]  /*1a50*/  FSEL R14, R6, R20, !P0 ;  /* 0x00000014060e7208 */ /* 0x000fe40004000000 */
[----:B------:R-:W-:-:S06]  /*1a60*/  FSEL R15, R7, R21, !P0 ;  /* 0x00000015070f7208 */ /* 0x000fcc0004000000 */
[----:B---3--:R-:W-:-:S06]  /*1a70*/  DSETP.GEU.AND P0, PT, R14, R8, PT ;  /* 0x000000080e00722a */ /* 0x008fcc0003f0e000 */
[----:B------:R-:W-:Y:S01]  /*1a80*/  FSEL R6, R8, R14, !P0 ;  /* 0x0000000e08067208 */ /* 0x000fe20004000000 */
[C---:B------:R-:W-:Y:S01]  /*1a90*/  VIADD R8, R4.reuse, 0x200 ;  /* 0x0000020004087836 */ /* 0x040fe20000000000 */
[----:B------:R-:W-:Y:S01]  /*1aa0*/  FSEL R7, R9, R15, !P0 ;  /* 0x0000000f09077208 */ /* 0x000fe20004000000 */
[----:B------:R-:W-:-:S05]  /*1ab0*/  VIADD R4, R4, 0x400 ;  /* 0x0000040004047836 */ /* 0x000fca0000000000 */
[----:B----4-:R-:W-:-:S06]  /*1ac0*/  DSETP.GEU.AND P0, PT, R6, R10, PT ;  /* 0x0000000a0600722a */ /* 0x010fcc0003f0e000 */
[----:B------:R-:W-:Y:S02]  /*1ad0*/  FSEL R6, R10, R6, !P0 ;  /* 0x000000060a067208 */ /* 0x000fe40004000000 */
[----:B------:R-:W-:-:S06]  /*1ae0*/  FSEL R7, R11, R7, !P0 ;  /* 0x000000070b077208 */ /* 0x000fcc0004000000 */
[----:B-----5:R-:W-:-:S06]  /*1af0*/  DSETP.GEU.AND P0, PT, R6, R12, PT ;  /* 0x0000000c0600722a */ /* 0x020fcc0003f0e000 */
[----:B------:R-:W-:Y:S02]  /*1b00*/  FSEL R20, R12, R6, !P0 ;  /* 0x000000060c147208 */ /* 0x000fe40004000000 */
[----:B------:R-:W-:Y:S02]  /*1b10*/  FSEL R21, R13, R7, !P0 ;  /* 0x000000070d157208 */ /* 0x000fe40004000000 */
[----:B------:R-:W-:-:S13]  /*1b20*/  ISETP.GE.AND P0, PT, R8, UR5, PT ;  /* 0x0000000508007c0c */ /* 0x000fda000bf06270 */
[----:B------:R-:W-:Y:S05]  /*1b30*/  @!P0 BRA `(.L_x_77) ;  /* 0xfffffffc00908947 */ /* 0x000fea000383ffff */
.L_x_73:
[----:B01----:R-:W-:Y:S05]  /*1b40*/  BSYNC.RECONVERGENT B1 ;  /* 0x0000000000017941 */ /* 0x003fea0003800200 */
.L_x_70:
[----:B------:R-:W2:Y:S01]  /*1b50*/  S2R R7, SR_LANEID ;  /* 0x0000000000077919 */ /* 0x000ea20000000000 */
[----:B------:R-:W-:Y:S04]  /*1b60*/  SHFL.DOWN PT, R2, R20, 0x1, 0x1f ;  /* 0x08201f0014027f89 */ /* 0x000fe800000e0000 */
[----:B------:R-:W3:Y:S02]  /*1b70*/  SHFL.DOWN PT, R3, R21, 0x1, 0x1f ;  /* 0x08201f0015037f89 */ /* 0x000ee400000e0000 */
[----:B---3--:R-:W-:Y:S01]  /*1b80*/  DSETP.GEU.AND P0, PT, R20, R2, PT ;  /* 0x000000021400722a */ /* 0x008fe20003f0e000 */
[C---:B--2---:R-:W-:Y:S02]  /*1b90*/  ISETP.GT.AND P1, PT, R7.reuse, 0x1e, PT ;  /* 0x0000001e0700780c */ /* 0x044fe40003f24270 */
        /* <DEDUP_REMOVED lines=9> */
[----:B------:R-:W2:Y:S03]  /*1c30*/  SHFL.DOWN PT, R5, R3, 0x2, 0x1f ;  /* 0x08401f0003057f89 */ /* 0x000ea600000e0000 */
[----:B------:R-:W-:Y:S01]  /*1c40*/  @!P2 LOP3.LUT R6, R6, 0xf8, RZ, 0xc0, !PT ;  /* 0x000000f80606a812 */ /* 0x000fe200078ec0ff */
[----:B------:R-:W3:Y:S01]  /*1c50*/  @!P2 S2R R9, SR_CgaCtaId ;  /* 0x000000000009a919 */ /* 0x000ee20000008800 */
[----:B--2---:R-:W-:-:S06]  /*1c60*/  DSETP.GEU.AND P0, PT, R2, R4, PT ;  /* 0x000000040200722a */ /* 0x004fcc0003f0e000 */
[----:B------:R-:W-:Y:S02]  /*1c70*/  @!P1 FSEL R2, R4, R2, !P0 ;  /* 0x0000000204029208 */ /* 0x000fe40004000000 */
[----:B------:R-:W-:Y:S02]  /*1c80*/  @!P1 FSEL R3, R5, R3, !P0 ;  /* 0x0000000305039208 */ /* 0x000fe40004000000 */
[----:B------:R-:W-:Y:S01]  /*1c90*/  ISETP.GT.AND P1, PT, R7, 0x1b, PT ;  /* 0x0000001b0700780c */ /* 0x000fe20003f24270 */
[----:B------:R-:W-:Y:S01]  /*1ca0*/  SHFL.DOWN PT, R4, R2, 0x4, 0x1f ;  /* 0x08801f0002047f89 */ /* 0x000fe200000e0000 */
[----:B---3--:R-:W-:-:S03]  /*1cb0*/  @!P2 LEA R9, R9, R8, 0x18 ;  /* 0x000000080909a211 */ /* 0x008fc600078ec0ff */
[----:B------:R-:W2:Y:S02]  /*1cc0*/  SHFL.DOWN PT, R5, R3, 0x4, 0x1f ;  /* 0x08801f0003057f89 */ /* 0x000ea400000e0000 */
[----:B------:R-:W-:Y:S01]  /*1cd0*/  @!P2 IMAD.IADD R9, R6, 0x1, R9 ;  /* 0x000000010609a824 */ /* 0x000fe200078e0209 */
[----:B--2---:R-:W-:-:S06]  /*1ce0*/  DSETP.GEU.AND P0, PT, R2, R4, PT ;  /* 0x000000040200722a */ /* 0x004fcc0003f0e000 */
[----:B------:R-:W-:Y:S02]  /*1cf0*/  @!P1 FSEL R2, R4, R2, !P0 ;  /* 0x0000000204029208 */ /* 0x000fe40004000000 */
[----:B------:R-:W-:Y:S02]  /*1d00*/  @!P1 FSEL R3, R5, R3, !P0 ;  /* 0x0000000305039208 */ /* 0x000fe40004000000 */
[----:B------:R-:W-:Y:S01]  /*1d10*/  ISETP.GT.AND P1, PT, R7, 0x17, PT ;  /* 0x000000170700780c */ /* 0x000fe20003f24270 */
[----:B------:R-:W-:Y:S04]  /*1d20*/  SHFL.DOWN PT, R4, R2, 0x8, 0x1f ;  /* 0x09001f0002047f89 */ /* 0x000fe800000e0000 */
[----:B------:R-:W2:Y:S02]  /*1d30*/  SHFL.DOWN PT, R5, R3, 0x8, 0x1f ;  /* 0x09001f0003057f89 */ /* 0x000ea400000e0000 */
[----:B--2---:R-:W-:-:S06]  /*1d40*/  DSETP.GEU.AND P0, PT, R2, R4, PT ;  /* 0x000000040200722a */ /* 0x004fcc0003f0e000 */
[----:B------:R-:W-:Y:S02]  /*1d50*/  @!P1 FSEL R2, R4, R2, !P0 ;  /* 0x0000000204029208 */ /* 0x000fe40004000000 */
[----:B------:R-:W-:Y:S02]  /*1d60*/  @!P1 FSEL R3, R5, R3, !P0 ;  /* 0x0000000305039208 */ /* 0x000fe40004000000 */
[----:B------:R-:W-:Y:S01]  /*1d70*/  ISETP.GT.AND P1, PT, R7, 0xf, PT ;  /* 0x0000000f0700780c */ /* 0x000fe20003f24270 */
[----:B------:R-:W-:Y:S04]  /*1d80*/  SHFL.DOWN PT, R4, R2, 0x10, 0x1f ;  /* 0x0a001f0002047f89 */ /* 0x000fe800000e0000 */
[----:B------:R-:W2:Y:S02]  /*1d90*/  SHFL.DOWN PT, R5, R3, 0x10, 0x1f ;  /* 0x0a001f0003057f89 */ /* 0x000ea400000e0000 */
[----:B--2---:R-:W-:-:S06]  /*1da0*/  DSETP.GEU.AND P0, PT, R2, R4, PT ;  /* 0x000000040200722a */ /* 0x004fcc0003f0e000 */
        /* <DEDUP_REMOVED lines=8> */
[----:B------:R-:W3:Y:S01]  /*1e30*/  S2UR UR5, SR_CgaCtaId ;  /* 0x00000000000579c3 */ /* 0x000ee20000008800 */
[----:B------:R-:W-:Y:S02]  /*1e40*/  UMOV UR4, 0x400 ;  /* 0x0000040000047882 */ /* 0x000fe40000000000 */
[----:B---3--:R-:W-:-:S09]  /*1e50*/  ULEA UR4, UR5, UR4, 0x18 ;  /* 0x0000000405047291 */ /* 0x008fd2000f8ec0ff */
[----:B------:R-:W3:Y:S04]  /*1e60*/  LDS.128 R12, [UR4+0x10] ;  /* 0x00001004ff0c7984 */ /* 0x000ee80008000c00 */
[----:B--2---:R-:W2:Y:S04]  /*1e70*/  LDS.128 R4, [UR4+0x20] ;  /* 0x00002004ff047984 */ /* 0x004ea80008000c00 */
[----:B------:R-:W4:Y:S01]  /*1e80*/  LDS.128 R8, [UR4+0x30] ;  /* 0x00003004ff087984 */ /* 0x000f220008000c00 */
[----:B---3--:R-:W-:-:S06]  /*1e90*/  DSETP.GEU.AND P1, PT, R2, R12, PT ;  /* 0x0000000c0200722a */ /* 0x008fcc0003f2e000 */
[----:B------:R-:W-:Y:S02]  /*1ea0*/  FSEL R2, R12, R2, !P1 ;  /* 0x000000020c027208 */ /* 0x000fe40004800000 */
[----:B------:R-:W-:-:S06]  /*1eb0*/  FSEL R3, R13, R3, !P1 ;  /* 0x000000030d037208 */ /* 0x000fcc0004800000 */
[----:B------:R-:W-:-:S06]  /*1ec0*/  DSETP.GEU.AND P1, PT, R2, R14, PT ;  /* 0x0000000e0200722a */ /* 0x000fcc0003f2e000 */
[----:B------:R-:W-:Y:S02]  /*1ed0*/  FSEL R2, R14, R2, !P1 ;  /* 0x000000020e027208 */ /* 0x000fe40004800000 */
[----:B------:R-:W-:-:S06]  /*1ee0*/  FSEL R3, R15, R3, !P1 ;  /* 0x000000030f037208 */ /* 0x000fcc0004800000 */
[----:B--2---:R-:W-:-:S06]  /*1ef0*/  DSETP.GEU.AND P1, PT, R2, R4, PT ;  /* 0x000000040200722a */ /* 0x004fcc0003f2e000 */
[----:B------:R-:W-:Y:S02]  /*1f00*/  FSEL R4, R4, R2, !P1 ;  /* 0x0000000204047208 */ /* 0x000fe40004800000 */
[----:B------:R-:W-:Y:S02]  /*1f10*/  FSEL R5, R5, R3, !P1 ;  /* 0x0000000305057208 */ /* 0x000fe40004800000 */
[----:B------:R-:W2:Y:S04]  /*1f20*/  LDS.64 R2, [UR4+0x40] ;  /* 0x00004004ff027984 */ /* 0x000ea80008000a00 */
        /* <DEDUP_REMOVED lines=9> */
[----:B--2---:R-:W-:-:S06]  /*1fc0*/  DSETP.GEU.AND P1, PT, R4, R2, PT ;  /* 0x000000020400722a */ /* 0x004fcc0003f2e000 */
[----:B------:R-:W-:Y:S02]  /*1fd0*/  FSEL R2, R2, R4, !P1 ;  /* 0x0000000402027208 */ /* 0x000fe40004800000 */
[----:B------:R-:W-:Y:S01]  /*1fe0*/  FSEL R3, R3, R5, !P1 ;  /* 0x0000000503037208 */ /* 0x000fe20004800000 */
[----:B------:R-:W-:Y:S06]  /*1ff0*/  BRA `(.L_x_69) ;  /* 0x0000001c00f47947 */ /* 0x000fec0003800000 */
.L_x_58:
        /* <DEDUP_REMOVED lines=16> */
.L_x_80:
[----:B------:R-:W-:Y:S05]  /*2100*/  BSYNC.RECONVERGENT B1 ;  /* 0x0000000000017941 */ /* 0x000fea0003800200 */
.L_x_79:
        /* <DEDUP_REMOVED lines=18> */
.L_x_85:
        /* <DEDUP_REMOVED lines=10> */
.L_x_84:
[----:B------:R-:W-:Y:S05]  /*22d0*/  BSYNC.RECONVERGENT B2 ;  /* 0x0000000000027941 */ /* 0x000fea0003800200 */
.L_x_83:
[----:B------:R-:W-:Y:S05]  /*22e0*/  @!P2 BRA `(.L_x_82) ;  /* 0x000000000080a947 */ /* 0x000fea0003800000 */
[----:B------:R-:W0:Y:S01]  /*22f0*/  LDC.64 R4, c[0x0][0x380] ;  /* 0x0000e000ff047b82 */ /* 0x000e220000000a00 */
[----:B------:R-:W-:Y:S02]  /*2300*/  IMAD.U32 R7, RZ, RZ, UR16 ;  /* 0x00000010ff077e24 */ /* 0x000fe4000f8e00ff */
[----:B------:R-:W-:Y:S02]  /*2310*/  VIADD R6, R8, 0x200 ;  /* 0x0000020008067836 */ /* 0x000fe40000000000 */
[----:B------:R-:W-:-:S07]  /*2320*/  IMAD R7, R7, 0x800, R8 ;  /* 0x0000080007077824 */ /* 0x000fce00078e0208 */
.L_x_86:
        /* <DEDUP_REMOVED lines=28> */
.L_x_82:
[----:B------:R-:W-:Y:S05]  /*24f0*/  BSYNC.RECONVERGENT B1 ;  /* 0x0000000000017941 */ /* 0x000fea0003800200 */
.L_x_81:
        /* <DEDUP_REMOVED lines=45> */
[----:B------:R-:W-:-:S03]  /*27d0*/  FSEL R5, R5, R3, P1 ;  /* 0x0000000305057208 */ /* 0x000fc60000800000 */
[----:B0-----:R-:W-:Y:S02]  /*27e0*/  IMAD.MOV.U32 R2, RZ, RZ, R4 ;  /* 0x000000ffff027224 */ /* 0x001fe400078e0004 */
[----:B------:R-:W-:Y:S01]  /*27f0*/  IMAD.MOV.U32 R3, RZ, RZ, R5 ;  /* 0x000000ffff037224 */ /* 0x000fe200078e0005 */
[----:B------:R-:W-:Y:S06]  /*2800*/  BAR.SYNC.DEFER_BLOCKING 0x0 ;  /* 0x0000000000007b1d */ /* 0x000fec0000010000 */
[----:B------:R-:W-:Y:S05]  /*2810*/  @P0 BRA `(.L_x_69) ;  /* 0x0000001400ec0947 */ /* 0x000fea0003800000 */
[----:B------:R-:W0:Y:S01]  /*2820*/  S2UR UR5, SR_CgaCtaId ;  /* 0x00000000000579c3 */ /* 0x000e220000008800 */
[----:B------:R-:W-:Y:S02]  /*2830*/  UMOV UR4, 0x400 ;  /* 0x0000040000047882 */ /* 0x000fe40000000000 */
[----:B0-----:R-:W-:-:S09]  /*2840*/  ULEA UR4, UR5, UR4, 0x18 ;  /* 0x0000000405047291 */ /* 0x001fd2000f8ec0ff */
[----:B------:R-:W0:Y:S04]  /*2850*/  LDS.128 R12, [UR4+0x10] ;  /* 0x00001004ff0c7984 */ /* 0x000e280008000c00 */
[----:B------:R-:W1:Y:S04]  /*2860*/  LDS.128 R4, [UR4+0x20] ;  /* 0x00002004ff047984 */ /* 0x000e680008000c00 */
        /* <DEDUP_REMOVED lines=24> */
.L_x_87:
        /* <DEDUP_REMOVED lines=36> */
[----:B------:R-:W-:Y:S01]  /*2c30*/  VIADD R10, R10, 0x10 ;  /* 0x000000100a0a7836 */ /* 0x000fe20000000000 */
[----:B------:R-:W0:Y:S11]  /*2c40*/  SHFL.DOWN PT, R3, R7, 0x8, R5 ;  /* 0x0900000007037989 */ /* 0x000e3600000e0005 */
[----:B------:R-:W1:Y:S01]  /*2c50*/  @!P0 S2R R9, SR_CgaCtaId ;  /* 0x0000000000098919 */ /* 0x000e620000008800 */
[----:B------:R-:W-:Y:S01]  /*2c60*/  @!P0 MOV R8, 0x400 ;  /* 0x0000040000088802 */ /* 0x000fe20000000f00 */
[----:B0-----:R-:W-:Y:S01]  /*2c70*/  DSETP.GEU.AND P1, PT, R6, R2, PT ;  /* 0x000000020600722a */ /* 0x001fe20003f2e000 */
[----:B------:R-:W-:-:S05]  /*2c80*/  @!P0 SHF.R.U32.HI R6, RZ, 0x2, R0 ;  /* 0x00000002ff068819 */ /* 0x000fca0000011600 */
[----:B------:R-:W-:Y:S02]  /*2c90*/  @!P2 FSEL R4, R2, R4, !P1 ;  /* 0x000000040204a208 */ /* 0x000fe40004800000 */
[----:B------:R-:W-:Y:S02]  /*2ca0*/  @!P2 FSEL R7, R3, R7, !P1 ;  /* 0x000000070307a208 */ /* 0x000fe40004800000 */
[----:B------:R-:W-:Y:S01]  /*2cb0*/  ISETP.GT.AND P2, PT, R10, R5, PT ;  /* 0x000000050a00720c */ /* 0x000fe20003f44270 */
[----:B------:R-:W-:Y:S01]  /*2cc0*/  SHFL.DOWN PT, R2, R4, 0x10, R5 ;  /* 0x0a00000004027989 */ /* 0x000fe200000e0005 */
[----:B------:R-:W-:-:S03]  /*2cd0*/  @!P0 LOP3.LUT R6, R6, 0xf8, RZ, 0xc0, !PT ;  /* 0x000000f806068812 */ /* 0x000fc600078ec0ff */
[----:B------:R0:W2:Y:S01]  /*2ce0*/  SHFL.DOWN PT, R3, R7, 0x10, R5 ;  /* 0x0a00000007037989 */ /* 0x0000a200000e0005 */
        /* <DEDUP_REMOVED lines=11> */
[----:B0-----:R-:W-:Y:S05]  /*2da0*/  @P0 BRA `(.L_x_69) ;  /* 0x0000001000880947 */ /* 0x001fea0003800000 */
        /* <DEDUP_REMOVED lines=59> */
.L_x_78:
[----:B------:R-:W0:Y:S01]  /*3160*/  S2R R0, SR_TID.X ;  /* 0x0000000000007919 */ /* 0x000e220000002100 */
[----:B------:R-:W1:Y:S01]  /*3170*/  LDCU.64 UR8, c[0x0][0x380] ;  /* 0x00007000ff0877ac */ /* 0x000e620008000a00 */
[----:B------:R-:W-:Y:S02]  /*3180*/  IMAD.U32 R19, RZ, RZ, UR16 ;  /* 0x00000010ff137e24 */ /* 0x000fe4000f8e00ff */
[----:B-1----:R-:W-:Y:S02]  /*3190*/  IMAD.U32 R2, RZ, RZ, UR8 ;  /* 0x00000008ff027e24 */ /* 0x002fe4000f8e00ff */
[----:B------:R-:W-:Y:S02]  /*31a0*/  IMAD.U32 R3, RZ, RZ, UR9 ;  /* 0x00000009ff037e24 */ /* 0x000fe4000f8e00ff */
[----:B0-----:R-:W-:-:S04]  /*31b0*/  IMAD R19, R19, 0x800, R0 ;  /* 0x0000080013137824 */ /* 0x001fc800078e0200 */
[----:B------:R-:W-:-:S05]  /*31c0*/  IMAD.WIDE.U32 R18, R19, 0x8, R2 ;  /* 0x0000000813127825 */ /* 0x000fca00078e0002 */
        /* <DEDUP_REMOVED lines=8> */
[----:B------:R-:W-:Y:S01]  /*3250*/  UISETP.GE.U32.AND UP0, UPT, UR13, UR5, UPT ;  /* 0x000000050d00728c */ /* 0x000fe2000bf06070 */
        /* <DEDUP_REMOVED lines=21> */
[----:B------:R-:W-:Y:S06]  /*33b0*/  BRA.U !UP0, `(.L_x_88) ;  /* 0x0000000508dc7547 */ /* 0x000fec000b800000 */
[----:B------:R-:W-:Y:S02]  /*33c0*/  ULEA UR8, UR16, UR5, 0xb ;  /* 0x0000000510087291 */ /* 0x000fe4000f8e58ff */
[----:B------:R-:W-:Y:S02]  /*33d0*/  UIADD3 UR14, UPT, UPT, UR7, -0x800, URZ ;  /* 0xfffff800070e7890 */ /* 0x000fe4000fffe0ff */
[----:B------:R-:W-:Y:S02]  /*33e0*/  UIADD3 UR9, UPT, UPT, UR8, 0x100, URZ ;  /* 0x0000010008097890 */ /* 0x000fe4000fffe0ff */
[----:B------:R-:W-:Y:S02]  /*33f0*/  UISETP.GT.U32.AND UP0, UPT, UR8, UR14, UPT ;  /* 0x0000000e0800728c */ /* 0x000fe4000bf04070 */
[----:B------:R-:W-:Y:S01]  /*3400*/  VIADD R7, R0, UR8 ;  /* 0x0000000800077c36 */ /* 0x000fe20008000000 */
[----:B------:R-:W-:Y:S01]  /*3410*/  UMOV UR4, URZ ;  /* 0x000000ff00047c82 */ /* 0x000fe20008000000 */
[----:B------:R-:W-:-:S05]  /*3420*/  UMOV UR6, UR8 ;  /* 0x0000000800067c82 */ /* 0x000fca0008000000 */
[----:B------:R-:W-:Y:S05]  /*3430*/  BRA.U UP0, `(.L_x_89) ;  /* 0x0000000100b87547 */ /* 0x000fea000b800000 */
[----:B------:R-:W0:Y:S01]  /*3440*/  LDC.64 R2, c[0x0][0x380] ;  /* 0x0000e000ff027b82 */ /* 0x000e220000000a00 */
[----:B------:R-:W1:Y:S01]  /*3450*/  LDCU UR7, c[0x0][0x3a8] ;  /* 0x00007500ff0777ac */ /* 0x000e620008000800 */
[----:B------:R-:W-:Y:S01]  /*3460*/  NOP ;  /* 0x0000000000007918 */ /* 0x000fe20000000000 */
.L_x_90:
[----:B------:R-:W-:-:S04]  /*3470*/  VIADD R23, R0, UR6 ;  /* 0x0000000600177c36 */ /* 0x000fc80008000000 */
[----:B0-----:R-:W-:-:S05]  /*3480*/  IMAD.WIDE.U32 R22, R23, 0x8, R2 ;  /* 0x0000000817167825 */ /* 0x001fca00078e0002 */
[----:B------:R-:W2:Y:S04]  /*3490*/  LDG.E.64.CONSTANT R24, desc[UR10][R22.64] ;  /* 0x0000000a16187981 */ /* 0x000ea8000c1e9b00 */
[----:B------:R-:W3:Y:S04]  /*34a0*/  LDG.E.64.CONSTANT R18, desc[UR10][R22.64+0x800] ;  /* 0x0008000a16127981 */ /* 0x000ee8000c1e9b00 */
[----:B------:R-:W4:Y:S04]  /*34b0*/  LDG.E.64.CONSTANT R16, desc[UR10][R22.64+0x1000] ;  /* 0x0010000a16107981 */ /* 0x000f28000c1e9b00 */
[----:B------:R-:W5:Y:S04]  /*34c0*/  LDG.E.64.CONSTANT R14, desc[UR10][R22.64+0x1800] ;  /* 0x0018000a160e7981 */ /* 0x000f68000c1e9b00 */
[----:B------:R-:W5:Y:S04]  /*34d0*/  LDG.E.64.CONSTANT R12, desc[UR10][R22.64+0x2000] ;  /* 0x0020000a160c7981 */ /* 0x000f68000c1e9b00 */
[----:B------:R-:W5:Y:S04]  /*34e0*/  LDG.E.64.CONSTANT R10, desc[UR10][R22.64+0x2800] ;  /* 0x0028000a160a7981 */ /* 0x000f68000c1e9b00 */
[----:B------:R-:W5:Y:S04]  /*34f0*/  LDG.E.64.CONSTANT R8, desc[UR10][R22.64+0x3000] ;  /* 0x0030000a16087981 */ /* 0x000f68000c1e9b00 */
[----:B------:R-:W5:Y:S01]  /*3500*/  LDG.E.64.CONSTANT R20, desc[UR10][R22.64+0x3800] ;  /* 0x0038000a16147981 */ /* 0x000f62000c1e9b00 */
[----:B-1----:R-:W-:-:S04]  /*3510*/  UIADD3 UR12, UPT, UPT, -UR6, UR7, URZ ;  /* 0x00000007060c7290 */ /* 0x002fc8000fffe1ff */
        /* <DEDUP_REMOVED lines=32> */
.L_x_89:
[----:B------:R-:W-:-:S09]  /*3720*/  UISETP.GE.U32.AND UP0, UPT, UR6, UR7, UPT ;  /* 0x000000070600728c */ /* 0x000fd2000bf06070 */
[----:B------:R-:W-:Y:S05]  /*3730*/  BRA.U UP0, `(.L_x_88) ;  /* 0x0000000100fc7547 */ /* 0x000fea000b800000 */
[----:B------:R-:W-:Y:S01]  /*3740*/  UIADD3 UR5, UPT, UPT, -UR6, UR7, URZ ;  /* 0x0000000706057290 */ /* 0x000fe2000fffe1ff */
[----:B------:R-:W-:Y:S05]  /*3750*/  BSSY.RECONVERGENT B1, `(.L_x_88) ;  /* 0x000003d000017945 */ /* 0x000fea0003800200 */
[----:B------:R-:W-:-:S13]  /*3760*/  ISETP.GE.AND P0, PT, R0, UR5, PT ;  /* 0x0000000500007c0c */ /* 0x000fda000bf06270 */
[----:B------:R-:W-:Y:S05]  /*3770*/  @P0 BRA `(.L_x_91) ;  /* 0x0000000000e80947 */ /* 0x000fea0003800000 */
[----:B------:R-:W0:Y:S01]  /*3780*/  LDC R10, c[0x0][0x3ac] ;  /* 0x0000eb00ff0a7b82 */ /* 0x000e220000000800 */
[----:B------:R-:W-:Y:S01]  /*3790*/  LOP3.LUT R6, RZ, R0, RZ, 0x33, !PT ;  /* 0x00000000ff067212 */ /* 0x000fe200078e33ff */
[----:B------:R-:W-:Y:S04]  /*37a0*/  BSSY.RECONVERGENT B2, `(.L_x_92) ;  /* 0x0000018000027945 */ /* 0x000fe80003800200 */
[----:B------:R-:W-:-:S04]  /*37b0*/  VIADD R8, R6, UR7 ;  /* 0x0000000706087c36 */ /* 0x000fc80008000000 */
[----:B------:R-:W-:Y:S02]  /*37c0*/  VIADD R9, R8, -UR8 ;  /* 0x8000000808097c36 */ /* 0x000fe40008000000 */
[----:B0-----:R-:W-:Y:S01]  /*37d0*/  IMAD R6, R10, UR4, RZ ;  /* 0x000000040a067c24 */ /* 0x001fe2000f8e02ff */
[C---:B------:R-:W-:Y:S02]  /*37e0*/  LOP3.LUT R10, R8.reuse, 0x300, RZ, 0xc0, !PT ;  /* 0x00000300080a7812 */ /* 0x040fe400078ec0ff */
[----:B------:R-:W-:Y:S01]  /*37f0*/  LEA.HI R8, R8, 0x1, RZ, 0x18 ;  /* 0x0000000108087811 */ /* 0x000fe200078fc0ff */
[----:B------:R-:W-:Y:S01]  /*3800*/  IMAD R6, R6, -0x800, R9 ;  /* 0xfffff80006067824 */ /* 0x000fe200078e0209 */
[----:B------:R-:W-:Y:S01]  /*3810*/  ISETP.NE.AND P0, PT, R10, 0x300, PT ;  /* 0x000003000a00780c */ /* 0x000fe20003f05270 */
[----:B------:R-:W-:-:S03]  /*3820*/  IMAD.MOV.U32 R10, RZ, RZ, R0 ;  /* 0x000000ffff0a7224 */ /* 0x000fc600078e0000 */
[----:B------:R-:W-:-:S09]  /*3830*/  ISETP.GE.U32.AND P2, PT, R6, 0x300, PT ;  /* 0x000003000600780c */ /* 0x000fd20003f46070 */
[----:B------:R-:W-:Y:S05]  /*3840*/  @!P0 BRA `(.L_x_93) ;  /* 0x0000000000348947 */ /* 0x000fea0003800000 */
[----:B------:R-:W-:Y:S01]  /*3850*/  LOP3.LUT R8, R8, 0x3, RZ, 0xc0, !PT ;  /* 0x0000000308087812 */ /* 0x000fe200078ec0ff */
[----:B------:R-:W-:-:S04]  /*3860*/  IMAD.MOV.U32 R10, RZ, RZ, R0 ;  /* 0x000000ffff0a7224 */ /* 0x000fc800078e0000 */
[----:B------:R-:W-:-:S07]  /*3870*/  IMAD.MOV R6, RZ, RZ, -R8 ;  /* 0x000000ffff067224 */ /* 0x000fce00078e0a08 */
.L_x_94:
        /* <DEDUP_REMOVED lines=10> */
.L_x_93:
[----:B------:R-:W-:Y:S05]  /*3920*/  BSYNC.RECONVERGENT B2 ;  /* 0x0000000000027941 */ /* 0x000fea0003800200 */
.L_x_92:
[----:B------:R-:W-:Y:S05]  /*3930*/  @!P2 BRA `(.L_x_91) ;  /* 0x000000000078a947 */ /* 0x000fea0003800000 */
[C---:B------:R-:W-:Y:S02]  /*3940*/  VIADD R6, R10.reuse, 0x200 ;  /* 0x000002000a067836 */ /* 0x040fe40000000000 */
[----:B------:R-:W-:-:S07]  /*3950*/  VIADD R7, R10, UR9 ;  /* 0x000000090a077c36 */ /* 0x000fce0008000000 */
.L_x_95:
[----:B------:R-:W-:-:S04]  /*3960*/  VIADD R9, R7, 0xffffff00 ;  /* 0xffffff0007097836 */ /* 0x000fc80000000000 */
[----:B------:R-:W-:-:S06]  /*3970*/  IMAD.WIDE.U32 R8, R9, 0x8, R2 ;  /* 0x0000000809087825 */ /* 0x000fcc00078e0002 */
        /* <DEDUP_REMOVED lines=11> */
[----:B------:R-:W-:Y:S01]  /*3a30*/  FSEL R4, R8, R4, !P0 ;  /* 0x0000000408047208 */ /* 0x000fe20004000000 */
[C---:B------:R-:W-:Y:S01]  /*3a40*/  VIADD R8, R6.reuse, 0x200 ;  /* 0x0000020006087836 */ /* 0x040fe20000000000 */
[----:B------:R-:W-:Y:S01]  /*3a50*/  FSEL R5, R9, R5, !P0 ;  /* 0x0000000509057208 */ /* 0x000fe20004000000 */
[----:B------:R-:W-:-:S05]  /*3a60*/  VIADD R6, R6, 0x400 ;  /* 0x0000040006067836 */ /* 0x000fca0000000000 */
        /* <DEDUP_REMOVED lines=11> */
.L_x_91:
[----:B------:R-:W-:Y:S05]  /*3b20*/  BSYNC.RECONVERGENT B1 ;  /* 0x0000000000017941 */ /* 0x000fea0003800200 */
.L_x_88:
        /* <DEDUP_REMOVED lines=49> */
[----:B------:R-:W1:Y:S04]  /*3e40*/  LDS.128 R12, [UR4+0x10] ;  /* 0x00001004ff0c7984 */ /* 0x000e680008000c00 */
[----:B0-----:R-:W0:Y:S04]  /*3e50*/  LDS.128 R4, [UR4+0x20] ;  /* 0x00002004ff047984 */ /* 0x001e280008000c00 */
[----:B------:R-:W2:Y:S01]  /*3e60*/  LDS.128 R8, [UR4+0x30] ;  /* 0x00003004ff087984 */ /* 0x000ea20008000c00 */
[----:B-1----:R-:W-:-:S06]  /*3e70*/  DSETP.GEU.AND P1, PT, R2, R12, PT ;  /* 0x0000000c0200722a */ /* 0x002fcc0003f2e000 */
[----:B------:R-:W-:Y:S02]  /*3e80*/  FSEL R2, R12, R2, !P1 ;  /* 0x000000020c027208 */ /* 0x000fe40004800000 */
[----:B------:R-:W-:-:S06]  /*3e90*/  FSEL R3, R13, R3, !P1 ;  /* 0x000000030d037208 */ /* 0x000fcc0004800000 */
[----:B------:R-:W-:-:S06]  /*3ea0*/  DSETP.GEU.AND P1, PT, R2, R14, PT ;  /* 0x0000000e0200722a */ /* 0x000fcc0003f2e000 */
[----:B------:R-:W-:Y:S02]  /*3eb0*/  FSEL R2, R14, R2, !P1 ;  /* 0x000000020e027208 */ /* 0x000fe40004800000 */
[----:B------:R-:W-:-:S06]  /*3ec0*/  FSEL R3, R15, R3, !P1 ;  /* 0x000000030f037208 */ /* 0x000fcc0004800000 */
[----:B0-----:R-:W-:-:S06]  /*3ed0*/  DSETP.GEU.AND P1, PT, R2, R4, PT ;  /* 0x000000040200722a */ /* 0x001fcc0003f2e000 */
        /* <DEDUP_REMOVED lines=14> */
[----:B------:R-:W-:-:S07]  /*3fc0*/  FSEL R3, R3, R5, !P1 ;  /* 0x0000000503037208 */ /* 0x000fce0004800000 */
.L_x_69:
[----:B01----:R-:W-:Y:S05]  /*3fd0*/  BSYNC.RECONVERGENT B0 ;  /* 0x0000000000007941 */ /* 0x003fea0003800200 */
.L_x_57:
[----:B------:R-:W-:Y:S05]  /*3fe0*/  @P0 EXIT ;  /* 0x000000000000094d */ /* 0x000fea0003800000 */
[----:B------:R-:W0:Y:S02]  /*3ff0*/  LDCU.64 UR4, c[0x0][0x388] ;  /* 0x00007100ff0477ac */ /* 0x000e240008000a00 */
[----:B0-----:R-:W-:-:S06]  /*4000*/  UIMAD.WIDE.U32 UR4, UR16, 0x8, UR4 ;  /* 0x00000008100478a5 */ /* 0x001fcc000f8e0004 */
[----:B--2---:R-:W-:Y:S02]  /*4010*/  IMAD.U32 R4, RZ, RZ, UR4 ;  /* 0x00000004ff047e24 */ /* 0x004fe4000f8e00ff */
[----:B------:R-:W-:-:S05]  /*4020*/  IMAD.U32 R5, RZ, RZ, UR5 ;  /* 0x00000005ff057e24 */ /* 0x000fca000f8e00ff */
[----:B------:R-:W-:Y:S01]  /*4030*/  STG.E.64 desc[UR10][R4.64], R2 ;  /* 0x0000000204007986 */ /* 0x000fe2000c101b0a */
[----:B------:R-:W-:Y:S05]  /*4040*/  EXIT ;  /* 0x000000000000794d */ /* 0x000fea0003800000 */
.L_x_96:
        /* <DEDUP_REMOVED lines=11> */
.L_x_150:


//--------------------- .text._ZN3cub18CUB_300001_SM_10006detail6reduce28DeviceReduceSingleTileKernelINS2_10policy_hubIdjN4cuda3__47maximumIvEEE10Policy1000EPdSB_jS8_ddNS5_3std3__410__identityEEEvT0_T1_T2_T3_T4_T6_ --------------------------
	.section	.text._ZN3cub18CUB_300001_SM_10006detail6reduce28DeviceReduceSingleTileKernelINS2_10policy_hubIdjN4cuda3__47maximumIvEEE10Policy1000EPdSB_jS8_ddNS5_3std3__410__identityEEEvT0_T1_T2_T3_T4_T6_,"ax",@progbits
	.align	128
        .global         _ZN3cub18CUB_300001_SM_10006detail6reduce28DeviceReduceSingleTileKernelINS2_10policy_hubIdjN4cuda3__47maximumIvEEE10Policy1000EPdSB_jS8_ddNS5_3std3__410__identityEEEvT0_T1_T2_T3_T4_T6_
        .type           _ZN3cub18CUB_300001_SM_10006detail6reduce28DeviceReduceSingleTileKernelINS2_10policy_hubIdjN4cuda3__47maximumIvEEE10Policy1000EPdSB_jS8_ddNS5_3std3__410__identityEEEvT0_T1_T2_T3_T4_T6_,@function
        .size           _ZN3cub18CUB_300001_SM_10006detail6reduce28DeviceReduceSingleTileKernelINS2_10policy_hubIdjN4cuda3__47maximumIvEEE10Policy1000EPdSB_jS8_ddNS5_3std3__410__identityEEEvT0_T1_T2_T3_T4_T6_,(.L_x_151 - _ZN3cub18CUB_300001_SM_10006detail6reduce28DeviceReduceSingleTileKernelINS2_10policy_hubIdjN4cuda3__47maximumIvEEE10Policy1000EPdSB_jS8_ddNS5_3std3__410__identityEEEvT0_T1_T2_T3_T4_T6_)
        .other          _ZN3cub18CUB_300001_SM_10006detail6reduce28DeviceReduceSingleTileKernelINS2_10policy_hubIdjN4cuda3__47maximumIvEEE10Policy1000EPdSB_jS8_ddNS5_3std3__410__identityEEEvT0_T1_T2_T3_T4_T6_,@"STO_CUDA_ENTRY STV_DEFAULT"
_ZN3cub18CUB_300001_SM_10006detail6reduce28DeviceReduceSingleTileKernelINS2_10policy_hubIdjN4cuda3__47maximumIvEEE10Policy1000EPdSB_jS8_ddNS5_3std3__410__identityEEEvT0_T1_T2_T3_T4_T6_:
.text._ZN3cub18CUB_300001_SM_10006detail6reduce28DeviceReduceSingleTileKernelINS2_10policy_hubIdjN4cuda3__47maximumIvEEE10Policy1000EPdSB_jS8_ddNS5_3std3__410__identityEEEvT0_T1_T2_T3_T4_T6_:
        /* <DEDUP_REMOVED lines=13> */
.L_x_97:
[----:B------:R-:W0:Y:S01]  /*00d0*/  LDCU UR4, c[0x0][0x380] ;  /* 0x00007000ff0477ac */ /* 0x000e220008000800 */
[----:B------:R-:W-:Y:S01]  /*00e0*/  BSSY.RECONVERGENT B0, `(.L_x_98) ;  /* 0x00004ae000007945 */ /* 0x000fe20003800200 */
[----:B0-----:R-:W-:-:S09]  /*00f0*/  ULOP3.LUT UP0, URZ, UR4, 0x1f, URZ, 0xc0, !UPT ;  /* 0x0000001f04ff7892 */ /* 0x001fd2000f80c0ff */
[----:B------:R-:W-:Y:S05]  /*0100*/  BRA.U UP0, `(.L_x_99) ;  /* 0x0000002500447547 */ /* 0x000fea000b800000 */
[----:B------:R-:W-:-:S13]  /*0110*/  ISETP.GT.U32.AND P0, PT, R0, 0x7ff, PT ;  /* 0x000007ff0000780c */ /* 0x000fda0003f04070 */
[----:B------:R-:W-:Y:S05]  /*0120*/  @P0 BRA `(.L_x_100) ;  /* 0x0000001400f80947 */ /* 0x000fea0003800000 */
[----:B------:R-:W0:Y:S01]  /*0130*/  S2R R3, SR_TID.X ;  /* 0x0000000000037919 */ /* 0x000e220000002100 */
[----:B------:R-:W-:Y:S01]  /*0140*/  BSSY.RECONVERGENT B1, `(.L_x_101) ;  /* 0x0000009000017945 */ /* 0x000fe20003800200 */
[----:B------:R-:W-:Y:S02]  /*0150*/  CS2R R4, SRZ ;  /* 0x0000000000047805 */ /* 0x000fe4000001ff00 */
[----:B0-----:R-:W-:Y:S01]  /*0160*/  ISETP.GE.U32.AND P0, PT, R3, R0, PT ;  /* 0x000000000300720c */ /* 0x001fe20003f06070 */
[----:B------:R-:W-:-:S12]  /*0170*/  IMAD.MOV.U32 R9, RZ, RZ, R3 ;  /* 0x000000ffff097224 */ /* 0x000fd800078e0003 */
[----:B------:R-:W-:Y:S05]  /*0180*/  @P0 BRA `(.L_x_102) ;  /* 0x0000000000100947 */ /* 0x000fea0003800000 */
[----:B------:R-:W0:Y:S02]  /*0190*/  LDC.64 R4, c[0x0][0x380] ;  /* 0x0000e000ff047b82 */ /* 0x000e240000000a00 */
[----:B0-----:R-:W-:-:S06]  /*01a0*/  IMAD.WIDE.U32 R4, R3, 0x8, R4 ;  /* 0x0000000803047825 */ /* 0x001fcc00078e0004 */
[----:B------:R-:W5:Y:S01]  /*01b0*/  LDG.E.64.CONSTANT R4, desc[UR6][R4.64] ;  /* 0x0000000604047981 */ /* 0x000f62000c1e9b00 */
[----:B------:R-:W-:-:S07]  /*01c0*/  VIADD R9, R3, 0x100 ;  /* 0x0000010003097836 */ /* 0x000fce0000000000 */
.L_x_102:
[----:B------:R-:W-:Y:S05]  /*01d0*/  BSYNC.RECONVERGENT B1 ;  /* 0x0000000000017941 */ /* 0x000fea0003800200 */
.L_x_101:
[----:B------:R-:W-:Y:S01]  /*01e0*/  ISETP.GE.U32.AND P0, PT, R9, R0, PT ;  /* 0x000000000900720c */ /* 0x000fe20003f06070 */
        /* <DEDUP_REMOVED lines=16> */
.L_x_107:
        /* <DEDUP_REMOVED lines=12> */
.L_x_106:
[----:B------:R-:W-:Y:S05]  /*03b0*/  BSYNC.RECONVERGENT B2 ;  /* 0x0000000000027941 */ /* 0x000fea0003800200 */
.L_x_105:
[----:B------:R-:W-:Y:S05]  /*03c0*/  @!P0 BRA `(.L_x_104) ;  /* 0x0000000800288947 */ /* 0x000fea0003800000 */
[----:B------:R-:W0:Y:S01]  /*03d0*/  LDC.64 R6, c[0x0][0x380] ;  /* 0x0000e000ff067b82 */ /* 0x000e220000000a00 */
[----:B------:R-:W-:Y:S01]  /*03e0*/  IMAD.IADD R2, R0, 0x1, -R9 ;  /* 0x0000000100027824 */ /* 0x000fe200078e0a09 */
[----:B------:R-:W-:Y:S01]  /*03f0*/  BSSY.RECONVERGENT B2, `(.L_x_108) ;  /* 0x000004c000027945 */ /* 0x000fe20003800200 */
[----:B------:R-:W-:-:S03]  /*0400*/  PLOP3.LUT P0, PT, PT, PT, PT, 0x80, 0x8 ;  /* 0x000000000008781c */ /* 0x000fc60003f0f070 */
[----:B------:R-:W-:Y:S01]  /*0410*/  ISETP.GT.AND P1, PT, R2, 0xc00, PT ;  /* 0x00000c000200780c */ /* 0x000fe20003f24270 */
[----:B0-----:R-:W-:-:S12]  /*0420*/  IMAD.WIDE.U32 R6, R9, 0x8, R6 ;  /* 0x0000000809067825 */ /* 0x001fd800078e0006 */
[----:B------:R-:W-:Y:S05]  /*0430*/  @!P1 BRA `(.L_x_109) ;  /* 0x00000004001c9947 */ /* 0x000fea0003800000 */
[----:B------:R-:W-:Y:S01]  /*0440*/  PLOP3.LUT P0, PT, PT, PT, PT, 0x8, 0x80 ;  /* 0x000000000080781c */ /* 0x000fe20003f0e170 */
[----:B------:R-:W-:-:S12]  /*0450*/  VIADD R2, R0, 0xfffff400 ;  /* 0xfffff40000027836 */ /* 0x000fd80000000000 */
.L_x_110:
[----:B------:R-:W2:Y:S04]  /*0460*/  LDG.E.64.CONSTANT R40, desc[UR6][R6.64] ;  /* 0x0000000606287981 */ /* 0x000ea8000c1e9b00 */
[----:B------:R-:W3:Y:S04]  /*0470*/  LDG.E.64.CONSTANT R38, desc[UR6][R6.64+0x800] ;  /* 0x0008000606267981 */ /* 0x000ee8000c1e9b00 */
[----:B------:R-:W4:Y:S04]  /*0480*/  LDG.E.64.CONSTANT R36, desc[UR6][R6.64+0x1000] ;  /* 0x0010000606247981 */ /* 0x000f28000c1e9b00 */
        /* <DEDUP_REMOVED lines=12> */
[----:B------:R0:W4:Y:S01]  /*0550*/  LDG.E.64.CONSTANT R10, desc[UR6][R6.64+0x7800] ;  /* 0x00780006060a7981 */ /* 0x000122000c1e9b00 */
[----:B------:R-:W-:-:S05]  /*0560*/  VIADD R9, R9, 0x1000 ;  /* 0x0000100009097836 */ /* 0x000fca0000000000 */
[----:B------:R-:W-:Y:S02]  /*0570*/  ISETP.GE.AND P2, PT, R9, R2, PT ;  /* 0x000000020900720c */ /* 0x000fe40003f46270 */
[----:B0-----:R-:W-:-:S05]  /*0580*/  IADD3 R6, P3, PT, R6, 0x8000, RZ ;  /* 0x0000800006067810 */ /* 0x001fca0007f7e0ff */
[----:B------:R-:W-:Y:S01]  /*0590*/  IMAD.X R7, RZ, RZ, R7, P3 ;  /* 0x000000ffff077224 */ /* 0x000fe200018e0607 */
        /* <DEDUP_REMOVED lines=49> */
.L_x_109:
[----:B------:R-:W-:Y:S05]  /*08b0*/  BSYNC.RECONVERGENT B2 ;  /* 0x0000000000027941 */ /* 0x000fea0003800200 */
.L_x_108:
[----:B------:R-:W-:Y:S01]  /*08c0*/  IMAD.IADD R2, R0, 0x1, -R9 ;  /* 0x0000000100027824 */ /* 0x000fe200078e0a09 */
[----:B------:R-:W-:Y:S04]  /*08d0*/  BSSY.RECONVERGENT B2, `(.L_x_111) ;  /* 0x0000027000027945 */ /* 0x000fe80003800200 */
[----:B------:R-:W-:-:S13]  /*08e0*/  ISETP.GT.AND P1, PT, R2, 0x400, PT ;  /* 0x000004000200780c */ /* 0x000fda0003f24270 */
[----:B------:R-:W-:Y:S05]  /*08f0*/  @!P1 BRA `(.L_x_112) ;  /* 0x0000000000909947 */ /* 0x000fea0003800000 */
[----:B------:R-:W2:Y:S04]  /*0900*/  LDG.E.64.CONSTANT R12, desc[UR6][R6.64] ;  /* 0x00000006060c7981 */ /* 0x000ea8000c1e9b00 */
[----:B------:R-:W3:Y:S04]  /*0910*/  LDG.E.64.CONSTANT R14, desc[UR6][R6.64+0x800] ;  /* 0x00080006060e7981 */ /* 0x000ee8000c1e9b00 */
[----:B------:R-:W4:Y:S04]  /*0920*/  LDG.E.64.CONSTANT R16, desc[UR6][R6.64+0x1000] ;  /* 0x0010000606107981 */ /* 0x000f28000c1e9b00 */
[----:B------:R-:W4:Y:S04]  /*0930*/  LDG.E.64.CONSTANT R18, desc[UR6][R6.64+0x1800] ;  /* 0x0018000606127981 */ /* 0x000f28000c1e9b00 */
[----:B------:R-:W4:Y:S04]  /*0940*/  LDG.E.64.CONSTANT R20, desc[UR6][R6.64+0x2000] ;  /* 0x0020000606147981 */ /* 0x000f28000c1e9b00 */
[----:B------:R-:W4:Y:S04]  /*0950*/  LDG.E.64.CONSTANT R22, desc[UR6][R6.64+0x2800] ;  /* 0x0028000606167981 */ /* 0x000f28000c1e9b00 */
[----:B------:R-:W4:Y:S04]  /*0960*/  LDG.E.64.CONSTANT R24, desc[UR6][R6.64+0x3000] ;  /* 0x0030000606187981 */ /* 0x000f28000c1e9b00 */
[----:B------:R0:W4:Y:S01]  /*0970*/  LDG.E.64.CONSTANT R10, desc[UR6][R6.64+0x3800] ;  /* 0x00380006060a7981 */ /* 0x000122000c1e9b00 */
[----:B------:R-:W-:Y:S01]  /*0980*/  VIADD R9, R9, 0x800 ;  /* 0x0000080009097836 */ /* 0x000fe20000000000 */
        /* <DEDUP_REMOVED lines=27> */
.L_x_112:
[----:B------:R-:W-:Y:S05]  /*0b40*/  BSYNC.RECONVERGENT B2 ;  /* 0x0000000000027941 */ /* 0x000fea0003800200 */
.L_x_111:
[----:B------:R-:W-:-:S13]  /*0b50*/  ISETP.LT.OR P0, PT, R9, R0, P0 ;  /* 0x000000000900720c */ /* 0x000fda0000701670 */
[----:B------:R-:W-:Y:S05]  /*0b60*/  @!P0 BRA `(.L_x_104) ;  /* 0x0000000000408947 */ /* 0x000fea0003800000 */
        /* <DEDUP_REMOVED lines=16> */
.L_x_104:
[----:B------:R-:W-:Y:S05]  /*0c70*/  BSYNC.RECONVERGENT B1 ;  /* 0x0000000000017941 */ /* 0x000fea0003800200 */
.L_x_103:
[----:B------:R-:W-:-:S13]  /*0c80*/  ISETP.GE.U32.AND P0, PT, R0, 0x100, PT ;  /* 0x000001000000780c */ /* 0x000fda0003f06070 */
        /* <DEDUP_REMOVED lines=58> */
[----:B-1----:R-:W0:Y:S04]  /*1030*/  LDS.128 R8, [UR4+0x10] ;  /* 0x00001004ff087984 */ /* 0x002e280008000c00 */
        /* <DEDUP_REMOVED lines=25> */
.L_x_113:
[----:B------:R-:W-:Y:S01]  /*11d0*/  LOP3.LUT R2, R3, 0x3e0, RZ, 0xc0, !PT ;  /* 0x000003e003027812 */ /* 0x000fe200078ec0ff */
[----:B------:R-:W0:Y:S03]  /*11e0*/  S2R R10, SR_LANEID ;  /* 0x00000000000a7919 */ /* 0x000e260000000000 */
[----:B------:R-:W-:Y:S01]  /*11f0*/  LOP3.LUT R9, RZ, R2, RZ, 0x33, !PT ;  /* 0x00000002ff097212 */ /* 0x000fe200078e33ff */
[----:B------:R-:W-:-:S04]  /*1200*/  VIADD R7, R2, 0x20 ;  /* 0x0000002002077836 */ /* 0x000fc80000000000 */
[----:B------:R-:W-:Y:S01]  /*1210*/  IMAD.IADD R9, R9, 0x1, R0 ;  /* 0x0000000109097824 */ /* 0x000fe200078e0200 */
[----:B------:R-:W-:-:S04]  /*1220*/  ISETP.GT.U32.AND P0, PT, R7, R0, PT ;  /* 0x000000000700720c */ /* 0x000fc80003f04070 */
        /* <DEDUP_REMOVED lines=60> */
[----:B------:R-:W-:Y:S01]  /*15f0*/  ISETP.GT.U32.AND P2, PT, R0, 0x20, PT ;  /* 0x000000200000780c */ /* 0x000fe20003f44070 */
        /* <DEDUP_REMOVED lines=8> */
[C---:B------:R-:W-:Y:S01]  /*1680*/  ISETP.GT.U32.AND P1, PT, R0.reuse, 0x40, PT ;  /* 0x000000400000780c */ /* 0x040fe20003f24070 */
[----:B------:R-:W-:Y:S01]  /*1690*/  IMAD.MOV.U32 R2, RZ, RZ, R13 ;  /* 0x000000ffff027224 */ /* 0x000fe200078e000d */
[----:B------:R-:W-:Y:S01]  /*16a0*/  ISETP.GT.U32.AND P2, PT, R0, 0x60, PT ;  /* 0x000000600000780c */ /* 0x000fe20003f44070 */
[----:B------:R-:W-:Y:S01]  /*16b0*/  IMAD.MOV.U32 R3, RZ, RZ, R12 ;  /* 0x000000ffff037224 */ /* 0x000fe200078e000c */
[----:B------:R-:W0:Y:S05]  /*16c0*/  LDS.128 R4, [UR4+0x30] ;  /* 0x00003004ff047984 */ /* 0x000e2a0008000c00 */
[----:B------:R-:W-:-:S06]  /*16d0*/  DSETP.GEU.AND P3, PT, R2, R14, PT ;  /* 0x0000000e0200722a */ /* 0x000fcc0003f6e000 */
[----:B------:R-:W-:Y:S02]  /*16e0*/  @P1 FSEL R13, R14, R13, !P3 ;  /* 0x0000000d0e0d1208 */ /* 0x000fe40005800000 */
[----:B------:R-:W-:Y:S02]  /*16f0*/  @P1 FSEL R12, R15, R12, !P3 ;  /* 0x0000000c0f0c1208 */ /* 0x000fe40005800000 */
[----:B------:R-:W-:Y:S01]  /*1700*/  ISETP.GT.U32.AND P1, PT, R0, 0x80, PT ;  /* 0x000000800000780c */ /* 0x000fe20003f24070 */
[----:B------:R-:W-:Y:S02]  /*1710*/  IMAD.MOV.U32 R2, RZ, RZ, R13 ;  /* 0x000000ffff027224 */ /* 0x000fe400078e000d */
[----:B------:R-:W-:-:S06]  /*1720*/  IMAD.MOV.U32 R3, RZ, RZ, R12 ;  /* 0x000000ffff037224 */ /* 0x000fcc00078e000c */
[----:B-1----:R-:W-:Y:S01]  /*1730*/  DSETP.GEU.AND P3, PT, R2, R8, PT ;  /* 0x000000080200722a */ /* 0x002fe20003f6e000 */
[----:B------:R-:W1:Y:S05]  /*1740*/  LDS.64 R2, [UR4+0x40] ;  /* 0x00004004ff027984 */ /* 0x000e6a0008000a00 */
[----:B------:R-:W-:Y:S02]  /*1750*/  @P2 FSEL R13, R8, R13, !P3 ;  /* 0x0000000d080d2208 */ /* 0x000fe40005800000 */
[----:B------:R-:W-:Y:S02]  /*1760*/  @P2 FSEL R12, R9, R12, !P3 ;  /* 0x0000000c090c2208 */ /* 0x000fe40005800000 */
[----:B------:R-:W-:Y:S01]  /*1770*/  ISETP.GT.U32.AND P2, PT, R0, 0xa0, PT ;  /* 0x000000a00000780c */ /* 0x000fe20003f44070 */
[----:B------:R-:W-:-:S02]  /*1780*/  IMAD.MOV.U32 R8, RZ, RZ, R13 ;  /* 0x000000ffff087224 */ /* 0x000fc400078e000d */
[----:B------:R-:W-:-:S06]  /*1790*/  IMAD.MOV.U32 R9, RZ, RZ, R12 ;  /* 0x000000ffff097224 */ /* 0x000fcc00078e000c */
[----:B------:R-:W-:-:S06]  /*17a0*/  DSETP.GEU.AND P3, PT, R8, R10, PT ;  /* 0x0000000a0800722a */ /* 0x000fcc0003f6e000 */
[----:B------:R-:W-:Y:S02]  /*17b0*/  @P1 FSEL R13, R10, R13, !P3 ;  /* 0x0000000d0a0d1208 */ /* 0x000fe40005800000 */
[----:B------:R-:W-:Y:S02]  /*17c0*/  @P1 FSEL R12, R11, R12, !P3 ;  /* 0x0000000c0b0c1208 */ /* 0x000fe40005800000 */
[----:B------:R-:W-:Y:S01]  /*17d0*/  ISETP.GT.U32.AND P1, PT, R0, 0xc0, PT ;  /* 0x000000c00000780c */ /* 0x000fe20003f24070 */
[----:B------:R-:W-:Y:S02]  /*17e0*/  IMAD.MOV.U32 R8, RZ, RZ, R13 ;  /* 0x000000ffff087224 */ /* 0x000fe400078e000d */
[----:B------:R-:W-:-:S06]  /*17f0*/  IMAD.MOV.U32 R9, RZ, RZ, R12 ;  /* 0x000000ffff097224 */ /* 0x000fcc00078e000c */
[----:B0-----:R-:W-:-:S06]  /*1800*/  DSETP.GEU.AND P3, PT, R8, R4, PT ;  /* 0x000000040800722a */ /* 0x001fcc0003f6e000 */
[----:B------:R-:W-:Y:S02]  /*1810*/  @P2 FSEL R13, R4, R13, !P3 ;  /* 0x0000000d040d2208 */ /* 0x000fe40005800000 */
[----:B------:R-:W-:Y:S02]  /*1820*/  @P2 FSEL R12, R5, R12, !P3 ;  /* 0x0000000c050c2208 */ /* 0x000fe40005800000 */
[----:B------:R-:W-:Y:S01]  /*1830*/  ISETP.GT.U32.AND P2, PT, R0, 0xe0, PT ;  /* 0x000000e00000780c */ /* 0x000fe20003f44070 */
        /* <DEDUP_REMOVED lines=13> */
.L_x_100:
[----:B------:R-:W0:Y:S01]  /*1910*/  S2R R4, SR_TID.X ;  /* 0x0000000000047919 */ /* 0x000e220000002100 */
[----:B------:R-:W1:Y:S01]  /*1920*/  LDC.64 R2, c[0x0][0x380] ;  /* 0x0000e000ff027b82 */ /* 0x000e620000000a00 */
[----:B0-----:R-:W-:-:S04]  /*1930*/  IMAD.SHL.U32 R5, R4, 0x4, RZ ;  /* 0x0000000404057824 */ /* 0x001fc800078e00ff */
[----:B-1----:R-:W-:-:S05]  /*1940*/  IMAD.WIDE.U32 R2, R5, 0x8, R2 ;  /* 0x0000000805027825 */ /* 0x002fca00078e0002 */
[----:B------:R-:W2:Y:S04]  /*1950*/  LDG.E.128.CONSTANT R16, desc[UR6][R2.64] ;  /* 0x0000000602107981 */ /* 0x000ea8000c1e9d00 */
[----:B------:R-:W3:Y:S04]  /*1960*/  LDG.E.128.CONSTANT R20, desc[UR6][R2.64+0x10] ;  /* 0x0000100602147981 */ /* 0x000ee8000c1e9d00 */
[----:B------:R-:W4:Y:S04]  /*1970*/  LDG.E.128.CONSTANT R12, desc[UR6][R2.64+0x2000] ;  /* 0x00200006020c7981 */ /* 0x000f28000c1e9d00 */
[----:B------:R-:W5:Y:S01]  /*1980*/  LDG.E.128.CONSTANT R8, desc[UR6][R2.64+0x2010] ;  /* 0x0020100602087981 */ /* 0x000f62000c1e9d00 */
[----:B------:R-:W-:-:S02]  /*1990*/  VIADD R24, R0, 0xfffff800 ;  /* 0xfffff80000187836 */ /* 0x000fc40000000000 */
[----:B------:R-:W-:-:S03]  /*19a0*/  IMAD.MOV.U32 R5, RZ, RZ, 0x800 ;  /* 0x00000800ff057424 */ /* 0x000fc600078e00ff */
[----:B------:R-:W-:Y:S01]  /*19b0*/  ISETP.GE.U32.AND P1, PT, R24, 0x800, PT ;  /* 0x000008001800780c */ /* 0x000fe20003f26070 */
        /* <DEDUP_REMOVED lines=23> */
[----:B------:R-:W-:-:S07]  /*1b30*/  IMAD.MOV.U32 R5, RZ, RZ, 0x800 ;  /* 0x00000800ff057424 */ /* 0x000fce00078e00ff */
.L_x_117:
[----:B------:R-:W-:-:S05]  /*1b40*/  IMAD.WIDE.U32 R26, R5, 0x8, R2 ;  /* 0x00000008051a7825 */ /* 0x000fca00078e0002 */
[----:B------:R-:W2:Y:S04]  /*1b50*/  LDG.E.128.CONSTANT R20, desc[UR6][R26.64] ;  /* 0x000000061a147981 */ /* 0x000ea8000c1e9d00 */
[----:B------:R-:W3:Y:S04]  /*1b60*/  LDG.E.128.CONSTANT R16, desc[UR6][R26.64+0x10] ;  /* 0x000010061a107981 */ /* 0x000ee8000c1e9d00 */
[----:B------:R-:W4:Y:S04]  /*1b70*/  LDG.E.128.CONSTANT R12, desc[UR6][R26.64+0x2000] ;  /* 0x002000061a0c7981 */ /* 0x000f28000c1e9d00 */
[----:B------:R-:W5:Y:S01]  /*1b80*/  LDG.E.128.CONSTANT R8, desc[UR6][R26.64+0x2010] ;  /* 0x002010061a087981 */ /* 0x000f62000c1e9d00 */
        /* <DEDUP_REMOVED lines=20> */
[----:B0-----:R-:W-:Y:S01]  /*1cd0*/  IMAD.IADD R8, R0, 0x1, -R5 ;  /* 0x0000000100087824 */ /* 0x001fe200078e0a05 */
[----:B------:R-:W-:-:S04]  /*1ce0*/  FSEL R7, R9, R7, !P0 ;  /* 0x0000000709077208 */ /* 0x000fc80004000000 */
[----:B------:R-:W-:Y:S02]  /*1cf0*/  ISETP.GE.U32.AND P1, PT, R8, 0x800, PT ;  /* 0x000008000800780c */ /* 0x000fe40003f26070 */
[----:B------:R-:W-:-:S06]  /*1d00*/  DSETP.GEU.AND P0, PT, R6, R10, PT ;  /* 0x0000000a0600722a */ /* 0x000fcc0003f0e000 */
[----:B------:R-:W-:Y:S02]  /*1d10*/  FSEL R6, R10, R6, !P0 ;  /* 0x000000060a067208 */ /* 0x000fe40004000000 */
[----:B------:R-:W-:-:S03]  /*1d20*/  FSEL R7, R11, R7, !P0 ;  /* 0x000000070b077208 */ /* 0x000fc60004000000 */
[----:B------:R-:W-:Y:S05]  /*1d30*/  @!P1 BRA `(.L_x_116) ;  /* 0x00000004000c9947 */ /* 0x000fea0003800000 */
[----:B------:R-:W-:-:S05]  /*1d40*/  VIADD R5, R5, 0x800 ;  /* 0x0000080005057836 */ /* 0x000fca0000000000 */
[----:B------:R-:W-:-:S13]  /*1d50*/  ISETP.GT.U32.AND P0, PT, R5, R24, PT ;  /* 0x000000180500720c */ /* 0x000fda0003f04070 */
[----:B------:R-:W-:Y:S05]  /*1d60*/  @!P0 BRA `(.L_x_117) ;  /* 0xfffffffc00748947 */ /* 0x000fea000383ffff */
.L_x_115:
[----:B------:R-:W-:-:S13]  /*1d70*/  ISETP.GE.U32.AND P0, PT, R5, R0, PT ;  /* 0x000000000500720c */ /* 0x000fda0003f06070 */
[----:B------:R-:W-:Y:S05]  /*1d80*/  @P0 BRA `(.L_x_116) ;  /* 0x0000000000f80947 */ /* 0x000fea0003800000 */
[----:B------:R-:W-:Y:S01]  /*1d90*/  IMAD.IADD R3, R0, 0x1, -R5 ;  /* 0x0000000100037824 */ /* 0x000fe200078e0a05 */
[----:B------:R-:W-:Y:S04]  /*1da0*/  BSSY.RECONVERGENT B1, `(.L_x_116) ;  /* 0x000003c000017945 */ /* 0x000fe80003800200 */
[----:B------:R-:W-:-:S13]  /*1db0*/  ISETP.GE.AND P0, PT, R4, R3, PT ;  /* 0x000000030400720c */ /* 0x000fda0003f06270 */
[----:B------:R-:W-:Y:S05]  /*1dc0*/  @P0 BRA `(.L_x_118) ;  /* 0x0000000000e40947 */ /* 0x000fea0003800000 */
[----:B------:R-:W-:Y:S01]  /*1dd0*/  LOP3.LUT R2, RZ, R4, RZ, 0x33, !PT ;  /* 0x00000004ff027212 */ /* 0x000fe200078e33ff */
[----:B------:R-:W-:Y:S03]  /*1de0*/  BSSY.RECONVERGENT B2, `(.L_x_119) ;  /* 0x0000017000027945 */ /* 0x000fe60003800200 */
[----:B------:R-:W-:-:S04]  /*1df0*/  IADD3 R2, PT, PT, -R5, R0, R2 ;  /* 0x0000000005027210 */ /* 0x000fc80007ffe102 */
[C---:B------:R-:W-:Y:S02]  /*1e00*/  LOP3.LUT R0, R2.reuse, 0x300, RZ, 0xc0, !PT ;  /* 0x0000030002007812 */ /* 0x040fe400078ec0ff */
[----:B------:R-:W-:Y:S02]  /*1e10*/  ISETP.GE.U32.AND P2, PT, R2, 0x300, PT ;  /* 0x000003000200780c */ /* 0x000fe40003f46070 */
[----:B------:R-:W-:Y:S01]  /*1e20*/  ISETP.NE.AND P0, PT, R0, 0x300, PT ;  /* 0x000003000000780c */ /* 0x000fe20003f05270 */
[----:B------:R-:W-:-:S12]  /*1e30*/  IMAD.MOV.U32 R0, RZ, RZ, R4 ;  /* 0x000000ffff007224 */ /* 0x000fd800078e0004 */
[----:B------:R-:W-:Y:S05]  /*1e40*/  @!P0 BRA `(.L_x_120) ;  /* 0x0000000000408947 */ /* 0x000fea0003800000 */
[----:B------:R-:W0:Y:S01]  /*1e50*/  LDC.64 R10, c[0x0][0x380] ;  /* 0x0000e000ff0a7b82 */ /* 0x000e220000000a00 */
[----:B------:R-:W-:Y:S01]  /*1e60*/  LEA.HI R0, R2, 0x1, RZ, 0x18 ;  /* 0x0000000102007811 */ /* 0x000fe200078fc0ff */
[----:B------:R-:W-:-:S03]  /*1e70*/  IMAD.IADD R13, R4, 0x1, R5 ;  /* 0x00000001040d7824 */ /* 0x000fc600078e0205 */
[----:B------:R-:W-:Y:S01]  /*1e80*/  LOP3.LUT R2, R0, 0x3, RZ, 0xc0, !PT ;  /* 0x0000000300027812 */ /* 0x000fe200078ec0ff */
[----:B------:R-:W-:-:S04]  /*1e90*/  IMAD.MOV.U32 R0, RZ, RZ, R4 ;  /* 0x000000ffff007224 */ /* 0x000fc800078e0004 */
[----:B------:R-:W-:-:S07]  /*1ea0*/  IMAD.MOV R2, RZ, RZ, -R2 ;  /* 0x000000ffff027224 */ /* 0x000fce00078e0a02 */
.L_x_121:
        /* <DEDUP_REMOVED lines=10> */
.L_x_120:
[----:B------:R-:W-:Y:S05]  /*1f50*/  BSYNC.RECONVERGENT B2 ;  /* 0x0000000000027941 */ /* 0x000fea0003800200 */
.L_x_119:
[----:B------:R-:W-:Y:S05]  /*1f60*/  @!P2 BRA `(.L_x_118) ;  /* 0x00000000007ca947 */ /* 0x000fea0003800000 */
[----:B------:R-:W0:Y:S01]  /*1f70*/  LDC.64 R8, c[0x0][0x380] ;  /* 0x0000e000ff087b82 */ /* 0x000e220000000a00 */
[C---:B------:R-:W-:Y:S02]  /*1f80*/  IMAD.IADD R5, R0.reuse, 0x1, R5 ;  /* 0x0000000100057824 */ /* 0x040fe400078e0205 */
[----:B------:R-:W-:-:S07]  /*1f90*/  VIADD R0, R0, 0x200 ;  /* 0x0000020000007836 */ /* 0x000fce0000000000 */
.L_x_122:
        /* <DEDUP_REMOVED lines=11> */
[C---:B------:R-:W-:Y:S02]  /*2050*/  VIADD R2, R0.reuse, 0x200 ;  /* 0x0000020000027836 */ /* 0x040fe40000000000 */
[----:B------:R-:W-:Y:S02]  /*2060*/  VIADD R0, R0, 0x400 ;  /* 0x0000040000007836 */ /* 0x000fe40000000000 */
[----:B------:R-:W-:Y:S01]  /*2070*/  VIADD R5, R5, 0x400 ;  /* 0x0000040005057836 */ /* 0x000fe20000000000 */
[----:B------:R-:W-:Y:S01]  /*2080*/  ISETP.GE.AND P1, PT, R2, R3, PT ;  /* 0x000000030200720c */ /* 0x000fe20003f26270 */
        /* <DEDUP_REMOVED lines=11> */
[----:B------:R-:W-:Y:S01]  /*2140*/  FSEL R7, R17, R7, !P0 ;  /* 0x0000000711077208 */ /* 0x000fe20004000000 */
[----:B------:R-:W-:Y:S06]  /*2150*/  @!P1 BRA `(.L_x_122) ;  /* 0xfffffffc00909947 */ /* 0x000fec000383ffff */
.L_x_118:
[----:B------:R-:W-:Y:S05]  /*2160*/  BSYNC.RECONVERGENT B1 ;  /* 0x0000000000017941 */ /* 0x000fea0003800200 */
.L_x_116:
        /* <DEDUP_REMOVED lines=50> */
[----:B------:R-:W2:Y:S01]  /*2490*/  LDS.128 R12, [UR4+0x20] ;  /* 0x00002004ff0c7984 */ /* 0x000ea20008000c00 */
[----:B-1----:R-:W-:-:S06]  /*24a0*/  DSETP.GEU.AND P1, PT, R6, R8, PT ;  /* 0x000000080600722a */ /* 0x002fcc0003f2e000 */
[----:B0-----:R-:W-:Y:S02]  /*24b0*/  FSEL R2, R8, R6, !P1 ;  /* 0x0000000608027208 */ /* 0x001fe40004800000 */
[----:B------:R-:W-:Y:S02]  /*24c0*/  FSEL R3, R9, R7, !P1 ;  /* 0x0000000709037208 */ /* 0x000fe40004800000 */
[----:B------:R-:W0:Y:S04]  /*24d0*/  LDS.128 R4, [UR4+0x30] ;  /* 0x00003004ff047984 */ /* 0x000e280008000c00 */
[----:B------:R-:W-:-:S06]  /*24e0*/  DSETP.GEU.AND P1, PT, R2, R10, PT ;  /* 0x0000000a0200722a */ /* 0x000fcc0003f2e000 */
[----:B------:R-:W-:Y:S02]  /*24f0*/  FSEL R2, R10, R2, !P1 ;  /* 0x000000020a027208 */ /* 0x000fe40004800000 */
[----:B------:R-:W-:-:S06]  /*2500*/  FSEL R3, R11, R3, !P1 ;  /* 0x000000030b037208 */ /* 0x000fcc0004800000 */
[----:B--2---:R-:W-:-:S06]  /*2510*/  DSETP.GEU.AND P1, PT, R2, R12, PT ;  /* 0x0000000c0200722a */ /* 0x004fcc0003f2e000 */
        /* <DEDUP_REMOVED lines=16> */
.L_x_99:
        /* <DEDUP_REMOVED lines=12> */
.L_x_125:
[----:B------:R-:W-:Y:S05]  /*26e0*/  BSYNC.RECONVERGENT B1 ;  /* 0x0000000000017941 */ /* 0x000fea0003800200 */
.L_x_124:
        /* <DEDUP_REMOVED lines=17> */
.L_x_130:
        /* <DEDUP_REMOVED lines=12> */
.L_x_129:
[----:B------:R-:W-:Y:S05]  /*28c0*/  BSYNC.RECONVERGENT B2 ;  /* 0x0000000000027941 */ /* 0x000fea0003800200 */
.L_x_128:
        /* <DEDUP_REMOVED lines=10> */
.L_x_133:
        /* <DEDUP_REMOVED lines=69> */
.L_x_132:
[----:B------:R-:W-:Y:S05]  /*2dc0*/  BSYNC.RECONVERGENT B2 ;  /* 0x0000000000027941 */ /* 0x000fea0003800200 */
.L_x_131:
        /* <DEDUP_REMOVED lines=40> */
.L_x_135:
[----:B------:R-:W-:Y:S05]  /*3050*/  BSYNC.RECONVERGENT B2 ;  /* 0x0000000000027941 */ /* 0x000fea0003800200 */
.L_x_134:
        /* <DEDUP_REMOVED lines=18> */
.L_x_127:
[----:B------:R-:W-:Y:S05]  /*3180*/  BSYNC.RECONVERGENT B1 ;  /* 0x0000000000017941 */ /* 0x000fea0003800200 */
.L_x_126:
        /* <DEDUP_REMOVED lines=60> */
[----:B---3--:R-:W1:Y:S01]  /*3550*/  LDS.128 R12, [UR4+0x20] ;  /* 0x00002004ff0c7984 */ /* 0x008e620008000c00 */
        /* <DEDUP_REMOVED lines=24> */
.L_x_136:
        /* <DEDUP_REMOVED lines=63> */
[----:B----4-:R-:W-:Y:S05]  /*3ad0*/  @P0 BRA `(.L_x_114) ;  /* 0x0000001000380947 */ /* 0x010fea0003800000 */
[----:B------:R-:W0:Y:S01]  /*3ae0*/  S2UR UR5, SR_CgaCtaId ;  /* 0x00000000000579c3 */ /* 0x000e220000008800 */
[----:B------:R-:W-:Y:S01]  /*3af0*/  UMOV UR4, 0x400 ;  /* 0x0000040000047882 */ /* 0x000fe20000000000 */
[C---:B------:R-:W-:Y:S02]  /*3b00*/  ISETP.GT.U32.AND P3, PT, R0.reuse, 0x20, PT ;  /* 0x000000200000780c */ /* 0x040fe40003f64070 */
        /* <DEDUP_REMOVED lines=9> */
[----:B------:R-:W-:Y:S01]  /*3ba0*/  ISETP.GT.U32.AND P1, PT, R0, 0x60, PT ;  /* 0x000000600000780c */ /* 0x000fe20003f24070 */
[----:B------:R-:W-:Y:S01]  /*3bb0*/  IMAD.MOV.U32 R2, RZ, RZ, R13 ;  /* 0x000000ffff027224 */ /* 0x000fe200078e000d */
[----:B------:R-:W0:Y:S01]  /*3bc0*/  LDS.128 R4, [UR4+0x30] ;  /* 0x00003004ff047984 */ /* 0x000e220008000c00 */
[----:B------:R-:W-:-:S06]  /*3bd0*/  IMAD.MOV.U32 R3, RZ, RZ, R12 ;  /* 0x000000ffff037224 */ /* 0x000fcc00078e000c */
        /* <DEDUP_REMOVED lines=36> */
.L_x_123:
[----:B------:R-:W0:Y:S01]  /*3e20*/  S2R R7, SR_TID.X ;  /* 0x0000000000077919 */ /* 0x000e220000002100 */
[----:B------:R-:W1:Y:S02]  /*3e30*/  LDCU.64 UR4, c[0x0][0x380] ;  /* 0x00007000ff0477ac */ /* 0x000e640008000a00 */
[----:B-1----:R-:W-:Y:S02]  /*3e40*/  IMAD.U32 R2, RZ, RZ, UR4 ;  /* 0x00000004ff027e24 */ /* 0x002fe4000f8e00ff */
[----:B------:R-:W-:Y:S02]  /*3e50*/  IMAD.U32 R3, RZ, RZ, UR5 ;  /* 0x00000005ff037e24 */ /* 0x000fe4000f8e00ff */
        /* <DEDUP_REMOVED lines=9> */
[----:B------:R-:W-:-:S05]  /*3ef0*/  VIADD R6, R0, 0xfffff800 ;  /* 0xfffff80000067836 */ /* 0x000fca0000000000 */
[----:B------:R-:W-:Y:S01]  /*3f00*/  ISETP.GE.U32.AND P1, PT, R6, 0x800, PT ;  /* 0x000008000600780c */ /* 0x000fe20003f26070 */
[----:B--2---:R-:W-:-:S06]  /*3f10*/  DSETP.GEU.AND P0, PT, R22, R8, PT ;  /* 0x000000081600722a */ /* 0x004fcc0003f0e000 */
[----:B------:R-:W-:Y:S02]  /*3f20*/  FSEL R8, R8, R22, !P0 ;  /* 0x0000001608087208 */ /* 0x000fe40004000000 */
[----:B------:R-:W-:-:S06]  /*3f30*/  FSEL R9, R9, R23, !P0 ;  /* 0x0000001709097208 */ /* 0x000fcc0004000000 */
[----:B---3--:R-:W-:-:S06]  /*3f40*/  DSETP.GEU.AND P0, PT, R8, R10, PT ;  /* 0x0000000a0800722a */ /* 0x008fcc0003f0e000 */
[----:B------:R-:W-:Y:S02]  /*3f50*/  FSEL R8, R10, R8, !P0 ;  /* 0x000000080a087208 */ /* 0x000fe40004000000 */
[----:B------:R-:W-:Y:S01]  /*3f60*/  FSEL R9, R11, R9, !P0 ;  /* 0x000000090b097208 */ /* 0x000fe20004000000 */
[----:B------:R-:W-:-:S05]  /*3f70*/  IMAD.MOV.U32 R11, RZ, RZ, 0x800 ;  /* 0x00000800ff0b7424 */ /* 0x000fca00078e00ff */
        /* <DEDUP_REMOVED lines=18> */
[----:B------:R-:W1:Y:S02]  /*40a0*/  LDC.64 R2, c[0x0][0x380] ;  /* 0x0000e000ff027b82 */ /* 0x000e640000000a00 */
.L_x_139:
[----:B------:R-:W-:-:S04]  /*40b0*/  IMAD.IADD R17, R7, 0x1, R11 ;  /* 0x0000000107117824 */ /* 0x000fc800078e020b */
[----:B-1----:R-:W-:-:S06]  /*40c0*/  IMAD.WIDE.U32 R16, R17, 0x8, R2 ;  /* 0x0000000811107825 */ /* 0x002fcc00078e0002 */
[----:B------:R-:W2:Y:S01]  /*40d0*/  LDG.E.64.CONSTANT R16, desc[UR6][R16.64] ;  /* 0x0000000610107981 */ /* 0x000ea2000c1e9b00 */
[----:B------:R-:W-:-:S05]  /*40e0*/  IMAD.WIDE.U32 R18, R11, 0x8, R4 ;  /* 0x000000080b127825 */ /* 0x000fca00078e0004 */
[----:B------:R-:W3:Y:S04]  /*40f0*/  LDG.E.64.CONSTANT R20, desc[UR6][R18.64+0x800] ;  /* 0x0008000612147981 */ /* 0x000ee8000c1e9b00 */
[----:B------:R-:W4:Y:S04]  /*4100*/  LDG.E.64.CONSTANT R22, desc[UR6][R18.64+0x1000] ;  /* 0x0010000612167981 */ /* 0x000f28000c1e9b00 */
[----:B------:R-:W5:Y:S04]  /*4110*/  LDG.E.64.CONSTANT R24, desc[UR6][R18.64+0x1800] ;  /* 0x0018000612187981 */ /* 0x000f68000c1e9b00 */
[----:B------:R-:W5:Y:S04]  /*4120*/  LDG.E.64.CONSTANT R26, desc[UR6][R18.64+0x2000] ;  /* 0x00200006121a7981 */ /* 0x000f68000c1e9b00 */
[----:B------:R-:W5:Y:S04]  /*4130*/  LDG.E.64.CONSTANT R28, desc[UR6][R18.64+0x2800] ;  /* 0x00280006121c7981 */ /* 0x000f68000c1e9b00 */
[----:B------:R-:W5:Y:S04]  /*4140*/  LDG.E.64.CONSTANT R14, desc[UR6][R18.64+0x3000] ;  /* 0x00300006120e7981 */ /* 0x000f68000c1e9b00 */
[----:B------:R-:W5:Y:S01]  /*4150*/  LDG.E.64.CONSTANT R12, desc[UR6][R18.64+0x3800] ;  /* 0x00380006120c7981 */ /* 0x000f62000c1e9b00 */
[----:B0-----:R-:W-:-:S05]  /*4160*/  IMAD.IADD R10, R0, 0x1, -R11 ;  /* 0x00000001000a7824 */ /* 0x001fca00078e0a0b */
[----:B------:R-:W-:Y:S01]  /*4170*/  ISETP.GE.U32.AND P1, PT, R10, 0x800, PT ;  /* 0x000008000a00780c */ /* 0x000fe20003f26070 */
        /* <DEDUP_REMOVED lines=26> */
[----:B------:R-:W-:-:S13]  /*4320*/  ISETP.GT.U32.AND P0, PT, R11, R6, PT ;  /* 0x000000060b00720c */ /* 0x000fda0003f04070 */
[----:B------:R-:W-:Y:S05]  /*4330*/  @!P0 BRA `(.L_x_139) ;  /* 0xfffffffc005c8947 */ /* 0x000fea000383ffff */
.L_x_137:
        /* <DEDUP_REMOVED lines=14> */
[----:B------:R-:W-:Y:S01]  /*4420*/  LEA.HI R0, R5, 0x1, RZ, 0x18 ;  /* 0x0000000105007811 */ /* 0x000fe200078fc0ff */
[----:B------:R-:W-:-:S03]  /*4430*/  IMAD.IADD R15, R7, 0x1, R11 ;  /* 0x00000001070f7824 */ /* 0x000fc600078e020b */
[----:B------:R-:W-:Y:S01]  /*4440*/  LOP3.LUT R5, R0, 0x3, RZ, 0xc0, !PT ;  /* 0x0000000300057812 */ /* 0x000fe200078ec0ff */
[----:B------:R-:W-:-:S04]  /*4450*/  IMAD.MOV.U32 R0, RZ, RZ, R7 ;  /* 0x000000ffff007224 */ /* 0x000fc800078e0007 */
[----:B------:R-:W-:-:S07]  /*4460*/  IMAD.MOV R5, RZ, RZ, -R5 ;  /* 0x000000ffff057224 */ /* 0x000fce00078e0a05 */
.L_x_143:
        /* <DEDUP_REMOVED lines=10> */
.L_x_142:
[----:B------:R-:W-:Y:S05]  /*4510*/  BSYNC.RECONVERGENT B2 ;  /* 0x0000000000027941 */ /* 0x000fea0003800200 */
.L_x_141:
[----:B------:R-:W-:Y:S05]  /*4520*/  @!P2 BRA `(.L_x_140) ;  /* 0x000000000078a947 */ /* 0x000fea0003800000 */
[C---:B------:R-:W-:Y:S02]  /*4530*/  IMAD.IADD R5, R0.reuse, 0x1, R11 ;  /* 0x0000000100057824 */ /* 0x040fe400078e020b */
[----:B------:R-:W-:-:S07]  /*4540*/  VIADD R0, R0, 0x200 ;  /* 0x0000020000007836 */ /* 0x000fce0000000000 */
.L_x_144:
[----:B------:R-:W-:-:S04]  /*4550*/  IMAD.WIDE.U32 R10, R5, 0x8, R2 ;  /* 0x00000008050a7825 */ /* 0x000fc800078e0002 */
        /* <DEDUP_REMOVED lines=13> */
[----:B------:R-:W-:Y:S01]  /*4630*/  FSEL R9, R11, R9, !P0 ;  /* 0x000000090b097208 */ /* 0x000fe20004000000 */
[C---:B------:R-:W-:Y:S02]  /*4640*/  VIADD R11, R0.reuse, 0x200 ;  /* 0x00000200000b7836 */ /* 0x040fe40000000000 */
[----:B------:R-:W-:-:S03]  /*4650*/  VIADD R0, R0, 0x400 ;  /* 0x0000040000007836 */ /* 0x000fc60000000000 */
[----:B---3--:R-:W-:Y:S01]  /*4660*/  DSETP.GEU.AND P0, PT, R8, R12, PT ;  /* 0x0000000c0800722a */ /* 0x008fe20003f0e000 */
[----:B------:R-:W-:-:S05]  /*4670*/  ISETP.GE.AND P1, PT, R11, R4, PT ;  /* 0x000000040b00720c */ /* 0x000fca0003f26270 */
        /* <DEDUP_REMOVED lines=9> */
.L_x_140:
[----:B------:R-:W-:Y:S05]  /*4710*/  BSYNC.RECONVERGENT B1 ;  /* 0x0000000000017941 */ /* 0x000fea0003800200 */
.L_x_138:
        /* <DEDUP_REMOVED lines=74> */
.L_x_114:
[----:B------:R-:W-:Y:S05]  /*4bc0*/  BSYNC.RECONVERGENT B0 ;  /* 0x0000000000007941 */ /* 0x000fea0003800200 */
.L_x_98:
[----:B------:R-:W-:Y:S05]  /*4bd0*/  @P0 EXIT ;  /* 0x000000000000094d */ /* 0x000fea0003800000 */
[----:B------:R-:W4:Y:S01]  /*4be0*/  LDCU.64 UR8, c[0x0][0x398] ;  /* 0x00007300ff0877ac */ /* 0x000f220008000a00 */
[----:B01----:R-:W0:Y:S01]  /*4bf0*/  LDC.64 R4, c[0x0][0x388] ;  /* 0x0000e200ff047b82 */ /* 0x003e220000000a00 */
[----:B------:R-:W2:Y:S01]  /*4c00*/  LDCU.64 UR4, c[0x0][0x398] ;  /* 0x00007300ff0477ac */ /* 0x000ea20008000a00 */
[----:B----4-:R-:W-:-:S06]  /*4c10*/  DSETP.GT.AND P0, PT, R6, UR8, PT ;  /* 0x0000000806007e2a */ /* 0x010fcc000bf04000 */
[----:B--23--:R-:W-:Y:S02]  /*4c20*/  FSEL R2, R6, UR4, P0 ;  /* 0x0000000406027c08 */ /* 0x00cfe40008000000 */
[----:B------:R-:W-:-:S05]  /*4c30*/  FSEL R3, R7, UR5, P0 ;  /* 0x0000000507037c08 */ /* 0x000fca0008000000 */
[----:B0-----:R-:W-:Y:S01]  /*4c40*/  STG.E.64 desc[UR6][R4.64], R2 ;  /* 0x0000000204007986 */ /* 0x001fe2000c101b06 */
[----:B------:R-:W-:Y:S05]  /*4c50*/  EXIT ;  /* 0x000000000000794d */ /* 0x000fea0003800000 */
.L_x_145:
        /* <DEDUP_REMOVED lines=10> */
.L_x_151:


//--------------------- .text._ZN3cub18CUB_300001_SM_10006detail11EmptyKernelIvEEvv --------------------------
	.section	.text._ZN3cub18CUB_300001_SM_10006detail11EmptyKernelIvEEvv,"ax",@progbits
	.align	128
        .global         _ZN3cub18CUB_300001_SM_10006detail11EmptyKernelIvEEvv
        .type           _ZN3cub18CUB_300001_SM_10006detail11EmptyKernelIvEEvv,@function
        .size           _ZN3cub18CUB_300001_SM_10006detail11EmptyKernelIvEEvv,(.L_x_152 - _ZN3cub18CUB_300001_SM_10006detail11EmptyKernelIvEEvv)
        .other          _ZN3cub18CUB_300001_SM_10006detail11EmptyKernelIvEEvv,@"STO_CUDA_ENTRY STV_DEFAULT"
_ZN3cub18CUB_300001_SM_10006detail11EmptyKernelIvEEvv:
.text._ZN3cub18CUB_300001_SM_10006detail11EmptyKernelIvEEvv:
[----:B------:R-:W-:Y:S01]  /*0000*/  LDC R1, c[0x0][0x37c] ;  /* 0x0000df00ff017b82 */ /* 0x000fe20000000800 */
[----:B------:R-:W-:Y:S05]  /*0010*/  EXIT ;  /* 0x000000000000794d */ /* 0x000fea0003800000 */
.L_x_146:
        /* <DEDUP_REMOVED lines=14> */
.L_x_152:


//--------------------- .text._Z9findErrorPdS_S_m --------------------------
	.section	.text._Z9findErrorPdS_S_m,"ax",@progbits
	.align	128
        .global         _Z9findErrorPdS_S_m
        .type           _Z9findErrorPdS_S_m,@function
        .size           _Z9findErrorPdS_S_m,(.L_x_153 - _Z9findErrorPdS_S_m)
        .other          _Z9findErrorPdS_S_m,@"STO_CUDA_ENTRY STV_DEFAULT"
_Z9findErrorPdS_S_m:
.text._Z9findErrorPdS_S_m:
[----:B------:R-:W-:Y:S08]  /*0000*/  LDC R1, c[0x0][0x37c] ;  /* 0x0000df00ff017b82 */ /* 0x000ff00000000800 */
[----:B------:R-:W0:Y:S08]  /*0010*/  LDC.64 R4, c[0x0][0x398] ;  /* 0x0000e600ff047b82 */ /* 0x000e300000000a00 */
[----:B------:R-:W1:Y:S01]  /*0020*/  S2UR UR5, SR_CTAID.X ;  /* 0x00000000000579c3 */ /* 0x000e620000002500 */
[----:B0-----:R-:W-:-:S04]  /*0030*/  IADD3 R3, P0, PT, R4, -0x1, RZ ;  /* 0xffffffff04037810 */ /* 0x001fc80007f1e0ff */
[----:B------:R-:W-:Y:S02]  /*0040*/  IADD3.X R0, PT, PT, R5, -0x1, RZ, P0, !PT ;  /* 0xffffffff05007810 */ /* 0x000fe400007fe4ff */
[----:B-1----:R-:W-:-:S04]  /*0050*/  ISETP.GT.U32.AND P0, PT, R3, UR5, PT ;  /* 0x0000000503007c0c */ /* 0x002fc8000bf04070 */
[----:B------:R-:W-:-:S04]  /*0060*/  ISETP.GT.U32.AND.EX P0, PT, R0, RZ, PT, P0 ;  /* 0x000000ff0000720c */ /* 0x000fc80003f04100 */
[----:B------:R-:W-:-:S13]  /*0070*/  ISETP.EQ.OR P0, PT, RZ, UR5, !P0 ;  /* 0x00000005ff007c0c */ /* 0x000fda000c702670 */
[----:B------:R-:W-:Y:S05]  /*0080*/  @P0 EXIT ;  /* 0x000000000000094d */ /* 0x000fea0003800000 */
[----:B------:R-:W0:Y:S02]  /*0090*/  S2R R2, SR_TID.X ;  /* 0x0000000000027919 */ /* 0x000e240000002100 */
[----:B0-----:R-:W-:-:S04]  /*00a0*/  ISETP.GT.U32.AND P0, PT, R3, R2, PT ;  /* 0x000000020300720c */ /* 0x001fc80003f04070 */
[----:B------:R-:W-:-:S04]  /*00b0*/  ISETP.GT.U32.AND.EX P0, PT, R0, RZ, PT, P0 ;  /* 0x000000ff0000720c */ /* 0x000fc80003f04100 */
[----:B------:R-:W-:-:S13]  /*00c0*/  ISETP.EQ.OR P0, PT, R2, RZ, !P0 ;  /* 0x000000ff0200720c */ /* 0x000fda0004702670 */
[----:B------:R-:W-:Y:S05]  /*00d0*/  @P0 EXIT ;  /* 0x000000000000094d */ /* 0x000fea0003800000 */
[----:B------:R-:W0:Y:S01]  /*00e0*/  LDC R5, c[0x0][0x360] ;  /* 0x0000d800ff057b82 */ /* 0x000e220000000800 */
[----:B------:R-:W1:Y:S01]  /*00f0*/  LDCU.128 UR8, c[0x0][0x380] ;  /* 0x00007000ff0877ac */ /* 0x000e620008000c00 */
[----:B------:R-:W-:Y:S01]  /*0100*/  IMAD.MOV.U32 R3, RZ, RZ, RZ ;  /* 0x000000ffff037224 */ /* 0x000fe200078e00ff */
[----:B------:R-:W2:Y:S01]  /*0110*/  LDCU.64 UR6, c[0x0][0x358] ;  /* 0x00006b00ff0677ac */ /* 0x000ea20008000a00 */
[----:B------:R-:W-:Y:S01]  /*0120*/  UMOV UR4, URZ ;  /* 0x000000ff00047c82 */ /* 0x000fe20008000000 */
[----:B0-----:R-:W-:-:S04]  /*0130*/  IMAD.WIDE.U32 R2, R5, UR5, R2 ;  /* 0x0000000505027c25 */ /* 0x001fc8000f8e0002 */
[----:B------:R-:W-:Y:S02]  /*0140*/  VIADD R3, R3, UR4 ;  /* 0x0000000403037c36 */ /* 0x000fe40008000000 */
[----:B------:R-:W-:-:S03]  /*0150*/  IMAD.SHL.U32 R8, R2, 0x8, RZ ;  /* 0x0000000802087824 */ /* 0x000fc600078e00ff */
[----:B------:R-:W-:Y:S02]  /*0160*/  SHF.L.U64.HI R0, R2, 0x3, R3 ;  /* 0x0000000302007819 */ /* 0x000fe40000010203 */
[C---:B-1----:R-:W-:Y:S02]  /*0170*/  IADD3 R4, P1, PT, R8.reuse, UR8, RZ ;  /* 0x0000000808047c10 */ /* 0x042fe4000ff3e0ff */
[----:B------:R-:W-:Y:S02]  /*0180*/  IADD3 R6, P0, PT, R8, UR10, RZ ;  /* 0x0000000a08067c10 */ /* 0x000fe4000ff1e0ff */
[C---:B------:R-:W-:Y:S01]  /*0190*/  IADD3.X R5, PT, PT, R0.reuse, UR9, RZ, P1, !PT ;  /* 0x0000000900057c10 */ /* 0x040fe20008ffe4ff */
[----:B------:R-:W0:Y:S01]  /*01a0*/  LDCU.64 UR8, c[0x0][0x390] ;  /* 0x00007200ff0877ac */ /* 0x000e220008000a00 */
[----:B------:R-:W-:-:S04]  /*01b0*/  IADD3.X R7, PT, PT, R0, UR11, RZ, P0, !PT ;  /* 0x0000000b00077c10 */ /* 0x000fc800087fe4ff */
[----:B--2---:R-:W2:Y:S04]  /*01c0*/  LDG.E.64 R4, desc[UR6][R4.64] ;  /* 0x0000000604047981 */ /* 0x004ea8000c1e1b00 */
[----:B------:R-:W2:Y:S01]  /*01d0*/  LDG.E.64 R2, desc[UR6][R6.64] ;  /* 0x0000000606027981 */ /* 0x000ea2000c1e1b00 */
[----:B0-----:R-:W-:-:S04]  /*01e0*/  IADD3 R8, P0, PT, R8, UR8, RZ ;  /* 0x0000000808087c10 */ /* 0x001fc8000ff1e0ff */
[----:B------:R-:W-:Y:S01]  /*01f0*/  IADD3.X R9, PT, PT, R0, UR9, RZ, P0, !PT ;  /* 0x0000000900097c10 */ /* 0x000fe200087fe4ff */
[----:B--2---:R-:W-:-:S07]  /*0200*/  DADD R2, R2, -R4 ;  /* 0x0000000002027229 */ /* 0x004fce0000000804 */
[----:B------:R-:W-:Y:S01]  /*0210*/  STG.E.64 desc[UR6][R8.64], R2 ;  /* 0x0000000208007986 */ /* 0x000fe2000c101b06 */
[----:B------:R-:W-:Y:S05]  /*0220*/  EXIT ;  /* 0x000000000000794d */ /* 0x000fea0003800000 */
.L_x_147:
        /* <DEDUP_REMOVED lines=13> */
.L_x_153:


//--------------------- .text._Z4calcPdS_i        --------------------------
	.section	.text._Z4calcPdS_i,"ax",@progbits
	.align	128
        .global         _Z4calcPdS_i
        .type           _Z4calcPdS_i,@function
        .size           _Z4calcPdS_i,(.L_x_154 - _Z4calcPdS_i)
        .other          _Z4calcPdS_i,@"STO_CUDA_ENTRY STV_DEFAULT"
_Z4calcPdS_i:
.text._Z4calcPdS_i:
[----:B------:R-:W-:Y:S08]  /*0000*/  LDC R1, c[0x0][0x37c] ;  /* 0x0000df00ff017b82 */ /* 0x000ff00000000800 */
[----:B------:R-:W0:Y:S08]  /*0010*/  LDC R13, c[0x0][0x390] ;  /* 0x0000e400ff0d7b82 */ /* 0x000e300000000800 */
[----:B------:R-:W1:Y:S01]  /*0020*/  S2UR UR4, SR_CTAID.X ;  /* 0x00000000000479c3 */ /* 0x000e620000002500 */
[----:B0-----:R-:W-:-:S05]  /*0030*/  VIADD R3, R13, 0xffffffff ;  /* 0xffffffff0d037836 */ /* 0x001fca0000000000 */
[----:B-1----:R-:W-:-:S04]  /*0040*/  ISETP.LE.U32.AND P0, PT, R3, UR4, PT ;  /* 0x0000000403007c0c */ /* 0x002fc8000bf03070 */
[----:B------:R-:W-:-:S13]  /*0050*/  ISETP.EQ.OR P0, PT, RZ, UR4, P0 ;  /* 0x00000004ff007c0c */ /* 0x000fda0008702670 */
[----:B------:R-:W-:Y:S05]  /*0060*/  @P0 EXIT ;  /* 0x000000000000094d */ /* 0x000fea0003800000 */
[----:B------:R-:W0:Y:S02]  /*0070*/  S2R R6, SR_TID.X ;  /* 0x0000000000067919 */ /* 0x000e240000002100 */
[----:B0-----:R-:W-:-:S04]  /*0080*/  ISETP.GE.U32.AND P0, PT, R6, R3, PT ;  /* 0x000000030600720c */ /* 0x001fc80003f06070 */
[----:B------:R-:W-:-:S13]  /*0090*/  ISETP.EQ.OR P0, PT, R6, RZ, P0 ;  /* 0x000000ff0600720c */ /* 0x000fda0000702670 */
[----:B------:R-:W-:Y:S05]  /*00a0*/  @P0 EXIT ;  /* 0x000000000000094d */ /* 0x000fea0003800000 */
[----:B------:R-:W-:Y:S01]  /*00b0*/  SHF.R.S32.HI R0, RZ, 0x1f, R13 ;  /* 0x0000001fff007819 */ /* 0x000fe2000001140d */
[----:B------:R-:W0:Y:S01]  /*00c0*/  LDCU.128 UR8, c[0x0][0x380] ;  /* 0x00007000ff0877ac */ /* 0x000e220008000c00 */
[----:B------:R-:W-:Y:S01]  /*00d0*/  IADD3 R8, P0, PT, RZ, -R13, RZ ;  /* 0x8000000dff087210 */ /* 0x000fe20007f1e0ff */
[----:B------:R-:W-:Y:S02]  /*00e0*/  IMAD.MOV.U32 R7, RZ, RZ, RZ ;  /* 0x000000ffff077224 */ /* 0x000fe400078e00ff */
[----:B------:R-:W-:Y:S01]  /*00f0*/  IMAD R11, R0, UR4, RZ ;  /* 0x00000004000b7c24 */ /* 0x000fe2000f8e02ff */
[----:B------:R-:W1:Y:S01]  /*0100*/  LDCU.64 UR6, c[0x0][0x358] ;  /* 0x00006b00ff0677ac */ /* 0x000e620008000a00 */
[----:B------:R-:W-:Y:S02]  /*0110*/  IMAD.X R9, RZ, RZ, ~R0, P0 ;  /* 0x000000ffff097224 */ /* 0x000fe400000e0e00 */
[----:B------:R-:W-:-:S04]  /*0120*/  IMAD.WIDE.U32 R4, R13, UR4, R6 ;  /* 0x000000040d047c25 */ /* 0x000fc8000f8e0006 */
[----:B------:R-:W-:-:S04]  /*0130*/  IMAD.WIDE.U32 R8, R13, UR4, R8 ;  /* 0x000000040d087c25 */ /* 0x000fc8000f8e0008 */
[----:B------:R-:W-:Y:S01]  /*0140*/  IMAD.IADD R3, R5, 0x1, R11 ;  /* 0x0000000105037824 */ /* 0x000fe200078e020b */
[----:B------:R-:W-:Y:S01]  /*0150*/  IADD3 R6, P1, PT, R6, R8, RZ ;  /* 0x0000000806067210 */ /* 0x000fe20007f3e0ff */
[----:B------:R-:W-:-:S03]  /*0160*/  IMAD.SHL.U32 R2, R4, 0x8, RZ ;  /* 0x0000000804027824 */ /* 0x000fc600078e00ff */
[----:B------:R-:W-:Y:S01]  /*0170*/  SHF.L.U64.HI R0, R4, 0x3, R3 ;  /* 0x0000000304007819 */ /* 0x000fe20000010203 */
[----:B------:R-:W-:Y:S01]  /*0180*/  IMAD.X R9, R11, 0x1, R9, P1 ;  /* 0x000000010b097824 */ /* 0x000fe200008e0609 */
[----:B0-----:R-:W-:Y:S02]  /*0190*/  LEA R8, P1, R6, UR8, 0x3 ;  /* 0x0000000806087c11 */ /* 0x001fe4000f8218ff */
[----:B------:R-:W-:Y:S02]  /*01a0*/  IADD3 R4, P0, PT, R2, UR8, RZ ;  /* 0x0000000802047c10 */ /* 0x000fe4000ff1e0ff */
[----:B------:R-:W-:Y:S02]  /*01b0*/  LEA.HI.X R9, R6, UR9, R9, 0x3, P1 ;  /* 0x0000000906097c11 */ /* 0x000fe400088f1c09 */
[----:B------:R-:W-:-:S04]  /*01c0*/  IADD3.X R5, PT, PT, R0, UR9, RZ, P0, !PT ;  /* 0x0000000900057c10 */ /* 0x000fc800087fe4ff */
[----:B-1----:R-:W2:Y:S01]  /*01d0*/  LDG.E.64 R8, desc[UR6][R8.64] ;  /* 0x0000000608087981 */ /* 0x002ea2000c1e1b00 */
[----:B------:R-:W-:-:S03]  /*01e0*/  IMAD.WIDE R10, R13, 0x8, R4 ;  /* 0x000000080d0a7825 */ /* 0x000fc600078e0204 */
[----:B------:R-:W2:Y:S04]  /*01f0*/  LDG.E.64 R6, desc[UR6][R4.64+-0x8] ;  /* 0xfffff80604067981 */ /* 0x000ea8000c1e1b00 */
[----:B------:R-:W3:Y:S04]  /*0200*/  LDG.E.64 R10, desc[UR6][R10.64] ;  /* 0x000000060a0a7981 */ /* 0x000ee8000c1e1b00 */
[----:B------:R-:W4:Y:S01]  /*0210*/  LDG.E.64 R12, desc[UR6][R4.64+0x8] ;  /* 0x00000806040c7981 */ /* 0x000f22000c1e1b00 */
[----:B------:R-:W-:-:S04]  /*0220*/  IADD3 R2, P0, PT, R2, UR10, RZ ;  /* 0x0000000a02027c10 */ /* 0x000fc8000ff1e0ff */
[----:B------:R-:W-:Y:S01]  /*0230*/  IADD3.X R3, PT, PT, R0, UR11, RZ, P0, !PT ;  /* 0x0000000b00037c10 */ /* 0x000fe200087fe4ff */
[----:B--2---:R-:W-:-:S08]  /*0240*/  DADD R6, R6, R8 ;  /* 0x0000000006067229 */ /* 0x004fd00000000008 */
[----:B---3--:R-:W-:-:S08]  /*0250*/  DADD R6, R6, R10 ;  /* 0x0000000006067229 */ /* 0x008fd0000000000a */
[----:B----4-:R-:W-:-:S08]  /*0260*/  DADD R6, R6, R12 ;  /* 0x0000000006067229 */ /* 0x010fd0000000000c */
[----:B------:R-:W-:-:S07]  /*0270*/  DMUL R6, R6, 0.25 ;  /* 0x3fd0000006067828 */ /* 0x000fce0000000000 */
[----:B------:R-:W-:Y:S01]  /*0280*/  STG.E.64 desc[UR6][R2.64], R6 ;  /* 0x0000000602007986 */ /* 0x000fe2000c101b06 */
[----:B------:R-:W-:Y:S05]  /*0290*/  EXIT ;  /* 0x000000000000794d */ /* 0x000fea0003800000 */
.L_x_148:
        /* <DEDUP_REMOVED lines=14> */
.L_x_154:


//--------------------- .nv.shared._ZN3cub18CUB_300001_SM_10006detail6reduce28DeviceReduceSingleTileKernelINS2_10policy_hubIdjN4cuda3__47maximumIvEEE10Policy1000EPdSB_iS8_ddNS5_3std3__410__identityEEEvT0_T1_T2_T3_T4_T6_ --------------------------
	.section	.nv.shared._ZN3cub18CUB_300001_SM_10006detail6reduce28DeviceReduceSingleTileKernelINS2_10policy_hubIdjN4cuda3__47maximumIvEEE10Policy1000EPdSB_iS8_ddNS5_3std3__410__identityEEEvT0_T1_T2_T3_T4_T6_,"aw",@nobits
	.sectionflags	@""
	.align	8
.nv.shared._ZN3cub18CUB_300001_SM_10006detail6reduce28DeviceReduceSingleTileKernelINS2_10policy_hubIdjN4cuda3__47maximumIvEEE10Policy1000EPdSB_iS8_ddNS5_3std3__410__identityEEEvT0_T1_T2_T3_T4_T6_:
	.zero		1104


//--------------------- .nv.shared.reserved.0     --------------------------
	.section	.nv.shared.reserved.0,"aw",@nobits
	.weak		__nv_reservedSMEM_offset_0_alias
	.size		__nv_reservedSMEM_offset_0_alias, 0, 64
	.other		__nv_reservedSMEM_offset_0_alias,@"STO_CUDA_RESERVED_SHARED STV_DEFAULT"
__nv_reservedSMEM_offset_0_alias:
	.zero		0
	.zero		64


//--------------------- .nv.global                --------------------------
	.section	.nv.global,"aw",@nobits
.nv.global:
	.type		_ZN34_INTERNAL_2d02b1d1_4_k_cu_9e0a45c06thrust24THRUST_300001_SM_1000_NS12placeholders2_5E,@object
	.size		_ZN34_INTERNAL_2d02b1d1_4_k_cu_9e0a45c06thrust24THRUST_300001_SM_1000_NS12placeholders2_5E,(_ZN34_INTERNAL_2d02b1d1_4_k_cu_9e0a45c04cuda3std3__45__cpo6cbeginE - _ZN34_INTERNAL_2d02b1d1_4_k_cu_9e0a45c06thrust24THRUST_300001_SM_1000_NS12placeholders2_5E)
_ZN34_INTERNAL_2d02b1d1_4_k_cu_9e0a45c06thrust24THRUST_300001_SM_1000_NS12placeholders2_5E:
	.zero		1
	.type		_ZN34_INTERNAL_2d02b1d1_4_k_cu_9e0a45c04cuda3std3__45__cpo6cbeginE,@object
	.size		_ZN34_INTERNAL_2d02b1d1_4_k_cu_9e0a45c04cuda3std3__45__cpo6cbeginE,(_ZN34_INTERNAL_2d02b1d1_4_k_cu_9e0a45c04cuda3std6ranges3__45__cpo6cbeginE - _ZN34_INTERNAL_2d02b1d1_4_k_cu_9e0a45c04cuda3std3__45__cpo6cbeginE)
_ZN34_INTERNAL_2d02b1d1_4_k_cu_9e0a45c04cuda3std3__45__cpo6cbeginE:
	.zero		1
	.type		_ZN34_INTERNAL_2d02b1d1_4_k_cu_9e0a45c04cuda3std6ranges3__45__cpo6cbeginE,@object
	.size		_ZN34_INTERNAL_2d02b1d1_4_k_cu_9e0a45c04cuda3std6ranges3__45__cpo6cbeginE,(_ZN34_INTERNAL_2d02b1d1_4_k_cu_9e0a45c04cuda3std3__48in_placeE - _ZN34_INTERNAL_2d02b1d1_4_k_cu_9e0a45c04cuda3std6ranges3__45__cpo6cbeginE)
_ZN34_INTERNAL_2d02b1d1_4_k_cu_9e0a45c04cuda3std6ranges3__45__cpo6cbeginE:
	.zero		1
	.type		_ZN34_INTERNAL_2d02b1d1_4_k_cu_9e0a45c04cuda3std3__48in_placeE,@object
	.size		_ZN34_INTERNAL_2d02b1d1_4_k_cu_9e0a45c04cuda3std3__48in_placeE,(_ZN34_INTERNAL_2d02b1d1_4_k_cu_9e0a45c04cuda3std6ranges3__45__cpo4sizeE - _ZN34_INTERNAL_2d02b1d1_4_k_cu_9e0a45c04cuda3std3__48in_placeE)
_ZN34_INTERNAL_2d02b1d1_4_k_cu_9e0a45c04cuda3std3__48in_placeE:
	.zero		1
	.type		_ZN34_INTERNAL_2d02b1d1_4_k_cu_9e0a45c04cuda3std6ranges3__45__cpo4sizeE,@object
	.size		_ZN34_INTERNAL_2d02b1d1_4_k_cu_9e0a45c04cuda3std6ranges3__45__cpo4sizeE,(_ZN34_INTERNAL_2d02b1d1_4_k_cu_9e0a45c06thrust24THRUST_300001_SM_1000_NS12placeholders2_9E - _ZN34_INTERNAL_2d02b1d1_4_k_cu_9e0a45c04cuda3std6ranges3__45__cpo4sizeE)
_ZN34_INTERNAL_2d02b1d1_4_k_cu_9e0a45c04cuda3std6ranges3__45__cpo4sizeE:
	.zero		1
	.type		_ZN34_INTERNAL_2d02b1d1_4_k_cu_9e0a45c06thrust24THRUST_300001_SM_1000_NS12placeholders2_9E,@object
	.size		_ZN34_INTERNAL_2d02b1d1_4_k_cu_9e0a45c06thrust24THRUST_300001_SM_1000_NS12placeholders2_9E,(_ZN34_INTERNAL_2d02b1d1_4_k_cu_9e0a45c04cuda3std3__45__cpo7crbeginE - _ZN34_INTERNAL_2d02b1d1_4_k_cu_9e0a45c06thrust24THRUST_300001_SM_1000_NS12placeholders2_9E)
_ZN34_INTERNAL_2d02b1d1_4_k_cu_9e0a45c06thrust24THRUST_300001_SM_1000_NS12placeholders2_9E:
	.zero		1
	.type		_ZN34_INTERNAL_2d02b1d1_4_k_cu_9e0a45c04cuda3std3__45__cpo7crbeginE,@object
	.size		_ZN34_INTERNAL_2d02b1d1_4_k_cu_9e0a45c04cuda3std3__45__cpo7crbeginE,(_ZN34_INTERNAL_2d02b1d1_4_k_cu_9e0a45c04cuda3std6ranges3__45__cpo4nextE - _ZN34_INTERNAL_2d02b1d1_4_k_cu_9e0a45c04cuda3std3__45__cpo7crbeginE)
_ZN34_INTERNAL_2d02b1d1_4_k_cu_9e0a45c04cuda3std3__45__cpo7crbeginE:
	.zero		1
	.type		_ZN34_INTERNAL_2d02b1d1_4_k_cu_9e0a45c04cuda3std6ranges3__45__cpo4nextE,@object
	.size		_ZN34_INTERNAL_2d02b1d1_4_k_cu_9e0a45c04cuda3std6ranges3__45__cpo4nextE,(_ZN34_INTERNAL_2d02b1d1_4_k_cu_9e0a45c04cuda3std6ranges3__45__cpo4swapE - _ZN34_INTERNAL_2d02b1d1_4_k_cu_9e0a45c04cuda3std6ranges3__45__cpo4nextE)
_ZN34_INTERNAL_2d02b1d1_4_k_cu_9e0a45c04cuda3std6ranges3__45__cpo4nextE:
	.zero		1
	.type		_ZN34_INTERNAL_2d02b1d1_4_k_cu_9e0a45c04cuda3std6ranges3__45__cpo4swapE,@object
	.size		_ZN34_INTERNAL_2d02b1d1_4_k_cu_9e0a45c04cuda3std6ranges3__45__cpo4swapE,(_ZN34_INTERNAL_2d02b1d1_4_k_cu_9e0a45c06thrust24THRUST_300001_SM_1000_NS12placeholders2_1E - _ZN34_INTERNAL_2d02b1d1_4_k_cu_9e0a45c04cuda3std6ranges3__45__cpo4swapE)
_ZN34_INTERNAL_2d02b1d1_4_k_cu_9e0a45c04cuda3std6ranges3__45__cpo4swapE:
	.zero		1
	.type		_ZN34_INTERNAL_2d02b1d1_4_k_cu_9e0a45c06thrust24THRUST_300001_SM_1000_NS12placeholders2_1E,@object
	.size		_ZN34_INTERNAL_2d02b1d1_4_k_cu_9e0a45c06thrust24THRUST_300001_SM_1000_NS12placeholders2_1E,(_ZN34_INTERNAL_2d02b1d1_4_k_cu_9e0a45c06thrust24THRUST_300001_SM_1000_NS12placeholders2_3E - _ZN34_INTERNAL_2d02b1d1_4_k_cu_9e0a45c06thrust24THRUST_300001_SM_1000_NS12placeholders2_1E)
_ZN34_INTERNAL_2d02b1d1_4_k_cu_9e0a45c06thrust24THRUST_300001_SM_1000_NS12placeholders2_1E:
	.zero		1
	.type		_ZN34_INTERNAL_2d02b1d1_4_k_cu_9e0a45c06thrust24THRUST_300001_SM_1000_NS12placeholders2_3E,@object
	.size		_ZN34_INTERNAL_2d02b1d1_4_k_cu_9e0a45c06thrust24THRUST_300001_SM_1000_NS12placeholders2_3E,(_ZN34_INTERNAL_2d02b1d1_4_k_cu_9e0a45c04cuda3std3__45__cpo5beginE - _ZN34_INTERNAL_2d02b1d1_4_k_cu_9e0a45c06thrust24THRUST_300001_SM_1000_NS12placeholders2_3E)
_ZN34_INTERNAL_2d02b1d1_4_k_cu_9e0a45c06thrust24THRUST_300001_SM_1000_NS12placeholders2_3E:
	.zero		1
	.type		_ZN34_INTERNAL_2d02b1d1_4_k_cu_9e0a45c04cuda3std3__45__cpo5beginE,@object
	.size		_ZN34_INTERNAL_2d02b1d1_4_k_cu_9e0a45c04cuda3std3__45__cpo5beginE,(_ZN34_INTERNAL_2d02b1d1_4_k_cu_9e0a45c04cuda3std6ranges3__45__cpo5beginE - _ZN34_INTERNAL_2d02b1d1_4_k_cu_9e0a45c04cuda3std3__45__cpo5beginE)
_ZN34_INTERNAL_2d02b1d1_4_k_cu_9e0a45c04cuda3std3__45__cpo5beginE:
	.zero		1
	.type		_ZN34_INTERNAL_2d02b1d1_4_k_cu_9e0a45c04cuda3std6ranges3__45__cpo5beginE,@object
	.size		_ZN34_INTERNAL_2d02b1d1_4_k_cu_9e0a45c04cuda3std6ranges3__45__cpo5beginE,(_ZN34_INTERNAL_2d02b1d1_4_k_cu_9e0a45c04cuda3std3__436_GLOBAL__N__2d02b1d1_4_k_cu_9e0a45c06ignoreE - _ZN34_INTERNAL_2d02b1d1_4_k_cu_9e0a45c04cuda3std6ranges3__45__cpo5beginE)
_ZN34_INTERNAL_2d02b1d1_4_k_cu_9e0a45c04cuda3std6ranges3__45__cpo5beginE:
	.zero		1
	.type		_ZN34_INTERNAL_2d02b1d1_4_k_cu_9e0a45c04cuda3std3__436_GLOBAL__N__2d02b1d1_4_k_cu_9e0a45c06ignoreE,@object
	.size		_ZN34_INTERNAL_2d02b1d1_4_k_cu_9e0a45c04cuda3std3__436_GLOBAL__N__2d02b1d1_4_k_cu_9e0a45c06ignoreE,(_ZN34_INTERNAL_2d02b1d1_4_k_cu_9e0a45c04cuda3std6ranges3__45__cpo4dataE - _ZN34_INTERNAL_2d02b1d1_4_k_cu_9e0a45c04cuda3std3__436_GLOBAL__N__2d02b1d1_4_k_cu_9e0a45c06ignoreE)
_ZN34_INTERNAL_2d02b1d1_4_k_cu_9e0a45c04cuda3std3__436_GLOBAL__N__2d02b1d1_4_k_cu_9e0a45c06ignoreE:
	.zero		1
	.type		_ZN34_INTERNAL_2d02b1d1_4_k_cu_9e0a45c04cuda3std6ranges3__45__cpo4dataE,@object
	.size		_ZN34_INTERNAL_2d02b1d1_4_k_cu_9e0a45c04cuda3std6ranges3__45__cpo4dataE,(_ZN34_INTERNAL_2d02b1d1_4_k_cu_9e0a45c06thrust24THRUST_300001_SM_1000_NS12placeholders2_7E - _ZN34_INTERNAL_2d02b1d1_4_k_cu_9e0a45c04cuda3std6ranges3__45__cpo4dataE)
_ZN34_INTERNAL_2d02b1d1_4_k_cu_9e0a45c04cuda3std6ranges3__45__cpo4dataE:
	.zero		1
	.type		_ZN34_INTERNAL_2d02b1d1_4_k_cu_9e0a45c06thrust24THRUST_300001_SM_1000_NS12placeholders2_7E,@object
	.size		_ZN34_INTERNAL_2d02b1d1_4_k_cu_9e0a45c06thrust24THRUST_300001_SM_1000_NS12placeholders2_7E,(_ZN34_INTERNAL_2d02b1d1_4_k_cu_9e0a45c04cuda3std3__45__cpo6rbeginE - _ZN34_INTERNAL_2d02b1d1_4_k_cu_9e0a45c06thrust24THRUST_300001_SM_1000_NS12placeholders2_7E)
_ZN34_INTERNAL_2d02b1d1_4_k_cu_9e0a45c06thrust24THRUST_300001_SM_1000_NS12placeholders2_7E:
	.zero		1
	.type		_ZN34_INTERNAL_2d02b1d1_4_k_cu_9e0a45c04cuda3std3__45__cpo6rbeginE,@object
	.size		_ZN34_INTERNAL_2d02b1d1_4_k_cu_9e0a45c04cuda3std3__45__cpo6rbeginE,(_ZN34_INTERNAL_2d02b1d1_4_k_cu_9e0a45c04cuda3std6ranges3__45__cpo7advanceE - _ZN34_INTERNAL_2d02b1d1_4_k_cu_9e0a45c04cuda3std3__45__cpo6rbeginE)
_ZN34_INTERNAL_2d02b1d1_4_k_cu_9e0a45c04cuda3std3__45__cpo6rbeginE:
	.zero		1
	.type		_ZN34_INTERNAL_2d02b1d1_4_k_cu_9e0a45c04cuda3std6ranges3__45__cpo7advanceE,@object
	.size		_ZN34_INTERNAL_2d02b1d1_4_k_cu_9e0a45c04cuda3std6ranges3__45__cpo7advanceE,(_ZN34_INTERNAL_2d02b1d1_4_k_cu_9e0a45c04cuda3std3__47nulloptE - _ZN34_INTERNAL_2d02b1d1_4_k_cu_9e0a45c04cuda3std6ranges3__45__cpo7advanceE)
_ZN34_INTERNAL_2d02b1d1_4_k_cu_9e0a45c04cuda3std6ranges3__45__cpo7advanceE:
	.zero		1
	.type		_ZN34_INTERNAL_2d02b1d1_4_k_cu_9e0a45c04cuda3std3__47nulloptE,@object
	.size		_ZN34_INTERNAL_2d02b1d1_4_k_cu_9e0a45c04cuda3std3__47nulloptE,(_ZN34_INTERNAL_2d02b1d1_4_k_cu_9e0a45c04cuda3std6ranges3__45__cpo8distanceE - _ZN34_INTERNAL_2d02b1d1_4_k_cu_9e0a45c04cuda3std3__47nulloptE)
_ZN34_INTERNAL_2d02b1d1_4_k_cu_9e0a45c04cuda3std3__47nulloptE:
	.zero		1
	.type		_ZN34_INTERNAL_2d02b1d1_4_k_cu_9e0a45c04cuda3std6ranges3__45__cpo8distanceE,@object
	.size		_ZN34_INTERNAL_2d02b1d1_4_k_cu_9e0a45c04cuda3std6ranges3__45__cpo8distanceE,(_ZN34_INTERNAL_2d02b1d1_4_k_cu_9e0a45c06thrust24THRUST_300001_SM_1000_NS12placeholders2_6E - _ZN34_INTERNAL_2d02b1d1_4_k_cu_9e0a45c04cuda3std6ranges3__45__cpo8distanceE)
_ZN34_INTERNAL_2d02b1d1_4_k_cu_9e0a45c04cuda3std6ranges3__45__cpo8distanceE:
	.zero		1
	.type		_ZN34_INTERNAL_2d02b1d1_4_k_cu_9e0a45c06thrust24THRUST_300001_SM_1000_NS12placeholders2_6E,@object
	.size		_ZN34_INTERNAL_2d02b1d1_4_k_cu_9e0a45c06thrust24THRUST_300001_SM_1000_NS12placeholders2_6E,(_ZN34_INTERNAL_2d02b1d1_4_k_cu_9e0a45c04cuda3std3__45__cpo4cendE - _ZN34_INTERNAL_2d02b1d1_4_k_cu_9e0a45c06thrust24THRUST_300001_SM_1000_NS12placeholders2_6E)
_ZN34_INTERNAL_2d02b1d1_4_k_cu_9e0a45c06thrust24THRUST_300001_SM_1000_NS12placeholders2_6E:
	.zero		1
	.type		_ZN34_INTERNAL_2d02b1d1_4_k_cu_9e0a45c04cuda3std3__45__cpo4cendE,@object
	.size		_ZN34_INTERNAL_2d02b1d1_4_k_cu_9e0a45c04cuda3std3__45__cpo4cendE,(_ZN34_INTERNAL_2d02b1d1_4_k_cu_9e0a45c04cuda3std6ranges3__45__cpo4cendE - _ZN34_INTERNAL_2d02b1d1_4_k_cu_9e0a45c04cuda3std3__45__cpo4cendE)
_ZN34_INTERNAL_2d02b1d1_4_k_cu_9e0a45c04cuda3std3__45__cpo4cendE:
	.zero		1
	.type		_ZN34_INTERNAL_2d02b1d1_4_k_cu_9e0a45c04cuda3std6ranges3__45__cpo4cendE,@object
	.size		_ZN34_INTERNAL_2d02b1d1_4_k_cu_9e0a45c04cuda3std6ranges3__45__cpo4cendE,(_ZN34_INTERNAL_2d02b1d1_4_k_cu_9e0a45c04cuda3std3__420unreachable_sentinelE - _ZN34_INTERNAL_2d02b1d1_4_k_cu_9e0a45c04cuda3std6ranges3__45__cpo4cendE)
_ZN34_INTERNAL_2d02b1d1_4_k_cu_9e0a45c04cuda3std6ranges3__45__cpo4cendE:
	.zero		1
	.type		_ZN34_INTERNAL_2d02b1d1_4_k_cu_9e0a45c04cuda3std3__420unreachable_sentinelE,@object
	.size		_ZN34_INTERNAL_2d02b1d1_4_k_cu_9e0a45c04cuda3std3__420unreachable_sentinelE,(_ZN34_INTERNAL_2d02b1d1_4_k_cu_9e0a45c04cuda3std6ranges3__45__cpo5ssizeE - _ZN34_INTERNAL_2d02b1d1_4_k_cu_9e0a45c04cuda3std3__420unreachable_sentinelE)
_ZN34_INTERNAL_2d02b1d1_4_k_cu_9e0a45c04cuda3std3__420unreachable_sentinelE:
	.zero		1
	.type		_ZN34_INTERNAL_2d02b1d1_4_k_cu_9e0a45c04cuda3std6ranges3__45__cpo5ssizeE,@object
	.size		_ZN34_INTERNAL_2d02b1d1_4_k_cu_9e0a45c04cuda3std6ranges3__45__cpo5ssizeE,(_ZN34_INTERNAL_2d02b1d1_4_k_cu_9e0a45c06thrust24THRUST_300001_SM_1000_NS12placeholders3_10E - _ZN34_INTERNAL_2d02b1d1_4_k_cu_9e0a45c04cuda3std6ranges3__45__cpo5ssizeE)
_ZN34_INTERNAL_2d02b1d1_4_k_cu_9e0a45c04cuda3std6ranges3__45__cpo5ssizeE:
	.zero		1
	.type		_ZN34_INTERNAL_2d02b1d1_4_k_cu_9e0a45c06thrust24THRUST_300001_SM_1000_NS12placeholders3_10E,@object
	.size		_ZN34_INTERNAL_2d02b1d1_4_k_cu_9e0a45c06thrust24THRUST_300001_SM_1000_NS12placeholders3_10E,(_ZN34_INTERNAL_2d02b1d1_4_k_cu_9e0a45c04cuda3std3__45__cpo5crendE - _ZN34_INTERNAL_2d02b1d1_4_k_cu_9e0a45c06thrust24THRUST_300001_SM_1000_NS12placeholders3_10E)
_ZN34_INTERNAL_2d02b1d1_4_k_cu_9e0a45c06thrust24THRUST_300001_SM_1000_NS12placeholders3_10E:
	.zero		1
	.type		_ZN34_INTERNAL_2d02b1d1_4_k_cu_9e0a45c04cuda3std3__45__cpo5crendE,@object
	.size		_ZN34_INTERNAL_2d02b1d1_4_k_cu_9e0a45c04cuda3std3__45__cpo5crendE,(_ZN34_INTERNAL_2d02b1d1_4_k_cu_9e0a45c04cuda3std6ranges3__45__cpo4prevE - _ZN34_INTERNAL_2d02b1d1_4_k_cu_9e0a45c04cuda3std3__45__cpo5crendE)
_ZN34_INTERNAL_2d02b1d1_4_k_cu_9e0a45c04cuda3std3__45__cpo5crendE:
	.zero		1
	.type		_ZN34_INTERNAL_2d02b1d1_4_k_cu_9e0a45c04cuda3std6ranges3__45__cpo4prevE,@object
	.size		_ZN34_INTERNAL_2d02b1d1_4_k_cu_9e0a45c04cuda3std6ranges3__45__cpo4prevE,(_ZN34_INTERNAL_2d02b1d1_4_k_cu_9e0a45c04cuda3std6ranges3__45__cpo9iter_moveE - _ZN34_INTERNAL_2d02b1d1_4_k_cu_9e0a45c04cuda3std6ranges3__45__cpo4prevE)
_ZN34_INTERNAL_2d02b1d1_4_k_cu_9e0a45c04cuda3std6ranges3__45__cpo4prevE:
	.zero		1
	.type		_ZN34_INTERNAL_2d02b1d1_4_k_cu_9e0a45c04cuda3std6ranges3__45__cpo9iter_moveE,@object
	.size		_ZN34_INTERNAL_2d02b1d1_4_k_cu_9e0a45c04cuda3std6ranges3__45__cpo9iter_moveE,(_ZN34_INTERNAL_2d02b1d1_4_k_cu_9e0a45c06thrust24THRUST_300001_SM_1000_NS12placeholders2_2E - _ZN34_INTERNAL_2d02b1d1_4_k_cu_9e0a45c04cuda3std6ranges3__45__cpo9iter_moveE)
_ZN34_INTERNAL_2d02b1d1_4_k_cu_9e0a45c04cuda3std6ranges3__45__cpo9iter_moveE:
	.zero		1
	.type		_ZN34_INTERNAL_2d02b1d1_4_k_cu_9e0a45c06thrust24THRUST_300001_SM_1000_NS12placeholders2_2E,@object
	.size		_ZN34_INTERNAL_2d02b1d1_4_k_cu_9e0a45c06thrust24THRUST_300001_SM_1000_NS12placeholders2_2E,(_ZN34_INTERNAL_2d02b1d1_4_k_cu_9e0a45c06thrust24THRUST_300001_SM_1000_NS12placeholders2_4E - _ZN34_INTERNAL_2d02b1d1_4_k_cu_9e0a45c06thrust24THRUST_300001_SM_1000_NS12placeholders2_2E)
_ZN34_INTERNAL_2d02b1d1_4_k_cu_9e0a45c06thrust24THRUST_300001_SM_1000_NS12placeholders2_2E:
	.zero		1
	.type		_ZN34_INTERNAL_2d02b1d1_4_k_cu_9e0a45c06thrust24THRUST_300001_SM_1000_NS12placeholders2_4E,@object
	.size		_ZN34_INTERNAL_2d02b1d1_4_k_cu_9e0a45c06thrust24THRUST_300001_SM_1000_NS12placeholders2_4E,(_ZN34_INTERNAL_2d02b1d1_4_k_cu_9e0a45c04cuda3std3__45__cpo3endE - _ZN34_INTERNAL_2d02b1d1_4_k_cu_9e0a45c06thrust24THRUST_300001_SM_1000_NS12placeholders2_4E)
_ZN34_INTERNAL_2d02b1d1_4_k_cu_9e0a45c06thrust24THRUST_300001_SM_1000_NS12placeholders2_4E:
	.zero		1
	.type		_ZN34_INTERNAL_2d02b1d1_4_k_cu_9e0a45c04cuda3std3__45__cpo3endE,@object
	.size		_ZN34_INTERNAL_2d02b1d1_4_k_cu_9e0a45c04cuda3std3__45__cpo3endE,(_ZN34_INTERNAL_2d02b1d1_4_k_cu_9e0a45c04cuda3std6ranges3__45__cpo3endE - _ZN34_INTERNAL_2d02b1d1_4_k_cu_9e0a45c04cuda3std3__45__cpo3endE)
_ZN34_INTERNAL_2d02b1d1_4_k_cu_9e0a45c04cuda3std3__45__cpo3endE:
	.zero		1
	.type		_ZN34_INTERNAL_2d02b1d1_4_k_cu_9e0a45c04cuda3std6ranges3__45__cpo3endE,@object
	.size		_ZN34_INTERNAL_2d02b1d1_4_k_cu_9e0a45c04cuda3std6ranges3__45__cpo3endE,(_ZN34_INTERNAL_2d02b1d1_4_k_cu_9e0a45c04cuda3std3__419piecewise_constructE - _ZN34_INTERNAL_2d02b1d1_4_k_cu_9e0a45c04cuda3std6ranges3__45__cpo3endE)
_ZN34_INTERNAL_2d02b1d1_4_k_cu_9e0a45c04cuda3std6ranges3__45__cpo3endE:
	.zero		1
	.type		_ZN34_INTERNAL_2d02b1d1_4_k_cu_9e0a45c04cuda3std3__419piecewise_constructE,@object
	.size		_ZN34_INTERNAL_2d02b1d1_4_k_cu_9e0a45c04cuda3std3__419piecewise_constructE,(_ZN34_INTERNAL_2d02b1d1_4_k_cu_9e0a45c04cuda3std6ranges3__45__cpo5cdataE - _ZN34_INTERNAL_2d02b1d1_4_k_cu_9e0a45c04cuda3std3__419piecewise_constructE)
_ZN34_INTERNAL_2d02b1d1_4_k_cu_9e0a45c04cuda3std3__419piecewise_constructE:
	.zero		1
	.type		_ZN34_INTERNAL_2d02b1d1_4_k_cu_9e0a45c04cuda3std6ranges3__45__cpo5cdataE,@object
	.size		_ZN34_INTERNAL_2d02b1d1_4_k_cu_9e0a45c04cuda3std6ranges3__45__cpo5cdataE,(_ZN34_INTERNAL_2d02b1d1_4_k_cu_9e0a45c06thrust24THRUST_300001_SM_1000_NS12placeholders2_8E - _ZN34_INTERNAL_2d02b1d1_4_k_cu_9e0a45c04cuda3std6ranges3__45__cpo5cdataE)
_ZN34_INTERNAL_2d02b1d1_4_k_cu_9e0a45c04cuda3std6ranges3__45__cpo5cdataE:
	.zero		1
	.type		_ZN34_INTERNAL_2d02b1d1_4_k_cu_9e0a45c06thrust24THRUST_300001_SM_1000_NS12placeholders2_8E,@object
	.size		_ZN34_INTERNAL_2d02b1d1_4_k_cu_9e0a45c06thrust24THRUST_300001_SM_1000_NS12placeholders2_8E,(_ZN34_INTERNAL_2d02b1d1_4_k_cu_9e0a45c04cuda3std3__45__cpo4rendE - _ZN34_INTERNAL_2d02b1d1_4_k_cu_9e0a45c06thrust24THRUST_300001_SM_1000_NS12placeholders2_8E)
_ZN34_INTERNAL_2d02b1d1_4_k_cu_9e0a45c06thrust24THRUST_300001_SM_1000_NS12placeholders2_8E:
	.zero		1
	.type		_ZN34_INTERNAL_2d02b1d1_4_k_cu_9e0a45c04cuda3std3__45__cpo4rendE,@object
	.size		_ZN34_INTERNAL_2d02b1d1_4_k_cu_9e0a45c04cuda3std3__45__cpo4rendE,(_ZN34_INTERNAL_2d02b1d1_4_k_cu_9e0a45c04cuda3std6ranges3__45__cpo9iter_swapE - _ZN34_INTERNAL_2d02b1d1_4_k_cu_9e0a45c04cuda3std3__45__cpo4rendE)
_ZN34_INTERNAL_2d02b1d1_4_k_cu_9e0a45c04cuda3std3__45__cpo4rendE:
	.zero		1
	.type		_ZN34_INTERNAL_2d02b1d1_4_k_cu_9e0a45c04cuda3std6ranges3__45__cpo9iter_swapE,@object
	.size		_ZN34_INTERNAL_2d02b1d1_4_k_cu_9e0a45c04cuda3std6ranges3__45__cpo9iter_swapE,(_ZN34_INTERNAL_2d02b1d1_4_k_cu_9e0a45c04cuda3std3__48unexpectE - _ZN34_INTERNAL_2d02b1d1_4_k_cu_9e0a45c04cuda3std6ranges3__45__cpo9iter_swapE)
_ZN34_INTERNAL_2d02b1d1_4_k_cu_9e0a45c04cuda3std6ranges3__45__cpo9iter_swapE:
	.zero		1
	.type		_ZN34_INTERNAL_2d02b1d1_4_k_cu_9e0a45c04cuda3std3__48unexpectE,@object
	.size		_ZN34_INTERNAL_2d02b1d1_4_k_cu_9e0a45c04cuda3std3__48unexpectE,(_ZN34_INTERNAL_2d02b1d1_4_k_cu_9e0a45c06thrust24THRUST_300001_SM_1000_NS6system6detail10sequential3seqE - _ZN34_INTERNAL_2d02b1d1_4_k_cu_9e0a45c04cuda3std3__48unexpectE)
_ZN34_INTERNAL_2d02b1d1_4_k_cu_9e0a45c04cuda3std3__48unexpectE:
	.zero		1
	.type		_ZN34_INTERNAL_2d02b1d1_4_k_cu_9e0a45c06thrust24THRUST_300001_SM_1000_NS6system6detail10sequential3seqE,@object
	.size		_ZN34_INTERNAL_2d02b1d1_4_k_cu_9e0a45c06thrust24THRUST_300001_SM_1000_NS6system6detail10sequential3seqE,(.L_29 - _ZN34_INTERNAL_2d02b1d1_4_k_cu_9e0a45c06thrust24THRUST_300001_SM_1000_NS6system6detail10sequential3seqE)
_ZN34_INTERNAL_2d02b1d1_4_k_cu_9e0a45c06thrust24THRUST_300001_SM_1000_NS6system6detail10sequential3seqE:
	.zero		1
.L_29:


//--------------------- .nv.shared._ZN3cub18CUB_300001_SM_10006detail6reduce18DeviceReduceKernelINS2_10policy_hubIdjN4cuda3__47maximumIvEEE10Policy1000EPdjS8_dNS5_3std3__410__identityEEEvT0_PT3_T1_NS0_13GridEvenShareISI_EET2_T4_ --------------------------
	.section	.nv.shared._ZN3cub18CUB_300001_SM_10006detail6reduce18DeviceReduceKernelINS2_10policy_hubIdjN4cuda3__47maximumIvEEE10Policy1000EPdjS8_dNS5_3std3__410__identityEEEvT0_PT3_T1_NS0_13GridEvenShareISI_EET2_T4_,"aw",@nobits
	.sectionflags	@""
	.align	8
.nv.shared._ZN3cub18CUB_300001_SM_10006detail6reduce18DeviceReduceKernelINS2_10policy_hubIdjN4cuda3__47maximumIvEEE10Policy1000EPdjS8_dNS5_3std3__410__identityEEEvT0_PT3_T1_NS0_13GridEvenShareISI_EET2_T4_:
	.zero		1104


//--------------------- .nv.shared._ZN3cub18CUB_300001_SM_10006detail6reduce28DeviceReduceSingleTileKernelINS2_10policy_hubIdjN4cuda3__47maximumIvEEE10Policy1000EPdSB_jS8_ddNS5_3std3__410__identityEEEvT0_T1_T2_T3_T4_T6_ --------------------------
	.section	.nv.shared._ZN3cub18CUB_300001_SM_10006detail6reduce28DeviceReduceSingleTileKernelINS2_10policy_hubIdjN4cuda3__47maximumIvEEE10Policy1000EPdSB_jS8_ddNS5_3std3__410__identityEEEvT0_T1_T2_T3_T4_T6_,"aw",@nobits
	.sectionflags	@""
	.align	8
.nv.shared._ZN3cub18CUB_300001_SM_10006detail6reduce28DeviceReduceSingleTileKernelINS2_10policy_hubIdjN4cuda3__47maximumIvEEE10Policy1000EPdSB_jS8_ddNS5_3std3__410__identityEEEvT0_T1_T2_T3_T4_T6_:
	.zero		1104


//--------------------- .nv.constant0._ZN3cub18CUB_300001_SM_10006detail6reduce28DeviceReduceSingleTileKernelINS2_10policy_hubIdjN4cuda3__47maximumIvEEE10Policy1000EPdSB_iS8_ddNS5_3std3__410__identityEEEvT0_T1_T2_T3_T4_T6_ --------------------------
	.section	.nv.constant0._ZN3cub18CUB_300001_SM_10006detail6reduce28DeviceReduceSingleTileKernelINS2_10policy_hubIdjN4cuda3__47maximumIvEEE10Policy1000EPdSB_iS8_ddNS5_3std3__410__identityEEEvT0_T1_T2_T3_T4_T6_,"a",@progbits
	.sectionflags	@""
	.align	4
.nv.constant0._ZN3cub18CUB_300001_SM_10006detail6reduce28DeviceReduceSingleTileKernelINS2_10policy_hubIdjN4cuda3__47maximumIvEEE10Policy1000EPdSB_iS8_ddNS5_3std3__410__identityEEEvT0_T1_T2_T3_T4_T6_:
	.zero		929


//--------------------- .nv.constant0._ZN3cub18CUB_300001_SM_10006detail6reduce18DeviceReduceKernelINS2_10policy_hubIdjN4cuda3__47maximumIvEEE10Policy1000EPdjS8_dNS5_3std3__410__identityEEEvT0_PT3_T1_NS0_13GridEvenShareISI_EET2_T4_ --------------------------
	.section	.nv.constant0._ZN3cub18CUB_300001_SM_10006detail6reduce18DeviceReduceKernelINS2_10policy_hubIdjN4cuda3__47maximumIvEEE10Policy1000EPdjS8_dNS5_3std3__410__identityEEEvT0_PT3_T1_NS0_13GridEvenShareISI_EET2_T4_,"a",@progbits
	.sectionflags	@""
	.align	4
.nv.constant0._ZN3cub18CUB_300001_SM_10006detail6reduce18DeviceReduceKernelINS2_10policy_hubIdjN4cuda3__47maximumIvEEE10Policy1000EPdjS8_dNS5_3std3__410__identityEEEvT0_PT3_T1_NS0_13GridEvenShareISI_EET2_T4_:
	.zero		958


//--------------------- .nv.constant0._ZN3cub18CUB_300001_SM_10006detail6reduce28DeviceReduceSingleTileKernelINS2_10policy_hubIdjN4cuda3__47maximumIvEEE10Policy1000EPdSB_jS8_ddNS5_3std3__410__identityEEEvT0_T1_T2_T3_T4_T6_ --------------------------
	.section	.nv.constant0._ZN3cub18CUB_300001_SM_10006detail6reduce28DeviceReduceSingleTileKernelINS2_10policy_hubIdjN4cuda3__47maximumIvEEE10Policy1000EPdSB_jS8_ddNS5_3std3__410__identityEEEvT0_T1_T2_T3_T4_T6_,"a",@progbits
	.sectionflags	@""
	.align	4
.nv.constant0._ZN3cub18CUB_300001_SM_10006detail6reduce28DeviceReduceSingleTileKernelINS2_10policy_hubIdjN4cuda3__47maximumIvEEE10Policy1000EPdSB_jS8_ddNS5_3std3__410__identityEEEvT0_T1_T2_T3_T4_T6_:
	.zero		929


//--------------------- .nv.constant0._ZN3cub18CUB_300001_SM_10006detail11EmptyKernelIvEEvv --------------------------
	.section	.nv.constant0._ZN3cub18CUB_300001_SM_10006detail11EmptyKernelIvEEvv,"a",@progbits
	.sectionflags	@""
	.align	4
.nv.constant0._ZN3cub18CUB_300001_SM_10006detail11EmptyKernelIvEEvv:
	.zero		896


//--------------------- .nv.constant0._Z9findErrorPdS_S_m --------------------------
	.section	.nv.constant0._Z9findErrorPdS_S_m,"a",@progbits
	.sectionflags	@""
	.align	4
.nv.constant0._Z9findErrorPdS_S_m:
	.zero		928


//--------------------- .nv.constant0._Z4calcPdS_i --------------------------
	.section	.nv.constant0._Z4calcPdS_i,"a",@progbits
	.sectionflags	@""
	.align	4
.nv.constant0._Z4calcPdS_i:
	.zero		916


//--------------------- SYMBOLS --------------------------

	.type		.nv.reservedSmem.offset0,@object
	.size		.nv.reservedSmem.offset0,0x4
	.type		.nv.reservedSmem.cap,@object
	.size		.nv.reservedSmem.cap,0x4
